	.target	sm_103a

	.elftype	@"ET_EXEC"


//--------------------- .note.nv.tkinfo           --------------------------
	.section	.note.nv.tkinfo,"",@"SHT_NOTE"
	.sectionflags	@"SHF_NOTE_NV_TKINFO"
	.tkinfo
        /*0018*/ 	.word	0x00000002
        /*0030*/ 	.string	""
        /*0030*/ 	.string	"ptxas"
        /*0030*/ 	.string	"Cuda compilation tools, release 13.0, V13.0.88"
        /*0030*/ 	.string	"Build cuda_13.0.r13.0/compiler.36424714_0"
        /*0030*/ 	.string	"-arch sm_103a -m 64 "



//--------------------- .note.nv.cuinfo           --------------------------
	.section	.note.nv.cuinfo,"",@"SHT_NOTE"
	.sectionflags	@"SHF_NOTE_NV_CUINFO"
        /*0018*/ 	.short	0x0002
        /*001a*/ 	.short	0x0067
        /*001c*/ 	.short	0x0082
	.zero		2


//--------------------- .nv.info                  --------------------------
	.section	.nv.info,"",@"SHT_CUDA_INFO"
	.align	4


	//----- nvinfo : EIATTR_REGCOUNT
	.align		4
        /*0000*/ 	.byte	0x04, 0x2f
        /*0002*/ 	.short	(.L_54 - .L_53)
	.align		4
.L_53:
        /*0004*/ 	.word	index@(_ZN2at6native45_GLOBAL__N__efdd3984_12_NLLLoss2d_cu_e9278b4635nll_loss2d_forward_no_reduce_kernelIdEEvlNS_27GenericPackedTensorAccessorIT_Lm4ENS_16DefaultPtrTraitsElEENS3_IlLm3ES5_lEENS3_IS4_Lm3ES5_lEEPKS4_l)
        /*0008*/ 	.word	0x00000022


	//----- nvinfo : EIATTR_FRAME_SIZE
	.align		4
.L_54:
        /*000c*/ 	.byte	0x04, 0x11
        /*000e*/ 	.short	(.L_56 - .L_55)
	.align		4
.L_55:
        /*0010*/ 	.word	index@($__internal_23_$__cuda_sm20_rem_s64)
        /*0014*/ 	.word	0x00000000


	//----- nvinfo : EIATTR_FRAME_SIZE
	.align		4
.L_56:
        /*0018*/ 	.byte	0x04, 0x11
        /*001a*/ 	.short	(.L_58 - .L_57)
	.align		4
.L_57:
        /*001c*/ 	.word	index@($__internal_22_$__cuda_sm20_div_u64)
        /*0020*/ 	.word	0x00000000


	//----- nvinfo : EIATTR_FRAME_SIZE
	.align		4
.L_58:
        /*0024*/ 	.byte	0x04, 0x11
        /*0026*/ 	.short	(.L_60 - .L_59)
	.align		4
.L_59:
        /*0028*/ 	.word	index@($__internal_21_$__cuda_sm20_div_s64)
        /*002c*/ 	.word	0x00000000


	//----- nvinfo : EIATTR_FRAME_SIZE
	.align		4
.L_60:
        /*0030*/ 	.byte	0x04, 0x11
        /*0032*/ 	.short	(.L_62 - .L_61)
	.align		4
.L_61:
        /*0034*/ 	.word	index@(_ZN2at6native45_GLOBAL__N__efdd3984_12_NLLLoss2d_cu_e9278b4635nll_loss2d_forward_no_reduce_kernelIdEEvlNS_27GenericPackedTensorAccessorIT_Lm4ENS_16DefaultPtrTraitsElEENS3_IlLm3ES5_lEENS3_IS4_Lm3ES5_lEEPKS4_l)
        /*0038*/ 	.word	0x00000000


	//----- nvinfo : EIATTR_REGCOUNT
	.align		4
.L_62:
        /*003c*/ 	.byte	0x04, 0x2f
        /*003e*/ 	.short	(.L_64 - .L_63)
	.align		4
.L_63:
        /*0040*/ 	.word	index@(_ZN2at6native45_GLOBAL__N__efdd3984_12_NLLLoss2d_cu_e9278b4635nll_loss2d_forward_no_reduce_kernelIfEEvlNS_27GenericPackedTensorAccessorIT_Lm4ENS_16DefaultPtrTraitsElEENS3_IlLm3ES5_lEENS3_IS4_Lm3ES5_lEEPKS4_l)
        /*0044*/ 	.word	0x00000022


	//----- nvinfo : EIATTR_FRAME_SIZE
	.align		4
.L_64:
        /*0048*/ 	.byte	0x04, 0x11
        /*004a*/ 	.short	(.L_66 - .L_65)
	.align		4
.L_65:
        /*004c*/ 	.word	index@($__internal_20_$__cuda_sm20_rem_s64)
        /*0050*/ 	.word	0x00000000


	//----- nvinfo : EIATTR_FRAME_SIZE
	.align		4
.L_66:
        /*0054*/ 	.byte	0x04, 0x11
        /*0056*/ 	.short	(.L_68 - .L_67)
	.align		4
.L_67:
        /*0058*/ 	.word	index@($__internal_19_$__cuda_sm20_div_u64)
        /*005c*/ 	.word	0x00000000


	//----- nvinfo : EIATTR_FRAME_SIZE
	.align		4
.L_68:
        /*0060*/ 	.byte	0x04, 0x11
        /*0062*/ 	.short	(.L_70 - .L_69)
	.align		4
.L_69:
        /*0064*/ 	.word	index@($__internal_18_$__cuda_sm20_div_s64)
        /*0068*/ 	.word	0x00000000


	//----- nvinfo : EIATTR_FRAME_SIZE
	.align		4
.L_70:
        /*006c*/ 	.byte	0x04, 0x11
        /*006e*/ 	.short	(.L_72 - .L_71)
	.align		4
.L_71:
        /*0070*/ 	.word	index@(_ZN2at6native45_GLOBAL__N__efdd3984_12_NLLLoss2d_cu_e9278b4635nll_loss2d_forward_no_reduce_kernelIfEEvlNS_27GenericPackedTensorAccessorIT_Lm4ENS_16DefaultPtrTraitsElEENS3_IlLm3ES5_lEENS3_IS4_Lm3ES5_lEEPKS4_l)
        /*0074*/ 	.word	0x00000000


	//----- nvinfo : EIATTR_REGCOUNT
	.align		4
.L_72:
        /*0078*/ 	.byte	0x04, 0x2f
        /*007a*/ 	.short	(.L_74 - .L_73)
	.align		4
.L_73:
        /*007c*/ 	.word	index@(_ZN2at6native45_GLOBAL__N__efdd3984_12_NLLLoss2d_cu_e9278b4635nll_loss2d_forward_no_reduce_kernelIN3c104HalfEEEvlNS_27GenericPackedTensorAccessorIT_Lm4ENS_16DefaultPtrTraitsElEENS5_IlLm3ES7_lEENS5_IS6_Lm3ES7_lEEPKS6_l)
        /*0080*/ 	.word	0x00000022


	//----- nvinfo : EIATTR_FRAME_SIZE
	.align		4
.L_74:
        /*0084*/ 	.byte	0x04, 0x11
        /*0086*/ 	.short	(.L_76 - .L_75)
	.align		4
.L_75:
        /*0088*/ 	.word	index@($__internal_17_$__cuda_sm20_rem_s64)
        /*008c*/ 	.word	0x00000000


	//----- nvinfo : EIATTR_FRAME_SIZE
	.align		4
.L_76:
        /*0090*/ 	.byte	0x04, 0x11
        /*0092*/ 	.short	(.L_78 - .L_77)
	.align		4
.L_77:
        /*0094*/ 	.word	index@($__internal_16_$__cuda_sm20_div_s64)
        /*0098*/ 	.word	0x00000000


	//----- nvinfo : EIATTR_FRAME_SIZE
	.align		4
.L_78:
        /*009c*/ 	.byte	0x04, 0x11
        /*009e*/ 	.short	(.L_80 - .L_79)
	.align		4
.L_79:
        /*00a0*/ 	.word	index@(_ZN2at6native45_GLOBAL__N__efdd3984_12_NLLLoss2d_cu_e9278b4635nll_loss2d_forward_no_reduce_kernelIN3c104HalfEEEvlNS_27GenericPackedTensorAccessorIT_Lm4ENS_16DefaultPtrTraitsElEENS5_IlLm3ES7_lEENS5_IS6_Lm3ES7_lEEPKS6_l)
        /*00a4*/ 	.word	0x00000000


	//----- nvinfo : EIATTR_REGCOUNT
	.align		4
.L_80:
        /*00a8*/ 	.byte	0x04, 0x2f
        /*00aa*/ 	.short	(.L_82 - .L_81)
	.align		4
.L_81:
        /*00ac*/ 	.word	index@(_ZN2at6native45_GLOBAL__N__efdd3984_12_NLLLoss2d_cu_e9278b4635nll_loss2d_forward_no_reduce_kernelIN3c108BFloat16EEEvlNS_27GenericPackedTensorAccessorIT_Lm4ENS_16DefaultPtrTraitsElEENS5_IlLm3ES7_lEENS5_IS6_Lm3ES7_lEEPKS6_l)
        /*00b0*/ 	.word	0x00000022


	//----- nvinfo : EIATTR_FRAME_SIZE
	.align		4
.L_82:
        /*00b4*/ 	.byte	0x04, 0x11
        /*00b6*/ 	.short	(.L_84 - .L_83)
	.align		4
.L_83:
        /*00b8*/ 	.word	index@($__internal_15_$__cuda_sm20_rem_s64)
        /*00bc*/ 	.word	0x00000000


	//----- nvinfo : EIATTR_FRAME_SIZE
	.align		4
.L_84:
        /*00c0*/ 	.byte	0x04, 0x11
        /*00c2*/ 	.short	(.L_86 - .L_85)
	.align		4
.L_85:
        /*00c4*/ 	.word	index@($__internal_14_$__cuda_sm20_div_s64)
        /*00c8*/ 	.word	0x00000000


	//----- nvinfo : EIATTR_FRAME_SIZE
	.align		4
.L_86:
        /*00cc*/ 	.byte	0x04, 0x11
        /*00ce*/ 	.short	(.L_88 - .L_87)
	.align		4
.L_87:
        /*00d0*/ 	.word	index@(_ZN2at6native45_GLOBAL__N__efdd3984_12_NLLLoss2d_cu_e9278b4635nll_loss2d_forward_no_reduce_kernelIN3c108BFloat16EEEvlNS_27GenericPackedTensorAccessorIT_Lm4ENS_16DefaultPtrTraitsElEENS5_IlLm3ES7_lEENS5_IS6_Lm3ES7_lEEPKS6_l)
        /*00d4*/ 	.word	0x00000000


	//----- nvinfo : EIATTR_REGCOUNT
	.align		4
.L_88:
        /*00d8*/ 	.byte	0x04, 0x2f
        /*00da*/ 	.short	(.L_90 - .L_89)
	.align		4
.L_89:
        /*00dc*/ 	.word	index@(_ZN2at6native45_GLOBAL__N__efdd3984_12_NLLLoss2d_cu_e9278b4625nll_loss2d_forward_kernelIddiEEvPT_S4_PKS3_PKlS6_iiil)
        /*00e0*/ 	.word	0x0000001e


	//----- nvinfo : EIATTR_FRAME_SIZE
	.align		4
.L_90:
        /*00e4*/ 	.byte	0x04, 0x11
        /*00e6*/ 	.short	(.L_92 - .L_91)
	.align		4
.L_91:
        /*00e8*/ 	.word	index@(_ZN2at6native45_GLOBAL__N__efdd3984_12_NLLLoss2d_cu_e9278b4625nll_loss2d_forward_kernelIddiEEvPT_S4_PKS3_PKlS6_iiil)
        /*00ec*/ 	.word	0x00000000


	//----- nvinfo : EIATTR_REGCOUNT
	.align		4
.L_92:
        /*00f0*/ 	.byte	0x04, 0x2f
        /*00f2*/ 	.short	(.L_94 - .L_93)
	.align		4
.L_93:
        /*00f4*/ 	.word	index@(_ZN2at6native45_GLOBAL__N__efdd3984_12_NLLLoss2d_cu_e9278b4638nll_loss2d_forward_size_average_kernelIdEEvPT_PKS3_)
        /*00f8*/ 	.word	0x00000018


	//----- nvinfo : EIATTR_FRAME_SIZE
	.align		4
.L_94:
        /*00fc*/ 	.byte	0x04, 0x11
        /*00fe*/ 	.short	(.L_96 - .L_95)
	.align		4
.L_95:
        /*0100*/ 	.word	index@($__internal_13_$__cuda_sm20_div_rn_f64_full)
        /*0104*/ 	.word	0x00000000


	//----- nvinfo : EIATTR_FRAME_SIZE
	.align		4
.L_96:
        /*0108*/ 	.byte	0x04, 0x11
        /*010a*/ 	.short	(.L_98 - .L_97)
	.align		4
.L_97:
        /*010c*/ 	.word	index@(_ZN2at6native45_GLOBAL__N__efdd3984_12_NLLLoss2d_cu_e9278b4638nll_loss2d_forward_size_average_kernelIdEEvPT_PKS3_)
        /*0110*/ 	.word	0x00000000


	//----- nvinfo : EIATTR_REGCOUNT
	.align		4
.L_98:
        /*0114*/ 	.byte	0x04, 0x2f
        /*0116*/ 	.short	(.L_100 - .L_99)
	.align		4
.L_99:
        /*0118*/ 	.word	index@(_ZN2at6native45_GLOBAL__N__efdd3984_12_NLLLoss2d_cu_e9278b4625nll_loss2d_forward_kernelIddlEEvPT_S4_PKS3_PKlS6_iiil)
        /*011c*/ 	.word	0x0000002a


	//----- nvinfo : EIATTR_FRAME_SIZE
	.align		4
.L_100:
        /*0120*/ 	.byte	0x04, 0x11
        /*0122*/ 	.short	(.L_102 - .L_101)
	.align		4
.L_101:
        /*0124*/ 	.word	index@(_ZN2at6native45_GLOBAL__N__efdd3984_12_NLLLoss2d_cu_e9278b4625nll_loss2d_forward_kernelIddlEEvPT_S4_PKS3_PKlS6_iiil)
        /*0128*/ 	.word	0x00000000


	//----- nvinfo : EIATTR_REGCOUNT
	.align		4
.L_102:
        /*012c*/ 	.byte	0x04, 0x2f
        /*012e*/ 	.short	(.L_104 - .L_103)
	.align		4
.L_103:
        /*0130*/ 	.word	index@(_ZN2at6native45_GLOBAL__N__efdd3984_12_NLLLoss2d_cu_e9278b4625nll_loss2d_forward_kernelIffiEEvPT_S4_PKS3_PKlS6_iiil)
        /*0134*/ 	.word	0x0000001a


	//----- nvinfo : EIATTR_FRAME_SIZE
	.align		4
.L_104:
        /*0138*/ 	.byte	0x04, 0x11
        /*013a*/ 	.short	(.L_106 - .L_105)
	.align		4
.L_105:
        /*013c*/ 	.word	index@(_ZN2at6native45_GLOBAL__N__efdd3984_12_NLLLoss2d_cu_e9278b4625nll_loss2d_forward_kernelIffiEEvPT_S4_PKS3_PKlS6_iiil)
        /*0140*/ 	.word	0x00000000


	//----- nvinfo : EIATTR_REGCOUNT
	.align		4
.L_106:
        /*0144*/ 	.byte	0x04, 0x2f
        /*0146*/ 	.short	(.L_108 - .L_107)
	.align		4
.L_107:
        /*0148*/ 	.word	index@(_ZN2at6native45_GLOBAL__N__efdd3984_12_NLLLoss2d_cu_e9278b4638nll_loss2d_forward_size_average_kernelIfEEvPT_PKS3_)
        /*014c*/ 	.word	0x0000000a


	//----- nvinfo : EIATTR_FRAME_SIZE
	.align		4
.L_108:
        /*0150*/ 	.byte	0x04, 0x11
        /*0152*/ 	.short	(.L_110 - .L_109)
	.align		4
.L_109:
        /*0154*/ 	.word	index@(_ZN2at6native45_GLOBAL__N__efdd3984_12_NLLLoss2d_cu_e9278b4638nll_loss2d_forward_size_average_kernelIfEEvPT_PKS3_)
        /*0158*/ 	.word	0x00000000


	//----- nvinfo : EIATTR_REGCOUNT
	.align		4
.L_110:
        /*015c*/ 	.byte	0x04, 0x2f
        /*015e*/ 	.short	(.L_112 - .L_111)
	.align		4
.L_111:
        /*0160*/ 	.word	index@(_ZN2at6native45_GLOBAL__N__efdd3984_12_NLLLoss2d_cu_e9278b4625nll_loss2d_forward_kernelIfflEEvPT_S4_PKS3_PKlS6_iiil)
        /*0164*/ 	.word	0x00000022


	//----- nvinfo : EIATTR_FRAME_SIZE
	.align		4
.L_112:
        /*0168*/ 	.byte	0x04, 0x11
        /*016a*/ 	.short	(.L_114 - .L_113)
	.align		4
.L_113:
        /*016c*/ 	.word	index@(_ZN2at6native45_GLOBAL__N__efdd3984_12_NLLLoss2d_cu_e9278b4625nll_loss2d_forward_kernelIfflEEvPT_S4_PKS3_PKlS6_iiil)
        /*0170*/ 	.word	0x00000000


	//----- nvinfo : EIATTR_REGCOUNT
	.align		4
.L_114:
        /*0174*/ 	.byte	0x04, 0x2f
        /*0176*/ 	.short	(.L_116 - .L_115)
	.align		4
.L_115:
        /*0178*/ 	.word	index@(_ZN2at6native45_GLOBAL__N__efdd3984_12_NLLLoss2d_cu_e9278b4625nll_loss2d_forward_kernelIN3c104HalfEfiEEvPT_S6_PKS5_PKlS8_iiil)
        /*017c*/ 	.word	0x0000001a


	//----- nvinfo : EIATTR_FRAME_SIZE
	.align		4
.L_116:
        /*0180*/ 	.byte	0x04, 0x11
        /*0182*/ 	.short	(.L_118 - .L_117)
	.align		4
.L_117:
        /*0184*/ 	.word	index@(_ZN2at6native45_GLOBAL__N__efdd3984_12_NLLLoss2d_cu_e9278b4625nll_loss2d_forward_kernelIN3c104HalfEfiEEvPT_S6_PKS5_PKlS8_iiil)
        /*0188*/ 	.word	0x00000000


	//----- nvinfo : EIATTR_REGCOUNT
	.align		4
.L_118:
        /*018c*/ 	.byte	0x04, 0x2f
        /*018e*/ 	.short	(.L_120 - .L_119)
	.align		4
.L_119:
        /*0190*/ 	.word	index@(_ZN2at6native45_GLOBAL__N__efdd3984_12_NLLLoss2d_cu_e9278b4638nll_loss2d_forward_size_average_kernelIN3c104HalfEEEvPT_PKS5_)
        /*0194*/ 	.word	0x0000000a


	//----- nvinfo : EIATTR_FRAME_SIZE
	.align		4
.L_120:
        /*0198*/ 	.byte	0x04, 0x11
        /*019a*/ 	.short	(.L_122 - .L_121)
	.align		4
.L_121:
        /*019c*/ 	.word	index@(_ZN2at6native45_GLOBAL__N__efdd3984_12_NLLLoss2d_cu_e9278b4638nll_loss2d_forward_size_average_kernelIN3c104HalfEEEvPT_PKS5_)
        /*01a0*/ 	.word	0x00000000


	//----- nvinfo : EIATTR_REGCOUNT
	.align		4
.L_122:
        /*01a4*/ 	.byte	0x04, 0x2f
        /*01a6*/ 	.short	(.L_124 - .L_123)
	.align		4
.L_123:
        /*01a8*/ 	.word	index@(_ZN2at6native45_GLOBAL__N__efdd3984_12_NLLLoss2d_cu_e9278b4625nll_loss2d_forward_kernelIN3c104HalfEflEEvPT_S6_PKS5_PKlS8_iiil)
        /*01ac*/ 	.word	0x00000022


	//----- nvinfo : EIATTR_FRAME_SIZE
	.align		4
.L_124:
        /*01b0*/ 	.byte	0x04, 0x11
        /*01b2*/ 	.short	(.L_126 - .L_125)
	.align		4
.L_125:
        /*01b4*/ 	.word	index@(_ZN2at6native45_GLOBAL__N__efdd3984_12_NLLLoss2d_cu_e9278b4625nll_loss2d_forward_kernelIN3c104HalfEflEEvPT_S6_PKS5_PKlS8_iiil)
        /*01b8*/ 	.word	0x00000000


	//----- nvinfo : EIATTR_REGCOUNT
	.align		4
.L_126:
        /*01bc*/ 	.byte	0x04, 0x2f
        /*01be*/ 	.short	(.L_128 - .L_127)
	.align		4
.L_127:
        /*01c0*/ 	.word	index@(_ZN2at6native45_GLOBAL__N__efdd3984_12_NLLLoss2d_cu_e9278b4625nll_loss2d_forward_kernelIN3c108BFloat16EfiEEvPT_S6_PKS5_PKlS8_iiil)
        /*01c4*/ 	.word	0x0000001a


	//----- nvinfo : EIATTR_FRAME_SIZE
	.align		4
.L_128:
        /*01c8*/ 	.byte	0x04, 0x11
        /*01ca*/ 	.short	(.L_130 - .L_129)
	.align		4
.L_129:
        /*01cc*/ 	.word	index@(_ZN2at6native45_GLOBAL__N__efdd3984_12_NLLLoss2d_cu_e9278b4625nll_loss2d_forward_kernelIN3c108BFloat16EfiEEvPT_S6_PKS5_PKlS8_iiil)
        /*01d0*/ 	.word	0x00000000


	//----- nvinfo : EIATTR_REGCOUNT
	.align		4
.L_130:
        /*01d4*/ 	.byte	0x04, 0x2f
        /*01d6*/ 	.short	(.L_132 - .L_131)
	.align		4
.L_131:
        /*01d8*/ 	.word	index@(_ZN2at6native45_GLOBAL__N__efdd3984_12_NLLLoss2d_cu_e9278b4638nll_loss2d_forward_size_average_kernelIN3c108BFloat16EEEvPT_PKS5_)
        /*01dc*/ 	.word	0x0000000a


	//----- nvinfo : EIATTR_FRAME_SIZE
	.align		4
.L_132:
        /*01e0*/ 	.byte	0x04, 0x11
        /*01e2*/ 	.short	(.L_134 - .L_133)
	.align		4
.L_133:
        /*01e4*/ 	.word	index@(_ZN2at6native45_GLOBAL__N__efdd3984_12_NLLLoss2d_cu_e9278b4638nll_loss2d_forward_size_average_kernelIN3c108BFloat16EEEvPT_PKS5_)
        /*01e8*/ 	.word	0x00000000


	//----- nvinfo : EIATTR_REGCOUNT
	.align		4
.L_134:
        /*01ec*/ 	.byte	0x04, 0x2f
        /*01ee*/ 	.short	(.L_136 - .L_135)
	.align		4
.L_135:
        /*01f0*/ 	.word	index@(_ZN2at6native45_GLOBAL__N__efdd3984_12_NLLLoss2d_cu_e9278b4625nll_loss2d_forward_kernelIN3c108BFloat16EflEEvPT_S6_PKS5_PKlS8_iiil)
        /*01f4*/ 	.word	0x00000022


	//----- nvinfo : EIATTR_FRAME_SIZE
	.align		4
.L_136:
        /*01f8*/ 	.byte	0x04, 0x11
        /*01fa*/ 	.short	(.L_138 - .L_137)
	.align		4
.L_137:
        /*01fc*/ 	.word	index@(_ZN2at6native45_GLOBAL__N__efdd3984_12_NLLLoss2d_cu_e9278b4625nll_loss2d_forward_kernelIN3c108BFloat16EflEEvPT_S6_PKS5_PKlS8_iiil)
        /*0200*/ 	.word	0x00000000


	//----- nvinfo : EIATTR_REGCOUNT
	.align		4
.L_138:
        /*0204*/ 	.byte	0x04, 0x2f
        /*0206*/ 	.short	(.L_140 - .L_139)
	.align		4
.L_139:
        /*0208*/ 	.word	index@(_ZN2at6native45_GLOBAL__N__efdd3984_12_NLLLoss2d_cu_e9278b4636nll_loss2d_backward_no_reduce_kernelIdEEvlNS_27GenericPackedTensorAccessorIlLm3ENS_16DefaultPtrTraitsElEENS3_IT_Lm3ES4_lEENS3_IS6_Lm4ES4_lEEPKS6_l)
        /*020c*/ 	.word	0x00000024


	//----- nvinfo : EIATTR_FRAME_SIZE
	.align		4
.L_140:
        /*0210*/ 	.byte	0x04, 0x11
        /*0212*/ 	.short	(.L_142 - .L_141)
	.align		4
.L_141:
        /*0214*/ 	.word	index@($__internal_12_$__cuda_sm20_rem_s64)
        /*0218*/ 	.word	0x00000000


	//----- nvinfo : EIATTR_FRAME_SIZE
	.align		4
.L_142:
        /*021c*/ 	.byte	0x04, 0x11
        /*021e*/ 	.short	(.L_144 - .L_143)
	.align		4
.L_143:
        /*0220*/ 	.word	index@($__internal_11_$__cuda_sm20_div_u64)
        /*0224*/ 	.word	0x00000000


	//----- nvinfo : EIATTR_FRAME_SIZE
	.align		4
.L_144:
        /*0228*/ 	.byte	0x04, 0x11
        /*022a*/ 	.short	(.L_146 - .L_145)
	.align		4
.L_145:
        /*022c*/ 	.word	index@($__internal_10_$__cuda_sm20_div_s64)
        /*0230*/ 	.word	0x00000000


	//----- nvinfo : EIATTR_FRAME_SIZE
	.align		4
.L_146:
        /*0234*/ 	.byte	0x04, 0x11
        /*0236*/ 	.short	(.L_148 - .L_147)
	.align		4
.L_147:
        /*0238*/ 	.word	index@(_ZN2at6native45_GLOBAL__N__efdd3984_12_NLLLoss2d_cu_e9278b4636nll_loss2d_backward_no_reduce_kernelIdEEvlNS_27GenericPackedTensorAccessorIlLm3ENS_16DefaultPtrTraitsElEENS3_IT_Lm3ES4_lEENS3_IS6_Lm4ES4_lEEPKS6_l)
        /*023c*/ 	.word	0x00000000


	//----- nvinfo : EIATTR_REGCOUNT
	.align		4
.L_148:
        /*0240*/ 	.byte	0x04, 0x2f
        /*0242*/ 	.short	(.L_150 - .L_149)
	.align		4
.L_149:
        /*0244*/ 	.word	index@(_ZN2at6native45_GLOBAL__N__efdd3984_12_NLLLoss2d_cu_e9278b4636nll_loss2d_backward_no_reduce_kernelIfEEvlNS_27GenericPackedTensorAccessorIlLm3ENS_16DefaultPtrTraitsElEENS3_IT_Lm3ES4_lEENS3_IS6_Lm4ES4_lEEPKS6_l)
        /*0248*/ 	.word	0x00000024


	//----- nvinfo : EIATTR_FRAME_SIZE
	.align		4
.L_150:
        /*024c*/ 	.byte	0x04, 0x11
        /*024e*/ 	.short	(.L_152 - .L_151)
	.align		4
.L_151:
        /*0250*/ 	.word	index@($__internal_9_$__cuda_sm20_rem_s64)
        /*0254*/ 	.word	0x00000000


	//----- nvinfo : EIATTR_FRAME_SIZE
	.align		4
.L_152:
        /*0258*/ 	.byte	0x04, 0x11
        /*025a*/ 	.short	(.L_154 - .L_153)
	.align		4
.L_153:
        /*025c*/ 	.word	index@($__internal_8_$__cuda_sm20_div_u64)
        /*0260*/ 	.word	0x00000000


	//----- nvinfo : EIATTR_FRAME_SIZE
	.align		4
.L_154:
        /*0264*/ 	.byte	0x04, 0x11
        /*0266*/ 	.short	(.L_156 - .L_155)
	.align		4
.L_155:
        /*0268*/ 	.word	index@($__internal_7_$__cuda_sm20_div_s64)
        /*026c*/ 	.word	0x00000000


	//----- nvinfo : EIATTR_FRAME_SIZE
	.align		4
.L_156:
        /*0270*/ 	.byte	0x04, 0x11
        /*0272*/ 	.short	(.L_158 - .L_157)
	.align		4
.L_157:
        /*0274*/ 	.word	index@(_ZN2at6native45_GLOBAL__N__efdd3984_12_NLLLoss2d_cu_e9278b4636nll_loss2d_backward_no_reduce_kernelIfEEvlNS_27GenericPackedTensorAccessorIlLm3ENS_16DefaultPtrTraitsElEENS3_IT_Lm3ES4_lEENS3_IS6_Lm4ES4_lEEPKS6_l)
        /*0278*/ 	.word	0x00000000


	//----- nvinfo : EIATTR_REGCOUNT
	.align		4
.L_158:
        /*027c*/ 	.byte	0x04, 0x2f
        /*027e*/ 	.short	(.L_160 - .L_159)
	.align		4
.L_159:
        /*0280*/ 	.word	index@(_ZN2at6native45_GLOBAL__N__efdd3984_12_NLLLoss2d_cu_e9278b4636nll_loss2d_backward_no_reduce_kernelIN3c104HalfEEEvlNS_27GenericPackedTensorAccessorIlLm3ENS_16DefaultPtrTraitsElEENS5_IT_Lm3ES6_lEENS5_IS8_Lm4ES6_lEEPKS8_l)
        /*0284*/ 	.word	0x00000024


	//----- nvinfo : EIATTR_FRAME_SIZE
	.align		4
.L_160:
        /*0288*/ 	.byte	0x04, 0x11
        /*028a*/ 	.short	(.L_162 - .L_161)
	.align		4
.L_161:
        /*028c*/ 	.word	index@($__internal_6_$__cuda_sm20_rem_s64)
        /*0290*/ 	.word	0x00000000


	//----- nvinfo : EIATTR_FRAME_SIZE
	.align		4
.L_162:
        /*0294*/ 	.byte	0x04, 0x11
        /*0296*/ 	.short	(.L_164 - .L_163)
	.align		4
.L_163:
        /*0298*/ 	.word	index@($__internal_5_$__cuda_sm20_div_u64)
        /*029c*/ 	.word	0x00000000


	//----- nvinfo : EIATTR_FRAME_SIZE
	.align		4
.L_164:
        /*02a0*/ 	.byte	0x04, 0x11
        /*02a2*/ 	.short	(.L_166 - .L_165)
	.align		4
.L_165:
        /*02a4*/ 	.word	index@($__internal_4_$__cuda_sm20_div_s64)
        /*02a8*/ 	.word	0x00000000


	//----- nvinfo : EIATTR_FRAME_SIZE
	.align		4
.L_166:
        /*02ac*/ 	.byte	0x04, 0x11
        /*02ae*/ 	.short	(.L_168 - .L_167)
	.align		4
.L_167:
        /*02b0*/ 	.word	index@(_ZN2at6native45_GLOBAL__N__efdd3984_12_NLLLoss2d_cu_e9278b4636nll_loss2d_backward_no_reduce_kernelIN3c104HalfEEEvlNS_27GenericPackedTensorAccessorIlLm3ENS_16DefaultPtrTraitsElEENS5_IT_Lm3ES6_lEENS5_IS8_Lm4ES6_lEEPKS8_l)
        /*02b4*/ 	.word	0x00000000


	//----- nvinfo : EIATTR_REGCOUNT
	.align		4
.L_168:
        /*02b8*/ 	.byte	0x04, 0x2f
        /*02ba*/ 	.short	(.L_170 - .L_169)
	.align		4
.L_169:
        /*02bc*/ 	.word	index@(_ZN2at6native45_GLOBAL__N__efdd3984_12_NLLLoss2d_cu_e9278b4636nll_loss2d_backward_no_reduce_kernelIN3c108BFloat16EEEvlNS_27GenericPackedTensorAccessorIlLm3ENS_16DefaultPtrTraitsElEENS5_IT_Lm3ES6_lEENS5_IS8_Lm4ES6_lEEPKS8_l)
        /*02c0*/ 	.word	0x00000024


	//----- nvinfo : EIATTR_FRAME_SIZE
	.align		4
.L_170:
        /*02c4*/ 	.byte	0x04, 0x11
        /*02c6*/ 	.short	(.L_172 - .L_171)
	.align		4
.L_171:
        /*02c8*/ 	.word	index@($__internal_3_$__cuda_sm20_rem_s64)
        /*02cc*/ 	.word	0x00000000


	//----- nvinfo : EIATTR_FRAME_SIZE
	.align		4
.L_172:
        /*02d0*/ 	.byte	0x04, 0x11
        /*02d2*/ 	.short	(.L_174 - .L_173)
	.align		4
.L_173:
        /*02d4*/ 	.word	index@($__internal_2_$__cuda_sm20_div_u64)
        /*02d8*/ 	.word	0x00000000


	//----- nvinfo : EIATTR_FRAME_SIZE
	.align		4
.L_174:
        /*02dc*/ 	.byte	0x04, 0x11
        /*02de*/ 	.short	(.L_176 - .L_175)
	.align		4
.L_175:
        /*02e0*/ 	.word	index@($__internal_1_$__cuda_sm20_div_s64)
        /*02e4*/ 	.word	0x00000000


	//----- nvinfo : EIATTR_FRAME_SIZE
	.align		4
.L_176:
        /*02e8*/ 	.byte	0x04, 0x11
        /*02ea*/ 	.short	(.L_178 - .L_177)
	.align		4
.L_177:
        /*02ec*/ 	.word	index@(_ZN2at6native45_GLOBAL__N__efdd3984_12_NLLLoss2d_cu_e9278b4636nll_loss2d_backward_no_reduce_kernelIN3c108BFloat16EEEvlNS_27GenericPackedTensorAccessorIlLm3ENS_16DefaultPtrTraitsElEENS5_IT_Lm3ES6_lEENS5_IS8_Lm4ES6_lEEPKS8_l)
        /*02f0*/ 	.word	0x00000000


	//----- nvinfo : EIATTR_REGCOUNT
	.align		4
.L_178:
        /*02f4*/ 	.byte	0x04, 0x2f
        /*02f6*/ 	.short	(.L_180 - .L_179)
	.align		4
.L_179:
        /*02f8*/ 	.word	index@(_ZN2at6native45_GLOBAL__N__efdd3984_12_NLLLoss2d_cu_e9278b4626nll_loss2d_backward_kernelIdEEvPT_PKS3_PKlS6_S6_biiil)
        /*02fc*/ 	.word	0x0000001b


	//----- nvinfo : EIATTR_FRAME_SIZE
	.align		4
.L_180:
        /*0300*/ 	.byte	0x04, 0x11
        /*0302*/ 	.short	(.L_182 - .L_181)
	.align		4
.L_181:
        /*0304*/ 	.word	index@($__internal_0_$__cuda_sm20_div_rn_f64_full)
        /*0308*/ 	.word	0x00000000


	//----- nvinfo : EIATTR_FRAME_SIZE
	.align		4
.L_182:
        /*030c*/ 	.byte	0x04, 0x11
        /*030e*/ 	.short	(.L_184 - .L_183)
	.align		4
.L_183:
        /*0310*/ 	.word	index@(_ZN2at6native45_GLOBAL__N__efdd3984_12_NLLLoss2d_cu_e9278b4626nll_loss2d_backward_kernelIdEEvPT_PKS3_PKlS6_S6_biiil)
        /*0314*/ 	.word	0x00000000


	//----- nvinfo : EIATTR_REGCOUNT
	.align		4
.L_184:
        /*0318*/ 	.byte	0x04, 0x2f
        /*031a*/ 	.short	(.L_186 - .L_185)
	.align		4
.L_185:
        /*031c*/ 	.word	index@(_ZN2at6native45_GLOBAL__N__efdd3984_12_NLLLoss2d_cu_e9278b4626nll_loss2d_backward_kernelIfEEvPT_PKS3_PKlS6_S6_biiil)
        /*0320*/ 	.word	0x0000001b


	//----- nvinfo : EIATTR_FRAME_SIZE
	.align		4
.L_186:
        /*0324*/ 	.byte	0x04, 0x11
        /*0326*/ 	.short	(.L_188 - .L_187)
	.align		4
.L_187:
        /*0328*/ 	.word	index@(_ZN2at6native45_GLOBAL__N__efdd3984_12_NLLLoss2d_cu_e9278b4626nll_loss2d_backward_kernelIfEEvPT_PKS3_PKlS6_S6_biiil)
        /*032c*/ 	.word	0x00000000


	//----- nvinfo : EIATTR_REGCOUNT
	.align		4
.L_188:
        /*0330*/ 	.byte	0x04, 0x2f
        /*0332*/ 	.short	(.L_190 - .L_189)
	.align		4
.L_189:
        /*0334*/ 	.word	index@(_ZN2at6native45_GLOBAL__N__efdd3984_12_NLLLoss2d_cu_e9278b4626nll_loss2d_backward_kernelIN3c104HalfEEEvPT_PKS5_PKlS8_S8_biiil)
        /*0338*/ 	.word	0x0000001b


	//----- nvinfo : EIATTR_FRAME_SIZE
	.align		4
.L_190:
        /*033c*/ 	.byte	0x04, 0x11
        /*033e*/ 	.short	(.L_192 - .L_191)
	.align		4
.L_191:
        /*0340*/ 	.word	index@(_ZN2at6native45_GLOBAL__N__efdd3984_12_NLLLoss2d_cu_e9278b4626nll_loss2d_backward_kernelIN3c104HalfEEEvPT_PKS5_PKlS8_S8_biiil)
        /*0344*/ 	.word	0x00000000


	//----- nvinfo : EIATTR_REGCOUNT
	.align		4
.L_192:
        /*0348*/ 	.byte	0x04, 0x2f
        /*034a*/ 	.short	(.L_194 - .L_193)
	.align		4
.L_193:
        /*034c*/ 	.word	index@(_ZN2at6native45_GLOBAL__N__efdd3984_12_NLLLoss2d_cu_e9278b4626nll_loss2d_backward_kernelIN3c108BFloat16EEEvPT_PKS5_PKlS8_S8_biiil)
        /*0350*/ 	.word	0x0000001a


	//----- nvinfo : EIATTR_FRAME_SIZE
	.align		4
.L_194:
        /*0354*/ 	.byte	0x04, 0x11
        /*0356*/ 	.short	(.L_196 - .L_195)
	.align		4
.L_195:
        /*0358*/ 	.word	index@(_ZN2at6native45_GLOBAL__N__efdd3984_12_NLLLoss2d_cu_e9278b4626nll_loss2d_backward_kernelIN3c108BFloat16EEEvPT_PKS5_PKlS8_S8_biiil)
        /*035c*/ 	.word	0x00000000


	//----- nvinfo : EIATTR_MIN_STACK_SIZE
	.align		4
.L_196:
        /*0360*/ 	.byte	0x04, 0x12
        /*0362*/ 	.short	(.L_198 - .L_197)
	.align		4
.L_197:
        /*0364*/ 	.word	index@(_ZN2at6native45_GLOBAL__N__efdd3984_12_NLLLoss2d_cu_e9278b4626nll_loss2d_backward_kernelIN3c108BFloat16EEEvPT_PKS5_PKlS8_S8_biiil)
        /*0368*/ 	.word	0x00000000


	//----- nvinfo : EIATTR_MIN_STACK_SIZE
	.align		4
.L_198:
        /*036c*/ 	.byte	0x04, 0x12
        /*036e*/ 	.short	(.L_200 - .L_199)
	.align		4
.L_199:
        /*0370*/ 	.word	index@(_ZN2at6native45_GLOBAL__N__efdd3984_12_NLLLoss2d_cu_e9278b4626nll_loss2d_backward_kernelIN3c104HalfEEEvPT_PKS5_PKlS8_S8_biiil)
        /*0374*/ 	.word	0x00000000


	//----- nvinfo : EIATTR_MIN_STACK_SIZE
	.align		4
.L_200:
        /*0378*/ 	.byte	0x04, 0x12
        /*037a*/ 	.short	(.L_202 - .L_201)
	.align		4
.L_201:
        /*037c*/ 	.word	index@(_ZN2at6native45_GLOBAL__N__efdd3984_12_NLLLoss2d_cu_e9278b4626nll_loss2d_backward_kernelIfEEvPT_PKS3_PKlS6_S6_biiil)
        /*0380*/ 	.word	0x00000000


	//----- nvinfo : EIATTR_MIN_STACK_SIZE
	.align		4
.L_202:
        /*0384*/ 	.byte	0x04, 0x12
        /*0386*/ 	.short	(.L_204 - .L_203)
	.align		4
.L_203:
        /*0388*/ 	.word	index@(_ZN2at6native45_GLOBAL__N__efdd3984_12_NLLLoss2d_cu_e9278b4626nll_loss2d_backward_kernelIdEEvPT_PKS3_PKlS6_S6_biiil)
        /*038c*/ 	.word	0x00000000


	//----- nvinfo : EIATTR_MIN_STACK_SIZE
	.align		4
.L_204:
        /*0390*/ 	.byte	0x04, 0x12
        /*0392*/ 	.short	(.L_206 - .L_205)
	.align		4
.L_205:
        /*0394*/ 	.word	index@(_ZN2at6native45_GLOBAL__N__efdd3984_12_NLLLoss2d_cu_e9278b4636nll_loss2d_backward_no_reduce_kernelIN3c108BFloat16EEEvlNS_27GenericPackedTensorAccessorIlLm3ENS_16DefaultPtrTraitsElEENS5_IT_Lm3ES6_lEENS5_IS8_Lm4ES6_lEEPKS8_l)
        /*0398*/ 	.word	0x00000000


	//----- nvinfo : EIATTR_MIN_STACK_SIZE
	.align		4
.L_206:
        /*039c*/ 	.byte	0x04, 0x12
        /*039e*/ 	.short	(.L_208 - .L_207)
	.align		4
.L_207:
        /*03a0*/ 	.word	index@(_ZN2at6native45_GLOBAL__N__efdd3984_12_NLLLoss2d_cu_e9278b4636nll_loss2d_backward_no_reduce_kernelIN3c104HalfEEEvlNS_27GenericPackedTensorAccessorIlLm3ENS_16DefaultPtrTraitsElEENS5_IT_Lm3ES6_lEENS5_IS8_Lm4ES6_lEEPKS8_l)
        /*03a4*/ 	.word	0x00000000


	//----- nvinfo : EIATTR_MIN_STACK_SIZE
	.align		4
.L_208:
        /*03a8*/ 	.byte	0x04, 0x12
        /*03aa*/ 	.short	(.L_210 - .L_209)
	.align		4
.L_209:
        /*03ac*/ 	.word	index@(_ZN2at6native45_GLOBAL__N__efdd3984_12_NLLLoss2d_cu_e9278b4636nll_loss2d_backward_no_reduce_kernelIfEEvlNS_27GenericPackedTensorAccessorIlLm3ENS_16DefaultPtrTraitsElEENS3_IT_Lm3ES4_lEENS3_IS6_Lm4ES4_lEEPKS6_l)
        /*03b0*/ 	.word	0x00000000


	//----- nvinfo : EIATTR_MIN_STACK_SIZE
	.align		4
.L_210:
        /*03b4*/ 	.byte	0x04, 0x12
        /*03b6*/ 	.short	(.L_212 - .L_211)
	.align		4
.L_211:
        /*03b8*/ 	.word	index@(_ZN2at6native45_GLOBAL__N__efdd3984_12_NLLLoss2d_cu_e9278b4636nll_loss2d_backward_no_reduce_kernelIdEEvlNS_27GenericPackedTensorAccessorIlLm3ENS_16DefaultPtrTraitsElEENS3_IT_Lm3ES4_lEENS3_IS6_Lm4ES4_lEEPKS6_l)
        /*03bc*/ 	.word	0x00000000


	//----- nvinfo : EIATTR_MIN_STACK_SIZE
	.align		4
.L_212:
        /*03c0*/ 	.byte	0x04, 0x12
        /*03c2*/ 	.short	(.L_214 - .L_213)
	.align		4
.L_213:
        /*03c4*/ 	.word	index@(_ZN2at6native45_GLOBAL__N__efdd3984_12_NLLLoss2d_cu_e9278b4625nll_loss2d_forward_kernelIN3c108BFloat16EflEEvPT_S6_PKS5_PKlS8_iiil)
        /*03c8*/ 	.word	0x00000000


	//----- nvinfo : EIATTR_MIN_STACK_SIZE
	.align		4
.L_214:
        /*03cc*/ 	.byte	0x04, 0x12
        /*03ce*/ 	.short	(.L_216 - .L_215)
	.align		4
.L_215:
        /*03d0*/ 	.word	index@(_ZN2at6native45_GLOBAL__N__efdd3984_12_NLLLoss2d_cu_e9278b4638nll_loss2d_forward_size_average_kernelIN3c108BFloat16EEEvPT_PKS5_)
        /*03d4*/ 	.word	0x00000000


	//----- nvinfo : EIATTR_MIN_STACK_SIZE
	.align		4
.L_216:
        /*03d8*/ 	.byte	0x04, 0x12
        /*03da*/ 	.short	(.L_218 - .L_217)
	.align		4
.L_217:
        /*03dc*/ 	.word	index@(_ZN2at6native45_GLOBAL__N__efdd3984_12_NLLLoss2d_cu_e9278b4625nll_loss2d_forward_kernelIN3c108BFloat16EfiEEvPT_S6_PKS5_PKlS8_iiil)
        /*03e0*/ 	.word	0x00000000


	//----- nvinfo : EIATTR_MIN_STACK_SIZE
	.align		4
.L_218:
        /*03e4*/ 	.byte	0x04, 0x12
        /*03e6*/ 	.short	(.L_220 - .L_219)
	.align		4
.L_219:
        /*03e8*/ 	.word	index@(_ZN2at6native45_GLOBAL__N__efdd3984_12_NLLLoss2d_cu_e9278b4625nll_loss2d_forward_kernelIN3c104HalfEflEEvPT_S6_PKS5_PKlS8_iiil)
        /*03ec*/ 	.word	0x00000000


	//----- nvinfo : EIATTR_MIN_STACK_SIZE
	.align		4
.L_220:
        /*03f0*/ 	.byte	0x04, 0x12
        /*03f2*/ 	.short	(.L_222 - .L_221)
	.align		4
.L_221:
        /*03f4*/ 	.word	index@(_ZN2at6native45_GLOBAL__N__efdd3984_12_NLLLoss2d_cu_e9278b4638nll_loss2d_forward_size_average_kernelIN3c104HalfEEEvPT_PKS5_)
        /*03f8*/ 	.word	0x00000000


	//----- nvinfo : EIATTR_MIN_STACK_SIZE
	.align		4
.L_222:
        /*03fc*/ 	.byte	0x04, 0x12
        /*03fe*/ 	.short	(.L_224 - .L_223)
	.align		4
.L_223:
        /*0400*/ 	.word	index@(_ZN2at6native45_GLOBAL__N__efdd3984_12_NLLLoss2d_cu_e9278b4625nll_loss2d_forward_kernelIN3c104HalfEfiEEvPT_S6_PKS5_PKlS8_iiil)
        /*0404*/ 	.word	0x00000000


	//----- nvinfo : EIATTR_MIN_STACK_SIZE
	.align		4
.L_224:
        /*0408*/ 	.byte	0x04, 0x12
        /*040a*/ 	.short	(.L_226 - .L_225)
	.align		4
.L_225:
        /*040c*/ 	.word	index@(_ZN2at6native45_GLOBAL__N__efdd3984_12_NLLLoss2d_cu_e9278b4625nll_loss2d_forward_kernelIfflEEvPT_S4_PKS3_PKlS6_iiil)
        /*0410*/ 	.word	0x00000000


	//----- nvinfo : EIATTR_MIN_STACK_SIZE
	.align		4
.L_226:
        /*0414*/ 	.byte	0x04, 0x12
        /*0416*/ 	.short	(.L_228 - .L_227)
	.align		4
.L_227:
        /*0418*/ 	.word	index@(_ZN2at6native45_GLOBAL__N__efdd3984_12_NLLLoss2d_cu_e9278b4638nll_loss2d_forward_size_average_kernelIfEEvPT_PKS3_)
        /*041c*/ 	.word	0x00000000


	//----- nvinfo : EIATTR_MIN_STACK_SIZE
	.align		4
.L_228:
        /*0420*/ 	.byte	0x04, 0x12
        /*0422*/ 	.short	(.L_230 - .L_229)
	.align		4
.L_229:
        /*0424*/ 	.word	index@(_ZN2at6native45_GLOBAL__N__efdd3984_12_NLLLoss2d_cu_e9278b4625nll_loss2d_forward_kernelIffiEEvPT_S4_PKS3_PKlS6_iiil)
        /*0428*/ 	.word	0x00000000


	//----- nvinfo : EIATTR_MIN_STACK_SIZE
	.align		4
.L_230:
        /*042c*/ 	.byte	0x04, 0x12
        /*042e*/ 	.short	(.L_232 - .L_231)
	.align		4
.L_231:
        /*0430*/ 	.word	index@(_ZN2at6native45_GLOBAL__N__efdd3984_12_NLLLoss2d_cu_e9278b4625nll_loss2d_forward_kernelIddlEEvPT_S4_PKS3_PKlS6_iiil)
        /*0434*/ 	.word	0x00000000


	//----- nvinfo : EIATTR_MIN_STACK_SIZE
	.align		4
.L_232:
        /*0438*/ 	.byte	0x04, 0x12
        /*043a*/ 	.short	(.L_234 - .L_233)
	.align		4
.L_233:
        /*043c*/ 	.word	index@(_ZN2at6native45_GLOBAL__N__efdd3984_12_NLLLoss2d_cu_e9278b4638nll_loss2d_forward_size_average_kernelIdEEvPT_PKS3_)
        /*0440*/ 	.word	0x00000000


	//----- nvinfo : EIATTR_MIN_STACK_SIZE
	.align		4
.L_234:
        /*0444*/ 	.byte	0x04, 0x12
        /*0446*/ 	.short	(.L_236 - .L_235)
	.align		4
.L_235:
        /*0448*/ 	.word	index@(_ZN2at6native45_GLOBAL__N__efdd3984_12_NLLLoss2d_cu_e9278b4625nll_loss2d_forward_kernelIddiEEvPT_S4_PKS3_PKlS6_iiil)
        /*044c*/ 	.word	0x00000000


	//----- nvinfo : EIATTR_MIN_STACK_SIZE
	.align		4
.L_236:
        /*0450*/ 	.byte	0x04, 0x12
        /*0452*/ 	.short	(.L_238 - .L_237)
	.align		4
.L_237:
        /*0454*/ 	.word	index@(_ZN2at6native45_GLOBAL__N__efdd3984_12_NLLLoss2d_cu_e9278b4635nll_loss2d_forward_no_reduce_kernelIN3c108BFloat16EEEvlNS_27GenericPackedTensorAccessorIT_Lm4ENS_16DefaultPtrTraitsElEENS5_IlLm3ES7_lEENS5_IS6_Lm3ES7_lEEPKS6_l)
        /*0458*/ 	.word	0x00000000


	//----- nvinfo : EIATTR_MIN_STACK_SIZE
	.align		4
.L_238:
        /*045c*/ 	.byte	0x04, 0x12
        /*045e*/ 	.short	(.L_240 - .L_239)
	.align		4
.L_239:
        /*0460*/ 	.word	index@(_ZN2at6native45_GLOBAL__N__efdd3984_12_NLLLoss2d_cu_e9278b4635nll_loss2d_forward_no_reduce_kernelIN3c104HalfEEEvlNS_27GenericPackedTensorAccessorIT_Lm4ENS_16DefaultPtrTraitsElEENS5_IlLm3ES7_lEENS5_IS6_Lm3ES7_lEEPKS6_l)
        /*0464*/ 	.word	0x00000000


	//----- nvinfo : EIATTR_MIN_STACK_SIZE
	.align		4
.L_240:
        /*0468*/ 	.byte	0x04, 0x12
        /*046a*/ 	.short	(.L_242 - .L_241)
	.align		4
.L_241:
        /*046c*/ 	.word	index@(_ZN2at6native45_GLOBAL__N__efdd3984_12_NLLLoss2d_cu_e9278b4635nll_loss2d_forward_no_reduce_kernelIfEEvlNS_27GenericPackedTensorAccessorIT_Lm4ENS_16DefaultPtrTraitsElEENS3_IlLm3ES5_lEENS3_IS4_Lm3ES5_lEEPKS4_l)
        /*0470*/ 	.word	0x00000000


	//----- nvinfo : EIATTR_MIN_STACK_SIZE
	.align		4
.L_242:
        /*0474*/ 	.byte	0x04, 0x12
        /*0476*/ 	.short	(.L_244 - .L_243)
	.align		4
.L_243:
        /*0478*/ 	.word	index@(_ZN2at6native45_GLOBAL__N__efdd3984_12_NLLLoss2d_cu_e9278b4635nll_loss2d_forward_no_reduce_kernelIdEEvlNS_27GenericPackedTensorAccessorIT_Lm4ENS_16DefaultPtrTraitsElEENS3_IlLm3ES5_lEENS3_IS4_Lm3ES5_lEEPKS4_l)
        /*047c*/ 	.word	0x00000000
.L_244:


//--------------------- .nv.compat                --------------------------
	.section	.nv.compat,"",@"SHT_CUDA_COMPAT_INFO"
	.align	4
        /*0000*/ 	.byte	0x02, 0x09, 0x01, 0x00, 0x02, 0x02, 0x01, 0x00, 0x02, 0x05, 0x05, 0x00, 0x03, 0x07, 0x01, 0x01
        /*0010*/ 	.byte	0x02, 0x03, 0x00, 0x00, 0x02, 0x06, 0x01, 0x00, 0x04, 0x0b, 0x08, 0x00, 0x00, 0x00, 0x00, 0x00
        /*0020*/ 	.byte	0x00, 0x00, 0x00, 0x00


//--------------------- .nv.info._ZN2at6native45_GLOBAL__N__efdd3984_12_NLLLoss2d_cu_e9278b4626nll_loss2d_backward_kernelIN3c108BFloat16EEEvPT_PKS5_PKlS8_S8_biiil --------------------------
	.section	.nv.info._ZN2at6native45_GLOBAL__N__efdd3984_12_NLLLoss2d_cu_e9278b4626nll_loss2d_backward_kernelIN3c108BFloat16EEEvPT_PKS5_PKlS8_S8_biiil,"",@"SHT_CUDA_INFO"
	.sectionflags	@""
	.align	4


	//----- nvinfo : EIATTR_CUDA_API_VERSION
	.align		4
        /*0000*/ 	.byte	0x04, 0x37
        /*0002*/ 	.short	(.L_246 - .L_245)
.L_245:
        /*0004*/ 	.word	0x00000082


	//----- nvinfo : EIATTR_KPARAM_INFO
	.align		4
.L_246:
        /*0008*/ 	.byte	0x04, 0x17
        /*000a*/ 	.short	(.L_248 - .L_247)
.L_247:
        /*000c*/ 	.word	0x00000000
        /*0010*/ 	.short	0x0009
        /*0012*/ 	.short	0x0038
        /*0014*/ 	.byte	0x00, 0xf0, 0x21, 0x00


	//----- nvinfo : EIATTR_KPARAM_INFO
	.align		4
.L_248:
        /*0018*/ 	.byte	0x04, 0x17
        /*001a*/ 	.short	(.L_250 - .L_249)
.L_249:
        /*001c*/ 	.word	0x00000000
        /*0020*/ 	.short	0x0008
        /*0022*/ 	.short	0x0034
        /*0024*/ 	.byte	0x00, 0xf0, 0x11, 0x00


	//----- nvinfo : EIATTR_KPARAM_INFO
	.align		4
.L_250:
        /*0028*/ 	.byte	0x04, 0x17
        /*002a*/ 	.short	(.L_252 - .L_251)
.L_251:
        /*002c*/ 	.word	0x00000000
        /*0030*/ 	.short	0x0007
        /*0032*/ 	.short	0x0030
        /*0034*/ 	.byte	0x00, 0xf0, 0x11, 0x00


	//----- nvinfo : EIATTR_KPARAM_INFO
	.align		4
.L_252:
        /*0038*/ 	.byte	0x04, 0x17
        /*003a*/ 	.short	(.L_254 - .L_253)
.L_253:
        /*003c*/ 	.word	0x00000000
        /*0040*/ 	.short	0x0006
        /*0042*/ 	.short	0x002c
        /*0044*/ 	.byte	0x00, 0xf0, 0x11, 0x00


	//----- nvinfo : EIATTR_KPARAM_INFO
	.align		4
.L_254:
        /*0048*/ 	.byte	0x04, 0x17
        /*004a*/ 	.short	(.L_256 - .L_255)
.L_255:
        /*004c*/ 	.word	0x00000000
        /*0050*/ 	.short	0x0005
        /*0052*/ 	.short	0x0028
        /*0054*/ 	.byte	0x00, 0xf0, 0x05, 0x00


	//----- nvinfo : EIATTR_KPARAM_INFO
	.align		4
.L_256:
        /*0058*/ 	.byte	0x04, 0x17
        /*005a*/ 	.short	(.L_258 - .L_257)
.L_257:
        /*005c*/ 	.word	0x00000000
        /*0060*/ 	.short	0x0004
        /*0062*/ 	.short	0x0020
        /*0064*/ 	.byte	0x00, 0xf5, 0x21, 0x00


	//----- nvinfo : EIATTR_KPARAM_INFO
	.align		4
.L_258:
        /*0068*/ 	.byte	0x04, 0x17
        /*006a*/ 	.short	(.L_260 - .L_259)
.L_259:
        /*006c*/ 	.word	0x00000000
        /*0070*/ 	.short	0x0003
        /*0072*/ 	.short	0x0018
        /*0074*/ 	.byte	0x00, 0xf5, 0x21, 0x00


	//----- nvinfo : EIATTR_KPARAM_INFO
	.align		4
.L_260:
        /*0078*/ 	.byte	0x04, 0x17
        /*007a*/ 	.short	(.L_262 - .L_261)
.L_261:
        /*007c*/ 	.word	0x00000000
        /*0080*/ 	.short	0x0002
        /*0082*/ 	.short	0x0010
        /*0084*/ 	.byte	0x00, 0xf5, 0x21, 0x00


	//----- nvinfo : EIATTR_KPARAM_INFO
	.align		4
.L_262:
        /*0088*/ 	.byte	0x04, 0x17
        /*008a*/ 	.short	(.L_264 - .L_263)
.L_263:
        /*008c*/ 	.word	0x00000000
        /*0090*/ 	.short	0x0001
        /*0092*/ 	.short	0x0008
        /*0094*/ 	.byte	0x00, 0xf5, 0x21, 0x00


	//----- nvinfo : EIATTR_KPARAM_INFO
	.align		4
.L_264:
        /*0098*/ 	.byte	0x04, 0x17
        /*009a*/ 	.short	(.L_266 - .L_265)
.L_265:
        /*009c*/ 	.word	0x00000000
        /*00a0*/ 	.short	0x0000
        /*00a2*/ 	.short	0x0000
        /*00a4*/ 	.byte	0x00, 0xf5, 0x21, 0x00


	//----- nvinfo : EIATTR_SPARSE_MMA_MASK
	.align		4
.L_266:
        /*00a8*/ 	.byte	0x03, 0x50
        /*00aa*/ 	.short	0x0000


	//----- nvinfo : EIATTR_MAXREG_COUNT
	.align		4
        /*00ac*/ 	.byte	0x03, 0x1b
        /*00ae*/ 	.short	0x0040


	//----- nvinfo : EIATTR_EXTERNS
	.align		4
        /*00b0*/ 	.byte	0x04, 0x0f
        /*00b2*/ 	.short	(.L_268 - .L_267)


	//   ....[0]....
	.align		4
.L_267:
        /*00b4*/ 	.word	index@(__assertfail)


	//----- nvinfo : EIATTR_MERCURY_ISA_VERSION
	.align		4
.L_268:
        /*00b8*/ 	.byte	0x03, 0x5f
        /*00ba*/ 	.short	0x0101


	//----- nvinfo : EIATTR_VRC_CTA_INIT_COUNT
	.align		4
        /*00bc*/ 	.byte	0x02, 0x4a
	.zero		1
	.zero		1


	//----- nvinfo : EIATTR_SYSCALL_OFFSETS
	.align		4
        /*00c0*/ 	.byte	0x04, 0x46
        /*00c2*/ 	.short	(.L_270 - .L_269)


	//   ....[0]....
.L_269:
        /*00c4*/ 	.word	0x00000660


	//   ....[1]....
        /*00c8*/ 	.word	0x00000800


	//   ....[2]....
        /*00cc*/ 	.word	0x00000b50


	//   ....[3]....
        /*00d0*/ 	.word	0x00000cf0


	//----- nvinfo : EIATTR_EXIT_INSTR_OFFSETS
	.align		4
.L_270:
        /*00d4*/ 	.byte	0x04, 0x1c
        /*00d6*/ 	.short	(.L_272 - .L_271)


	//   ....[0]....
.L_271:
        /*00d8*/ 	.word	0x00000270


	//   ....[1]....
        /*00dc*/ 	.word	0x00000940


	//   ....[2]....
        /*00e0*/ 	.word	0x00000dc0


	//----- nvinfo : EIATTR_MAX_THREADS
	.align		4
.L_272:
        /*00e4*/ 	.byte	0x04, 0x05
        /*00e6*/ 	.short	(.L_274 - .L_273)
.L_273:
        /*00e8*/ 	.word	0x00000400
        /*00ec*/ 	.word	0x00000001
        /*00f0*/ 	.word	0x00000001


	//----- nvinfo : EIATTR_CRS_STACK_SIZE
	.align		4
.L_274:
        /*00f4*/ 	.byte	0x04, 0x1e
        /*00f6*/ 	.short	(.L_276 - .L_275)
.L_275:
        /*00f8*/ 	.word	0x00000000


	//----- nvinfo : EIATTR_CBANK_PARAM_SIZE
	.align		4
.L_276:
        /*00fc*/ 	.byte	0x03, 0x19
        /*00fe*/ 	.short	0x0040


	//----- nvinfo : EIATTR_PARAM_CBANK
	.align		4
        /*0100*/ 	.byte	0x04, 0x0a
        /*0102*/ 	.short	(.L_278 - .L_277)
	.align		4
.L_277:
        /*0104*/ 	.word	index@(.nv.constant0._ZN2at6native45_GLOBAL__N__efdd3984_12_NLLLoss2d_cu_e9278b4626nll_loss2d_backward_kernelIN3c108BFloat16EEEvPT_PKS5_PKlS8_S8_biiil)
        /*0108*/ 	.short	0x0380
        /*010a*/ 	.short	0x0040


	//----- nvinfo : EIATTR_SW_WAR
	.align		4
.L_278:
        /*010c*/ 	.byte	0x04, 0x36
        /*010e*/ 	.short	(.L_280 - .L_279)
.L_279:
        /*0110*/ 	.word	0x00000008
.L_280:


//--------------------- .nv.info._ZN2at6native45_GLOBAL__N__efdd3984_12_NLLLoss2d_cu_e9278b4626nll_loss2d_backward_kernelIN3c104HalfEEEvPT_PKS5_PKlS8_S8_biiil --------------------------
	.section	.nv.info._ZN2at6native45_GLOBAL__N__efdd3984_12_NLLLoss2d_cu_e9278b4626nll_loss2d_backward_kernelIN3c104HalfEEEvPT_PKS5_PKlS8_S8_biiil,"",@"SHT_CUDA_INFO"
	.sectionflags	@""
	.align	4


	//----- nvinfo : EIATTR_CUDA_API_VERSION
	.align		4
        /*0000*/ 	.byte	0x04, 0x37
        /*0002*/ 	.short	(.L_282 - .L_281)
.L_281:
        /*0004*/ 	.word	0x00000082


	//----- nvinfo : EIATTR_KPARAM_INFO
	.align		4
.L_282:
        /*0008*/ 	.byte	0x04, 0x17
        /*000a*/ 	.short	(.L_284 - .L_283)
.L_283:
        /*000c*/ 	.word	0x00000000
        /*0010*/ 	.short	0x0009
        /*0012*/ 	.short	0x0038
        /*0014*/ 	.byte	0x00, 0xf0, 0x21, 0x00


	//----- nvinfo : EIATTR_KPARAM_INFO
	.align		4
.L_284:
        /*0018*/ 	.byte	0x04, 0x17
        /*001a*/ 	.short	(.L_286 - .L_285)
.L_285:
        /*001c*/ 	.word	0x00000000
        /*0020*/ 	.short	0x0008
        /*0022*/ 	.short	0x0034
        /*0024*/ 	.byte	0x00, 0xf0, 0x11, 0x00


	//----- nvinfo : EIATTR_KPARAM_INFO
	.align		4
.L_286:
        /*0028*/ 	.byte	0x04, 0x17
        /*002a*/ 	.short	(.L_288 - .L_287)
.L_287:
        /*002c*/ 	.word	0x00000000
        /*0030*/ 	.short	0x0007
        /*0032*/ 	.short	0x0030
        /*0034*/ 	.byte	0x00, 0xf0, 0x11, 0x00


	//----- nvinfo : EIATTR_KPARAM_INFO
	.align		4
.L_288:
        /*0038*/ 	.byte	0x04, 0x17
        /*003a*/ 	.short	(.L_290 - .L_289)
.L_289:
        /*003c*/ 	.word	0x00000000
        /*0040*/ 	.short	0x0006
        /*0042*/ 	.short	0x002c
        /*0044*/ 	.byte	0x00, 0xf0, 0x11, 0x00


	//----- nvinfo : EIATTR_KPARAM_INFO
	.align		4
.L_290:
        /*0048*/ 	.byte	0x04, 0x17
        /*004a*/ 	.short	(.L_292 - .L_291)
.L_291:
        /*004c*/ 	.word	0x00000000
        /*0050*/ 	.short	0x0005
        /*0052*/ 	.short	0x0028
        /*0054*/ 	.byte	0x00, 0xf0, 0x05, 0x00


	//----- nvinfo : EIATTR_KPARAM_INFO
	.align		4
.L_292:
        /*0058*/ 	.byte	0x04, 0x17
        /*005a*/ 	.short	(.L_294 - .L_293)
.L_293:
        /*005c*/ 	.word	0x00000000
        /*0060*/ 	.short	0x0004
        /*0062*/ 	.short	0x0020
        /*0064*/ 	.byte	0x00, 0xf5, 0x21, 0x00


	//----- nvinfo : EIATTR_KPARAM_INFO
	.align		4
.L_294:
        /*0068*/ 	.byte	0x04, 0x17
        /*006a*/ 	.short	(.L_296 - .L_295)
.L_295:
        /*006c*/ 	.word	0x00000000
        /*0070*/ 	.short	0x0003
        /*0072*/ 	.short	0x0018
        /*0074*/ 	.byte	0x00, 0xf5, 0x21, 0x00


	//----- nvinfo : EIATTR_KPARAM_INFO
	.align		4
.L_296:
        /*0078*/ 	.byte	0x04, 0x17
        /*007a*/ 	.short	(.L_298 - .L_297)
.L_297:
        /*007c*/ 	.word	0x00000000
        /*0080*/ 	.short	0x0002
        /*0082*/ 	.short	0x0010
        /*0084*/ 	.byte	0x00, 0xf5, 0x21, 0x00


	//----- nvinfo : EIATTR_KPARAM_INFO
	.align		4
.L_298:
        /*0088*/ 	.byte	0x04, 0x17
        /*008a*/ 	.short	(.L_300 - .L_299)
.L_299:
        /*008c*/ 	.word	0x00000000
        /*0090*/ 	.short	0x0001
        /*0092*/ 	.short	0x0008
        /*0094*/ 	.byte	0x00, 0xf5, 0x21, 0x00


	//----- nvinfo : EIATTR_KPARAM_INFO
	.align		4
.L_300:
        /*0098*/ 	.byte	0x04, 0x17
        /*009a*/ 	.short	(.L_302 - .L_301)
.L_301:
        /*009c*/ 	.word	0x00000000
        /*00a0*/ 	.short	0x0000
        /*00a2*/ 	.short	0x0000
        /*00a4*/ 	.byte	0x00, 0xf5, 0x21, 0x00


	//----- nvinfo : EIATTR_SPARSE_MMA_MASK
	.align		4
.L_302:
        /*00a8*/ 	.byte	0x03, 0x50
        /*00aa*/ 	.short	0x0000


	//----- nvinfo : EIATTR_MAXREG_COUNT
	.align		4
        /*00ac*/ 	.byte	0x03, 0x1b
        /*00ae*/ 	.short	0x0040


	//----- nvinfo : EIATTR_EXTERNS
	.align		4
        /*00b0*/ 	.byte	0x04, 0x0f
        /*00b2*/ 	.short	(.L_304 - .L_303)


	//   ....[0]....
	.align		4
.L_303:
        /*00b4*/ 	.word	index@(__assertfail)


	//----- nvinfo : EIATTR_MERCURY_ISA_VERSION
	.align		4
.L_304:
        /*00b8*/ 	.byte	0x03, 0x5f
        /*00ba*/ 	.short	0x0101


	//----- nvinfo : EIATTR_VRC_CTA_INIT_COUNT
	.align		4
        /*00bc*/ 	.byte	0x02, 0x4a
	.zero		1
	.zero		1


	//----- nvinfo : EIATTR_SYSCALL_OFFSETS
	.align		4
        /*00c0*/ 	.byte	0x04, 0x46
        /*00c2*/ 	.short	(.L_306 - .L_305)


	//   ....[0]....
.L_305:
        /*00c4*/ 	.word	0x00000640


	//   ....[1]....
        /*00c8*/ 	.word	0x000007d0


	//   ....[2]....
        /*00cc*/ 	.word	0x00000b20


	//   ....[3]....
        /*00d0*/ 	.word	0x00000cc0


	//----- nvinfo : EIATTR_EXIT_INSTR_OFFSETS
	.align		4
.L_306:
        /*00d4*/ 	.byte	0x04, 0x1c
        /*00d6*/ 	.short	(.L_308 - .L_307)


	//   ....[0]....
.L_307:
        /*00d8*/ 	.word	0x00000250


	//   ....[1]....
        /*00dc*/ 	.word	0x00000910


	//   ....[2]....
        /*00e0*/ 	.word	0x00000d90


	//----- nvinfo : EIATTR_MAX_THREADS
	.align		4
.L_308:
        /*00e4*/ 	.byte	0x04, 0x05
        /*00e6*/ 	.short	(.L_310 - .L_309)
.L_309:
        /*00e8*/ 	.word	0x00000400
        /*00ec*/ 	.word	0x00000001
        /*00f0*/ 	.word	0x00000001


	//----- nvinfo : EIATTR_CRS_STACK_SIZE
	.align		4
.L_310:
        /*00f4*/ 	.byte	0x04, 0x1e
        /*00f6*/ 	.short	(.L_312 - .L_311)
.L_311:
        /*00f8*/ 	.word	0x00000000


	//----- nvinfo : EIATTR_CBANK_PARAM_SIZE
	.align		4
.L_312:
        /*00fc*/ 	.byte	0x03, 0x19
        /*00fe*/ 	.short	0x0040


	//----- nvinfo : EIATTR_PARAM_CBANK
	.align		4
        /*0100*/ 	.byte	0x04, 0x0a
        /*0102*/ 	.short	(.L_314 - .L_313)
	.align		4
.L_313:
        /*0104*/ 	.word	index@(.nv.constant0._ZN2at6native45_GLOBAL__N__efdd3984_12_NLLLoss2d_cu_e9278b4626nll_loss2d_backward_kernelIN3c104HalfEEEvPT_PKS5_PKlS8_S8_biiil)
        /*0108*/ 	.short	0x0380
        /*010a*/ 	.short	0x0040


	//----- nvinfo : EIATTR_SW_WAR
	.align		4
.L_314:
        /*010c*/ 	.byte	0x04, 0x36
        /*010e*/ 	.short	(.L_316 - .L_315)
.L_315:
        /*0110*/ 	.word	0x00000008
.L_316:


//--------------------- .nv.info._ZN2at6native45_GLOBAL__N__efdd3984_12_NLLLoss2d_cu_e9278b4626nll_loss2d_backward_kernelIfEEvPT_PKS3_PKlS6_S6_biiil --------------------------
	.section	.nv.info._ZN2at6native45_GLOBAL__N__efdd3984_12_NLLLoss2d_cu_e9278b4626nll_loss2d_backward_kernelIfEEvPT_PKS3_PKlS6_S6_biiil,"",@"SHT_CUDA_INFO"
	.sectionflags	@""
	.align	4


	//----- nvinfo : EIATTR_CUDA_API_VERSION
	.align		4
        /*0000*/ 	.byte	0x04, 0x37
        /*0002*/ 	.short	(.L_318 - .L_317)
.L_317:
        /*0004*/ 	.word	0x00000082


	//----- nvinfo : EIATTR_KPARAM_INFO
	.align		4
.L_318:
        /*0008*/ 	.byte	0x04, 0x17
        /*000a*/ 	.short	(.L_320 - .L_319)
.L_319:
        /*000c*/ 	.word	0x00000000
        /*0010*/ 	.short	0x0009
        /*0012*/ 	.short	0x0038
        /*0014*/ 	.byte	0x00, 0xf0, 0x21, 0x00


	//----- nvinfo : EIATTR_KPARAM_INFO
	.align		4
.L_320:
        /*0018*/ 	.byte	0x04, 0x17
        /*001a*/ 	.short	(.L_322 - .L_321)
.L_321:
        /*001c*/ 	.word	0x00000000
        /*0020*/ 	.short	0x0008
        /*0022*/ 	.short	0x0034
        /*0024*/ 	.byte	0x00, 0xf0, 0x11, 0x00


	//----- nvinfo : EIATTR_KPARAM_INFO
	.align		4
.L_322:
        /*0028*/ 	.byte	0x04, 0x17
        /*002a*/ 	.short	(.L_324 - .L_323)
.L_323:
        /*002c*/ 	.word	0x00000000
        /*0030*/ 	.short	0x0007
        /*0032*/ 	.short	0x0030
        /*0034*/ 	.byte	0x00, 0xf0, 0x11, 0x00


	//----- nvinfo : EIATTR_KPARAM_INFO
	.align		4
.L_324:
        /*0038*/ 	.byte	0x04, 0x17
        /*003a*/ 	.short	(.L_326 - .L_325)
.L_325:
        /*003c*/ 	.word	0x00000000
        /*0040*/ 	.short	0x0006
        /*0042*/ 	.short	0x002c
        /*0044*/ 	.byte	0x00, 0xf0, 0x11, 0x00


	//----- nvinfo : EIATTR_KPARAM_INFO
	.align		4
.L_326:
        /*0048*/ 	.byte	0x04, 0x17
        /*004a*/ 	.short	(.L_328 - .L_327)
.L_327:
        /*004c*/ 	.word	0x00000000
        /*0050*/ 	.short	0x0005
        /*0052*/ 	.short	0x0028
        /*0054*/ 	.byte	0x00, 0xf0, 0x05, 0x00


	//----- nvinfo : EIATTR_KPARAM_INFO
	.align		4
.L_328:
        /*0058*/ 	.byte	0x04, 0x17
        /*005a*/ 	.short	(.L_330 - .L_329)
.L_329:
        /*005c*/ 	.word	0x00000000
        /*0060*/ 	.short	0x0004
        /*0062*/ 	.short	0x0020
        /*0064*/ 	.byte	0x00, 0xf5, 0x21, 0x00


	//----- nvinfo : EIATTR_KPARAM_INFO
	.align		4
.L_330:
        /*0068*/ 	.byte	0x04, 0x17
        /*006a*/ 	.short	(.L_332 - .L_331)
.L_331:
        /*006c*/ 	.word	0x00000000
        /*0070*/ 	.short	0x0003
        /*0072*/ 	.short	0x0018
        /*0074*/ 	.byte	0x00, 0xf5, 0x21, 0x00


	//----- nvinfo : EIATTR_KPARAM_INFO
	.align		4
.L_332:
        /*0078*/ 	.byte	0x04, 0x17
        /*007a*/ 	.short	(.L_334 - .L_333)
.L_333:
        /*007c*/ 	.word	0x00000000
        /*0080*/ 	.short	0x0002
        /*0082*/ 	.short	0x0010
        /*0084*/ 	.byte	0x00, 0xf5, 0x21, 0x00


	//----- nvinfo : EIATTR_KPARAM_INFO
	.align		4
.L_334:
        /*0088*/ 	.byte	0x04, 0x17
        /*008a*/ 	.short	(.L_336 - .L_335)
.L_335:
        /*008c*/ 	.word	0x00000000
        /*0090*/ 	.short	0x0001
        /*0092*/ 	.short	0x0008
        /*0094*/ 	.byte	0x00, 0xf5, 0x21, 0x00


	//----- nvinfo : EIATTR_KPARAM_INFO
	.align		4
.L_336:
        /*0098*/ 	.byte	0x04, 0x17
        /*009a*/ 	.short	(.L_338 - .L_337)
.L_337:
        /*009c*/ 	.word	0x00000000
        /*00a0*/ 	.short	0x0000
        /*00a2*/ 	.short	0x0000
        /*00a4*/ 	.byte	0x00, 0xf5, 0x21, 0x00


	//----- nvinfo : EIATTR_SPARSE_MMA_MASK
	.align		4
.L_338:
        /*00a8*/ 	.byte	0x03, 0x50
        /*00aa*/ 	.short	0x0000


	//----- nvinfo : EIATTR_MAXREG_COUNT
	.align		4
        /*00ac*/ 	.byte	0x03, 0x1b
        /*00ae*/ 	.short	0x0040


	//----- nvinfo : EIATTR_EXTERNS
	.align		4
        /*00b0*/ 	.byte	0x04, 0x0f
        /*00b2*/ 	.short	(.L_340 - .L_339)


	//   ....[0]....
	.align		4
.L_339:
        /*00b4*/ 	.word	index@(__assertfail)


	//----- nvinfo : EIATTR_MERCURY_ISA_VERSION
	.align		4
.L_340:
        /*00b8*/ 	.byte	0x03, 0x5f
        /*00ba*/ 	.short	0x0101


	//----- nvinfo : EIATTR_VRC_CTA_INIT_COUNT
	.align		4
        /*00bc*/ 	.byte	0x02, 0x4a
	.zero		1
	.zero		1


	//----- nvinfo : EIATTR_SYSCALL_OFFSETS
	.align		4
        /*00c0*/ 	.byte	0x04, 0x46
        /*00c2*/ 	.short	(.L_342 - .L_341)


	//   ....[0]....
.L_341:
        /*00c4*/ 	.word	0x000005f0


	//   ....[1]....
        /*00c8*/ 	.word	0x00000790


	//   ....[2]....
        /*00cc*/ 	.word	0x00000ab0


	//   ....[3]....
        /*00d0*/ 	.word	0x00000c40


	//----- nvinfo : EIATTR_EXIT_INSTR_OFFSETS
	.align		4
.L_342:
        /*00d4*/ 	.byte	0x04, 0x1c
        /*00d6*/ 	.short	(.L_344 - .L_343)


	//   ....[0]....
.L_343:
        /*00d8*/ 	.word	0x00000250


	//   ....[1]....
        /*00dc*/ 	.word	0x000008a0


	//   ....[2]....
        /*00e0*/ 	.word	0x00000d10


	//----- nvinfo : EIATTR_MAX_THREADS
	.align		4
.L_344:
        /*00e4*/ 	.byte	0x04, 0x05
        /*00e6*/ 	.short	(.L_346 - .L_345)
.L_345:
        /*00e8*/ 	.word	0x00000400
        /*00ec*/ 	.word	0x00000001
        /*00f0*/ 	.word	0x00000001


	//----- nvinfo : EIATTR_CRS_STACK_SIZE
	.align		4
.L_346:
        /*00f4*/ 	.byte	0x04, 0x1e
        /*00f6*/ 	.short	(.L_348 - .L_347)
.L_347:
        /*00f8*/ 	.word	0x00000000


	//----- nvinfo : EIATTR_CBANK_PARAM_SIZE
	.align		4
.L_348:
        /*00fc*/ 	.byte	0x03, 0x19
        /*00fe*/ 	.short	0x0040


	//----- nvinfo : EIATTR_PARAM_CBANK
	.align		4
        /*0100*/ 	.byte	0x04, 0x0a
        /*0102*/ 	.short	(.L_350 - .L_349)
	.align		4
.L_349:
        /*0104*/ 	.word	index@(.nv.constant0._ZN2at6native45_GLOBAL__N__efdd3984_12_NLLLoss2d_cu_e9278b4626nll_loss2d_backward_kernelIfEEvPT_PKS3_PKlS6_S6_biiil)
        /*0108*/ 	.short	0x0380
        /*010a*/ 	.short	0x0040


	//----- nvinfo : EIATTR_SW_WAR
	.align		4
.L_350:
        /*010c*/ 	.byte	0x04, 0x36
        /*010e*/ 	.short	(.L_352 - .L_351)
.L_351:
        /*0110*/ 	.word	0x00000008
.L_352:


//--------------------- .nv.info._ZN2at6native45_GLOBAL__N__efdd3984_12_NLLLoss2d_cu_e9278b4626nll_loss2d_backward_kernelIdEEvPT_PKS3_PKlS6_S6_biiil --------------------------
	.section	.nv.info._ZN2at6native45_GLOBAL__N__efdd3984_12_NLLLoss2d_cu_e9278b4626nll_loss2d_backward_kernelIdEEvPT_PKS3_PKlS6_S6_biiil,"",@"SHT_CUDA_INFO"
	.sectionflags	@""
	.align	4


	//----- nvinfo : EIATTR_CUDA_API_VERSION
	.align		4
        /*0000*/ 	.byte	0x04, 0x37
        /*0002*/ 	.short	(.L_354 - .L_353)
.L_353:
        /*0004*/ 	.word	0x00000082


	//----- nvinfo : EIATTR_KPARAM_INFO
	.align		4
.L_354:
        /*0008*/ 	.byte	0x04, 0x17
        /*000a*/ 	.short	(.L_356 - .L_355)
.L_355:
        /*000c*/ 	.word	0x00000000
        /*0010*/ 	.short	0x0009
        /*0012*/ 	.short	0x0038
        /*0014*/ 	.byte	0x00, 0xf0, 0x21, 0x00


	//----- nvinfo : EIATTR_KPARAM_INFO
	.align		4
.L_356:
        /*0018*/ 	.byte	0x04, 0x17
        /*001a*/ 	.short	(.L_358 - .L_357)
.L_357:
        /*001c*/ 	.word	0x00000000
        /*0020*/ 	.short	0x0008
        /*0022*/ 	.short	0x0034
        /*0024*/ 	.byte	0x00, 0xf0, 0x11, 0x00


	//----- nvinfo : EIATTR_KPARAM_INFO
	.align		4
.L_358:
        /*0028*/ 	.byte	0x04, 0x17
        /*002a*/ 	.short	(.L_360 - .L_359)
.L_359:
        /*002c*/ 	.word	0x00000000
        /*0030*/ 	.short	0x0007
        /*0032*/ 	.short	0x0030
        /*0034*/ 	.byte	0x00, 0xf0, 0x11, 0x00


	//----- nvinfo : EIATTR_KPARAM_INFO
	.align		4
.L_360:
        /*0038*/ 	.byte	0x04, 0x17
        /*003a*/ 	.short	(.L_362 - .L_361)
.L_361:
        /*003c*/ 	.word	0x00000000
        /*0040*/ 	.short	0x0006
        /*0042*/ 	.short	0x002c
        /*0044*/ 	.byte	0x00, 0xf0, 0x11, 0x00


	//----- nvinfo : EIATTR_KPARAM_INFO
	.align		4
.L_362:
        /*0048*/ 	.byte	0x04, 0x17
        /*004a*/ 	.short	(.L_364 - .L_363)
.L_363:
        /*004c*/ 	.word	0x00000000
        /*0050*/ 	.short	0x0005
        /*0052*/ 	.short	0x0028
        /*0054*/ 	.byte	0x00, 0xf0, 0x05, 0x00


	//----- nvinfo : EIATTR_KPARAM_INFO
	.align		4
.L_364:
        /*0058*/ 	.byte	0x04, 0x17
        /*005a*/ 	.short	(.L_366 - .L_365)
.L_365:
        /*005c*/ 	.word	0x00000000
        /*0060*/ 	.short	0x0004
        /*0062*/ 	.short	0x0020
        /*0064*/ 	.byte	0x00, 0xf5, 0x21, 0x00


	//----- nvinfo : EIATTR_KPARAM_INFO
	.align		4
.L_366:
        /*0068*/ 	.byte	0x04, 0x17
        /*006a*/ 	.short	(.L_368 - .L_367)
.L_367:
        /*006c*/ 	.word	0x00000000
        /*0070*/ 	.short	0x0003
        /*0072*/ 	.short	0x0018
        /*0074*/ 	.byte	0x00, 0xf5, 0x21, 0x00


	//----- nvinfo : EIATTR_KPARAM_INFO
	.align		4
.L_368:
        /*0078*/ 	.byte	0x04, 0x17
        /*007a*/ 	.short	(.L_370 - .L_369)
.L_369:
        /*007c*/ 	.word	0x00000000
        /*0080*/ 	.short	0x0002
        /*0082*/ 	.short	0x0010
        /*0084*/ 	.byte	0x00, 0xf5, 0x21, 0x00


	//----- nvinfo : EIATTR_KPARAM_INFO
	.align		4
.L_370:
        /*0088*/ 	.byte	0x04, 0x17
        /*008a*/ 	.short	(.L_372 - .L_371)
.L_371:
        /*008c*/ 	.word	0x00000000
        /*0090*/ 	.short	0x0001
        /*0092*/ 	.short	0x0008
        /*0094*/ 	.byte	0x00, 0xf5, 0x21, 0x00


	//----- nvinfo : EIATTR_KPARAM_INFO
	.align		4
.L_372:
        /*0098*/ 	.byte	0x04, 0x17
        /*009a*/ 	.short	(.L_374 - .L_373)
.L_373:
        /*009c*/ 	.word	0x00000000
        /*00a0*/ 	.short	0x0000
        /*00a2*/ 	.short	0x0000
        /*00a4*/ 	.byte	0x00, 0xf5, 0x21, 0x00


	//----- nvinfo : EIATTR_SPARSE_MMA_MASK
	.align		4
.L_374:
        /*00a8*/ 	.byte	0x03, 0x50
        /*00aa*/ 	.short	0x0000


	//----- nvinfo : EIATTR_MAXREG_COUNT
	.align		4
        /*00ac*/ 	.byte	0x03, 0x1b
        /*00ae*/ 	.short	0x0040


	//----- nvinfo : EIATTR_EXTERNS
	.align		4
        /*00b0*/ 	.byte	0x04, 0x0f
        /*00b2*/ 	.short	(.L_376 - .L_375)


	//   ....[0]....
	.align		4
.L_375:
        /*00b4*/ 	.word	index@(__assertfail)


	//----- nvinfo : EIATTR_MERCURY_ISA_VERSION
	.align		4
.L_376:
        /*00b8*/ 	.byte	0x03, 0x5f
        /*00ba*/ 	.short	0x0101


	//----- nvinfo : EIATTR_VRC_CTA_INIT_COUNT
	.align		4
        /*00bc*/ 	.byte	0x02, 0x4a
	.zero		1
	.zero		1


	//----- nvinfo : EIATTR_SYSCALL_OFFSETS
	.align		4
        /*00c0*/ 	.byte	0x04, 0x46
        /*00c2*/ 	.short	(.L_378 - .L_377)


	//   ....[0]....
.L_377:
        /*00c4*/ 	.word	0x000008c0


	//   ....[1]....
        /*00c8*/ 	.word	0x00000a60


	//   ....[2]....
        /*00cc*/ 	.word	0x00000d80


	//   ....[3]....
        /*00d0*/ 	.word	0x00000f20


	//----- nvinfo : EIATTR_EXIT_INSTR_OFFSETS
	.align		4
.L_378:
        /*00d4*/ 	.byte	0x04, 0x1c
        /*00d6*/ 	.short	(.L_380 - .L_379)


	//   ....[0]....
.L_379:
        /*00d8*/ 	.word	0x00000550


	//   ....[1]....
        /*00dc*/ 	.word	0x00000b70


	//   ....[2]....
        /*00e0*/ 	.word	0x00001000


	//----- nvinfo : EIATTR_MAX_THREADS
	.align		4
.L_380:
        /*00e4*/ 	.byte	0x04, 0x05
        /*00e6*/ 	.short	(.L_382 - .L_381)
.L_381:
        /*00e8*/ 	.word	0x00000400
        /*00ec*/ 	.word	0x00000001
        /*00f0*/ 	.word	0x00000001


	//----- nvinfo : EIATTR_CRS_STACK_SIZE
	.align		4
.L_382:
        /*00f4*/ 	.byte	0x04, 0x1e
        /*00f6*/ 	.short	(.L_384 - .L_383)
.L_383:
        /*00f8*/ 	.word	0x00000000


	//----- nvinfo : EIATTR_CBANK_PARAM_SIZE
	.align		4
.L_384:
        /*00fc*/ 	.byte	0x03, 0x19
        /*00fe*/ 	.short	0x0040


	//----- nvinfo : EIATTR_PARAM_CBANK
	.align		4
        /*0100*/ 	.byte	0x04, 0x0a
        /*0102*/ 	.short	(.L_386 - .L_385)
	.align		4
.L_385:
        /*0104*/ 	.word	index@(.nv.constant0._ZN2at6native45_GLOBAL__N__efdd3984_12_NLLLoss2d_cu_e9278b4626nll_loss2d_backward_kernelIdEEvPT_PKS3_PKlS6_S6_biiil)
        /*0108*/ 	.short	0x0380
        /*010a*/ 	.short	0x0040


	//----- nvinfo : EIATTR_SW_WAR
	.align		4
.L_386:
        /*010c*/ 	.byte	0x04, 0x36
        /*010e*/ 	.short	(.L_388 - .L_387)
.L_387:
        /*0110*/ 	.word	0x00000008
.L_388:


//--------------------- .nv.info._ZN2at6native45_GLOBAL__N__efdd3984_12_NLLLoss2d_cu_e9278b4636nll_loss2d_backward_no_reduce_kernelIN3c108BFloat16EEEvlNS_27GenericPackedTensorAccessorIlLm3ENS_16DefaultPtrTraitsElEENS5_IT_Lm3ES6_lEENS5_IS8_Lm4ES6_lEEPKS8_l --------------------------
	.section	.nv.info._ZN2at6native45_GLOBAL__N__efdd3984_12_NLLLoss2d_cu_e9278b4636nll_loss2d_backward_no_reduce_kernelIN3c108BFloat16EEEvlNS_27GenericPackedTensorAccessorIlLm3ENS_16DefaultPtrTraitsElEENS5_IT_Lm3ES6_lEENS5_IS8_Lm4ES6_lEEPKS8_l,"",@"SHT_CUDA_INFO"
	.sectionflags	@""
	.align	4


	//----- nvinfo : EIATTR_CUDA_API_VERSION
	.align		4
        /*0000*/ 	.byte	0x04, 0x37
        /*0002*/ 	.short	(.L_390 - .L_389)
.L_389:
        /*0004*/ 	.word	0x00000082


	//----- nvinfo : EIATTR_KPARAM_INFO
	.align		4
.L_390:
        /*0008*/ 	.byte	0x04, 0x17
        /*000a*/ 	.short	(.L_392 - .L_391)
.L_391:
        /*000c*/ 	.word	0x00000000
        /*0010*/ 	.short	0x0005
        /*0012*/ 	.short	0x00c8
        /*0014*/ 	.byte	0x00, 0xf0, 0x21, 0x00


	//----- nvinfo : EIATTR_KPARAM_INFO
	.align		4
.L_392:
        /*0018*/ 	.byte	0x04, 0x17
        /*001a*/ 	.short	(.L_394 - .L_393)
.L_393:
        /*001c*/ 	.word	0x00000000
        /*0020*/ 	.short	0x0004
        /*0022*/ 	.short	0x00c0
        /*0024*/ 	.byte	0x00, 0xf5, 0x21, 0x00


	//----- nvinfo : EIATTR_KPARAM_INFO
	.align		4
.L_394:
        /*0028*/ 	.byte	0x04, 0x17
        /*002a*/ 	.short	(.L_396 - .L_395)
.L_395:
        /*002c*/ 	.word	0x00000000
        /*0030*/ 	.short	0x0003
        /*0032*/ 	.short	0x0078
        /*0034*/ 	.byte	0x00, 0xf0, 0x21, 0x01


	//----- nvinfo : EIATTR_KPARAM_INFO
	.align		4
.L_396:
        /*0038*/ 	.byte	0x04, 0x17
        /*003a*/ 	.short	(.L_398 - .L_397)
.L_397:
        /*003c*/ 	.word	0x00000000
        /*0040*/ 	.short	0x0002
        /*0042*/ 	.short	0x0040
        /*0044*/ 	.byte	0x00, 0xf0, 0xe1, 0x00


	//----- nvinfo : EIATTR_KPARAM_INFO
	.align		4
.L_398:
        /*0048*/ 	.byte	0x04, 0x17
        /*004a*/ 	.short	(.L_400 - .L_399)
.L_399:
        /*004c*/ 	.word	0x00000000
        /*0050*/ 	.short	0x0001
        /*0052*/ 	.short	0x0008
        /*0054*/ 	.byte	0x00, 0xf0, 0xe1, 0x00


	//----- nvinfo : EIATTR_KPARAM_INFO
	.align		4
.L_400:
        /*0058*/ 	.byte	0x04, 0x17
        /*005a*/ 	.short	(.L_402 - .L_401)
.L_401:
        /*005c*/ 	.word	0x00000000
        /*0060*/ 	.short	0x0000
        /*0062*/ 	.short	0x0000
        /*0064*/ 	.byte	0x00, 0xf0, 0x21, 0x00


	//----- nvinfo : EIATTR_SPARSE_MMA_MASK
	.align		4
.L_402:
        /*0068*/ 	.byte	0x03, 0x50
        /*006a*/ 	.short	0x0000


	//----- nvinfo : EIATTR_MAXREG_COUNT
	.align		4
        /*006c*/ 	.byte	0x03, 0x1b
        /*006e*/ 	.short	0x0040


	//----- nvinfo : EIATTR_EXTERNS
	.align		4
        /*0070*/ 	.byte	0x04, 0x0f
        /*0072*/ 	.short	(.L_404 - .L_403)


	//   ....[0]....
	.align		4
.L_403:
        /*0074*/ 	.word	index@(__assertfail)


	//----- nvinfo : EIATTR_MERCURY_ISA_VERSION
	.align		4
.L_404:
        /*0078*/ 	.byte	0x03, 0x5f
        /*007a*/ 	.short	0x0101


	//----- nvinfo : EIATTR_VRC_CTA_INIT_COUNT
	.align		4
        /*007c*/ 	.byte	0x02, 0x4a
	.zero		1
	.zero		1


	//----- nvinfo : EIATTR_SYSCALL_OFFSETS
	.align		4
        /*0080*/ 	.byte	0x04, 0x46
        /*0082*/ 	.short	(.L_406 - .L_405)


	//   ....[0]....
.L_405:
        /*0084*/ 	.word	0x00001190


	//   ....[1]....
        /*0088*/ 	.word	0x000020d0


	//   ....[2]....
        /*008c*/ 	.word	0x00002f90


	//   ....[3]....
        /*0090*/ 	.word	0x000042d0


	//   ....[4]....
        /*0094*/ 	.word	0x00005290


	//   ....[5]....
        /*0098*/ 	.word	0x000061d0


	//----- nvinfo : EIATTR_EXIT_INSTR_OFFSETS
	.align		4
.L_406:
        /*009c*/ 	.byte	0x04, 0x1c
        /*009e*/ 	.short	(.L_408 - .L_407)


	//   ....[0]....
.L_407:
        /*00a0*/ 	.word	0x00000090


	//   ....[1]....
        /*00a4*/ 	.word	0x000014b0


	//   ....[2]....
        /*00a8*/ 	.word	0x000032b0


	//   ....[3]....
        /*00ac*/ 	.word	0x00004670


	//   ....[4]....
        /*00b0*/ 	.word	0x00006570


	//----- nvinfo : EIATTR_MAX_THREADS
	.align		4
.L_408:
        /*00b4*/ 	.byte	0x04, 0x05
        /*00b6*/ 	.short	(.L_410 - .L_409)
.L_409:
        /*00b8*/ 	.word	0x00000400
        /*00bc*/ 	.word	0x00000001
        /*00c0*/ 	.word	0x00000001


	//----- nvinfo : EIATTR_CRS_STACK_SIZE
	.align		4
.L_410:
        /*00c4*/ 	.byte	0x04, 0x1e
        /*00c6*/ 	.short	(.L_412 - .L_411)
.L_411:
        /*00c8*/ 	.word	0x00000000


	//----- nvinfo : EIATTR_CBANK_PARAM_SIZE
	.align		4
.L_412:
        /*00cc*/ 	.byte	0x03, 0x19
        /*00ce*/ 	.short	0x00d0


	//----- nvinfo : EIATTR_PARAM_CBANK
	.align		4
        /*00d0*/ 	.byte	0x04, 0x0a
        /*00d2*/ 	.short	(.L_414 - .L_413)
	.align		4
.L_413:
        /*00d4*/ 	.word	index@(.nv.constant0._ZN2at6native45_GLOBAL__N__efdd3984_12_NLLLoss2d_cu_e9278b4636nll_loss2d_backward_no_reduce_kernelIN3c108BFloat16EEEvlNS_27GenericPackedTensorAccessorIlLm3ENS_16DefaultPtrTraitsElEENS5_IT_Lm3ES6_lEENS5_IS8_Lm4ES6_lEEPKS8_l)
        /*00d8*/ 	.short	0x0380
        /*00da*/ 	.short	0x00d0


	//----- nvinfo : EIATTR_SW_WAR
	.align		4
.L_414:
        /*00dc*/ 	.byte	0x04, 0x36
        /*00de*/ 	.short	(.L_416 - .L_415)
.L_415:
        /*00e0*/ 	.word	0x00000008
.L_416:


//--------------------- .nv.info._ZN2at6native45_GLOBAL__N__efdd3984_12_NLLLoss2d_cu_e9278b4636nll_loss2d_backward_no_reduce_kernelIN3c104HalfEEEvlNS_27GenericPackedTensorAccessorIlLm3ENS_16DefaultPtrTraitsElEENS5_IT_Lm3ES6_lEENS5_IS8_Lm4ES6_lEEPKS8_l --------------------------
	.section	.nv.info._ZN2at6native45_GLOBAL__N__efdd3984_12_NLLLoss2d_cu_e9278b4636nll_loss2d_backward_no_reduce_kernelIN3c104HalfEEEvlNS_27GenericPackedTensorAccessorIlLm3ENS_16DefaultPtrTraitsElEENS5_IT_Lm3ES6_lEENS5_IS8_Lm4ES6_lEEPKS8_l,"",@"SHT_CUDA_INFO"
	.sectionflags	@""
	.align	4


	//----- nvinfo : EIATTR_CUDA_API_VERSION
	.align		4
        /*0000*/ 	.byte	0x04, 0x37
        /*0002*/ 	.short	(.L_418 - .L_417)
.L_417:
        /*0004*/ 	.word	0x00000082


	//----- nvinfo : EIATTR_KPARAM_INFO
	.align		4
.L_418:
        /*0008*/ 	.byte	0x04, 0x17
        /*000a*/ 	.short	(.L_420 - .L_419)
.L_419:
        /*000c*/ 	.word	0x00000000
        /*0010*/ 	.short	0x0005
        /*0012*/ 	.short	0x00c8
        /*0014*/ 	.byte	0x00, 0xf0, 0x21, 0x00


	//----- nvinfo : EIATTR_KPARAM_INFO
	.align		4
.L_420:
        /*0018*/ 	.byte	0x04, 0x17
        /*001a*/ 	.short	(.L_422 - .L_421)
.L_421:
        /*001c*/ 	.word	0x00000000
        /*0020*/ 	.short	0x0004
        /*0022*/ 	.short	0x00c0
        /*0024*/ 	.byte	0x00, 0xf5, 0x21, 0x00


	//----- nvinfo : EIATTR_KPARAM_INFO
	.align		4
.L_422:
        /*0028*/ 	.byte	0x04, 0x17
        /*002a*/ 	.short	(.L_424 - .L_423)
.L_423:
        /*002c*/ 	.word	0x00000000
        /*0030*/ 	.short	0x0003
        /*0032*/ 	.short	0x0078
        /*0034*/ 	.byte	0x00, 0xf0, 0x21, 0x01


	//----- nvinfo : EIATTR_KPARAM_INFO
	.align		4
.L_424:
        /*0038*/ 	.byte	0x04, 0x17
        /*003a*/ 	.short	(.L_426 - .L_425)
.L_425:
        /*003c*/ 	.word	0x00000000
        /*0040*/ 	.short	0x0002
        /*0042*/ 	.short	0x0040
        /*0044*/ 	.byte	0x00, 0xf0, 0xe1, 0x00


	//----- nvinfo : EIATTR_KPARAM_INFO
	.align		4
.L_426:
        /*0048*/ 	.byte	0x04, 0x17
        /*004a*/ 	.short	(.L_428 - .L_427)
.L_427:
        /*004c*/ 	.word	0x00000000
        /*0050*/ 	.short	0x0001
        /*0052*/ 	.short	0x0008
        /*0054*/ 	.byte	0x00, 0xf0, 0xe1, 0x00


	//----- nvinfo : EIATTR_KPARAM_INFO
	.align		4
.L_428:
        /*0058*/ 	.byte	0x04, 0x17
        /*005a*/ 	.short	(.L_430 - .L_429)
.L_429:
        /*005c*/ 	.word	0x00000000
        /*0060*/ 	.short	0x0000
        /*0062*/ 	.short	0x0000
        /*0064*/ 	.byte	0x00, 0xf0, 0x21, 0x00


	//----- nvinfo : EIATTR_SPARSE_MMA_MASK
	.align		4
.L_430:
        /*0068*/ 	.byte	0x03, 0x50
        /*006a*/ 	.short	0x0000


	//----- nvinfo : EIATTR_MAXREG_COUNT
	.align		4
        /*006c*/ 	.byte	0x03, 0x1b
        /*006e*/ 	.short	0x0040


	//----- nvinfo : EIATTR_EXTERNS
	.align		4
        /*0070*/ 	.byte	0x04, 0x0f
        /*0072*/ 	.short	(.L_432 - .L_431)


	//   ....[0]....
	.align		4
.L_431:
        /*0074*/ 	.word	index@(__assertfail)


	//----- nvinfo : EIATTR_MERCURY_ISA_VERSION
	.align		4
.L_432:
        /*0078*/ 	.byte	0x03, 0x5f
        /*007a*/ 	.short	0x0101


	//----- nvinfo : EIATTR_VRC_CTA_INIT_COUNT
	.align		4
        /*007c*/ 	.byte	0x02, 0x4a
	.zero		1
	.zero		1


	//----- nvinfo : EIATTR_SYSCALL_OFFSETS
	.align		4
        /*0080*/ 	.byte	0x04, 0x46
        /*0082*/ 	.short	(.L_434 - .L_433)


	//   ....[0]....
.L_433:
        /*0084*/ 	.word	0x00001190


	//   ....[1]....
        /*0088*/ 	.word	0x000020d0


	//   ....[2]....
        /*008c*/ 	.word	0x00002f90


	//   ....[3]....
        /*0090*/ 	.word	0x000042d0


	//   ....[4]....
        /*0094*/ 	.word	0x00005260


	//   ....[5]....
        /*0098*/ 	.word	0x00006170


	//----- nvinfo : EIATTR_EXIT_INSTR_OFFSETS
	.align		4
.L_434:
        /*009c*/ 	.byte	0x04, 0x1c
        /*009e*/ 	.short	(.L_436 - .L_435)


	//   ....[0]....
.L_435:
        /*00a0*/ 	.word	0x00000090


	//   ....[1]....
        /*00a4*/ 	.word	0x000014b0


	//   ....[2]....
        /*00a8*/ 	.word	0x000032b0


	//   ....[3]....
        /*00ac*/ 	.word	0x00004640


	//   ....[4]....
        /*00b0*/ 	.word	0x000064e0


	//----- nvinfo : EIATTR_MAX_THREADS
	.align		4
.L_436:
        /*00b4*/ 	.byte	0x04, 0x05
        /*00b6*/ 	.short	(.L_438 - .L_437)
.L_437:
        /*00b8*/ 	.word	0x00000400
        /*00bc*/ 	.word	0x00000001
        /*00c0*/ 	.word	0x00000001


	//----- nvinfo : EIATTR_CRS_STACK_SIZE
	.align		4
.L_438:
        /*00c4*/ 	.byte	0x04, 0x1e
        /*00c6*/ 	.short	(.L_440 - .L_439)
.L_439:
        /*00c8*/ 	.word	0x00000000


	//----- nvinfo : EIATTR_CBANK_PARAM_SIZE
	.align		4
.L_440:
        /*00cc*/ 	.byte	0x03, 0x19
        /*00ce*/ 	.short	0x00d0


	//----- nvinfo : EIATTR_PARAM_CBANK
	.align		4
        /*00d0*/ 	.byte	0x04, 0x0a
        /*00d2*/ 	.short	(.L_442 - .L_441)
	.align		4
.L_441:
        /*00d4*/ 	.word	index@(.nv.constant0._ZN2at6native45_GLOBAL__N__efdd3984_12_NLLLoss2d_cu_e9278b4636nll_loss2d_backward_no_reduce_kernelIN3c104HalfEEEvlNS_27GenericPackedTensorAccessorIlLm3ENS_16DefaultPtrTraitsElEENS5_IT_Lm3ES6_lEENS5_IS8_Lm4ES6_lEEPKS8_l)
        /*00d8*/ 	.short	0x0380
        /*00da*/ 	.short	0x00d0


	//----- nvinfo : EIATTR_SW_WAR
	.align		4
.L_442:
        /*00dc*/ 	.byte	0x04, 0x36
        /*00de*/ 	.short	(.L_444 - .L_443)
.L_443:
        /*00e0*/ 	.word	0x00000008
.L_444:


//--------------------- .nv.info._ZN2at6native45_GLOBAL__N__efdd3984_12_NLLLoss2d_cu_e9278b4636nll_loss2d_backward_no_reduce_kernelIfEEvlNS_27GenericPackedTensorAccessorIlLm3ENS_16DefaultPtrTraitsElEENS3_IT_Lm3ES4_lEENS3_IS6_Lm4ES4_lEEPKS6_l --------------------------
	.section	.nv.info._ZN2at6native45_GLOBAL__N__efdd3984_12_NLLLoss2d_cu_e9278b4636nll_loss2d_backward_no_reduce_kernelIfEEvlNS_27GenericPackedTensorAccessorIlLm3ENS_16DefaultPtrTraitsElEENS3_IT_Lm3ES4_lEENS3_IS6_Lm4ES4_lEEPKS6_l,"",@"SHT_CUDA_INFO"
	.sectionflags	@""
	.align	4


	//----- nvinfo : EIATTR_CUDA_API_VERSION
	.align		4
        /*0000*/ 	.byte	0x04, 0x37
        /*0002*/ 	.short	(.L_446 - .L_445)
.L_445:
        /*0004*/ 	.word	0x00000082


	//----- nvinfo : EIATTR_KPARAM_INFO
	.align		4
.L_446:
        /*0008*/ 	.byte	0x04, 0x17
        /*000a*/ 	.short	(.L_448 - .L_447)
.L_447:
        /*000c*/ 	.word	0x00000000
        /*0010*/ 	.short	0x0005
        /*0012*/ 	.short	0x00c8
        /*0014*/ 	.byte	0x00, 0xf0, 0x21, 0x00


	//----- nvinfo : EIATTR_KPARAM_INFO
	.align		4
.L_448:
        /*0018*/ 	.byte	0x04, 0x17
        /*001a*/ 	.short	(.L_450 - .L_449)
.L_449:
        /*001c*/ 	.word	0x00000000
        /*0020*/ 	.short	0x0004
        /*0022*/ 	.short	0x00c0
        /*0024*/ 	.byte	0x00, 0xf5, 0x21, 0x00


	//----- nvinfo : EIATTR_KPARAM_INFO
	.align		4
.L_450:
        /*0028*/ 	.byte	0x04, 0x17
        /*002a*/ 	.short	(.L_452 - .L_451)
.L_451:
        /*002c*/ 	.word	0x00000000
        /*0030*/ 	.short	0x0003
        /*0032*/ 	.short	0x0078
        /*0034*/ 	.byte	0x00, 0xf0, 0x21, 0x01


	//----- nvinfo : EIATTR_KPARAM_INFO
	.align		4
.L_452:
        /*0038*/ 	.byte	0x04, 0x17
        /*003a*/ 	.short	(.L_454 - .L_453)
.L_453:
        /*003c*/ 	.word	0x00000000
        /*0040*/ 	.short	0x0002
        /*0042*/ 	.short	0x0040
        /*0044*/ 	.byte	0x00, 0xf0, 0xe1, 0x00


	//----- nvinfo : EIATTR_KPARAM_INFO
	.align		4
.L_454:
        /*0048*/ 	.byte	0x04, 0x17
        /*004a*/ 	.short	(.L_456 - .L_455)
.L_455:
        /*004c*/ 	.word	0x00000000
        /*0050*/ 	.short	0x0001
        /*0052*/ 	.short	0x0008
        /*0054*/ 	.byte	0x00, 0xf0, 0xe1, 0x00


	//----- nvinfo : EIATTR_KPARAM_INFO
	.align		4
.L_456:
        /*0058*/ 	.byte	0x04, 0x17
        /*005a*/ 	.short	(.L_458 - .L_457)
.L_457:
        /*005c*/ 	.word	0x00000000
        /*0060*/ 	.short	0x0000
        /*0062*/ 	.short	0x0000
        /*0064*/ 	.byte	0x00, 0xf0, 0x21, 0x00


	//----- nvinfo : EIATTR_SPARSE_MMA_MASK
	.align		4
.L_458:
        /*0068*/ 	.byte	0x03, 0x50
        /*006a*/ 	.short	0x0000


	//----- nvinfo : EIATTR_MAXREG_COUNT
	.align		4
        /*006c*/ 	.byte	0x03, 0x1b
        /*006e*/ 	.short	0x0040


	//----- nvinfo : EIATTR_EXTERNS
	.align		4
        /*0070*/ 	.byte	0x04, 0x0f
        /*0072*/ 	.short	(.L_460 - .L_459)


	//   ....[0]....
	.align		4
.L_459:
        /*0074*/ 	.word	index@(__assertfail)


	//----- nvinfo : EIATTR_MERCURY_ISA_VERSION
	.align		4
.L_460:
        /*0078*/ 	.byte	0x03, 0x5f
        /*007a*/ 	.short	0x0101


	//----- nvinfo : EIATTR_VRC_CTA_INIT_COUNT
	.align		4
        /*007c*/ 	.byte	0x02, 0x4a
	.zero		1
	.zero		1


	//----- nvinfo : EIATTR_SYSCALL_OFFSETS
	.align		4
        /*0080*/ 	.byte	0x04, 0x46
        /*0082*/ 	.short	(.L_462 - .L_461)


	//   ....[0]....
.L_461:
        /*0084*/ 	.word	0x00001190


	//   ....[1]....
        /*0088*/ 	.word	0x000020b0


	//   ....[2]....
        /*008c*/ 	.word	0x00002f50


	//   ....[3]....
        /*0090*/ 	.word	0x00004270


	//   ....[4]....
        /*0094*/ 	.word	0x000051d0


	//   ....[5]....
        /*0098*/ 	.word	0x000060b0


	//----- nvinfo : EIATTR_EXIT_INSTR_OFFSETS
	.align		4
.L_462:
        /*009c*/ 	.byte	0x04, 0x1c
        /*009e*/ 	.short	(.L_464 - .L_463)


	//   ....[0]....
.L_463:
        /*00a0*/ 	.word	0x00000090


	//   ....[1]....
        /*00a4*/ 	.word	0x00001490


	//   ....[2]....
        /*00a8*/ 	.word	0x00003250


	//   ....[3]....
        /*00ac*/ 	.word	0x000045b0


	//   ....[4]....
        /*00b0*/ 	.word	0x000063f0


	//----- nvinfo : EIATTR_MAX_THREADS
	.align		4
.L_464:
        /*00b4*/ 	.byte	0x04, 0x05
        /*00b6*/ 	.short	(.L_466 - .L_465)
.L_465:
        /*00b8*/ 	.word	0x00000400
        /*00bc*/ 	.word	0x00000001
        /*00c0*/ 	.word	0x00000001


	//----- nvinfo : EIATTR_CRS_STACK_SIZE
	.align		4
.L_466:
        /*00c4*/ 	.byte	0x04, 0x1e
        /*00c6*/ 	.short	(.L_468 - .L_467)
.L_467:
        /*00c8*/ 	.word	0x00000000


	//----- nvinfo : EIATTR_CBANK_PARAM_SIZE
	.align		4
.L_468:
        /*00cc*/ 	.byte	0x03, 0x19
        /*00ce*/ 	.short	0x00d0


	//----- nvinfo : EIATTR_PARAM_CBANK
	.align		4
        /*00d0*/ 	.byte	0x04, 0x0a
        /*00d2*/ 	.short	(.L_470 - .L_469)
	.align		4
.L_469:
        /*00d4*/ 	.word	index@(.nv.constant0._ZN2at6native45_GLOBAL__N__efdd3984_12_NLLLoss2d_cu_e9278b4636nll_loss2d_backward_no_reduce_kernelIfEEvlNS_27GenericPackedTensorAccessorIlLm3ENS_16DefaultPtrTraitsElEENS3_IT_Lm3ES4_lEENS3_IS6_Lm4ES4_lEEPKS6_l)
        /*00d8*/ 	.short	0x0380
        /*00da*/ 	.short	0x00d0


	//----- nvinfo : EIATTR_SW_WAR
	.align		4
.L_470:
        /*00dc*/ 	.byte	0x04, 0x36
        /*00de*/ 	.short	(.L_472 - .L_471)
.L_471:
        /*00e0*/ 	.word	0x00000008
.L_472:


//--------------------- .nv.info._ZN2at6native45_GLOBAL__N__efdd3984_12_NLLLoss2d_cu_e9278b4636nll_loss2d_backward_no_reduce_kernelIdEEvlNS_27GenericPackedTensorAccessorIlLm3ENS_16DefaultPtrTraitsElEENS3_IT_Lm3ES4_lEENS3_IS6_Lm4ES4_lEEPKS6_l --------------------------
	.section	.nv.info._ZN2at6native45_GLOBAL__N__efdd3984_12_NLLLoss2d_cu_e9278b4636nll_loss2d_backward_no_reduce_kernelIdEEvlNS_27GenericPackedTensorAccessorIlLm3ENS_16DefaultPtrTraitsElEENS3_IT_Lm3ES4_lEENS3_IS6_Lm4ES4_lEEPKS6_l,"",@"SHT_CUDA_INFO"
	.sectionflags	@""
	.align	4


	//----- nvinfo : EIATTR_CUDA_API_VERSION
	.align		4
        /*0000*/ 	.byte	0x04, 0x37
        /*0002*/ 	.short	(.L_474 - .L_473)
.L_473:
        /*0004*/ 	.word	0x00000082


	//----- nvinfo : EIATTR_KPARAM_INFO
	.align		4
.L_474:
        /*0008*/ 	.byte	0x04, 0x17
        /*000a*/ 	.short	(.L_476 - .L_475)
.L_475:
        /*000c*/ 	.word	0x00000000
        /*0010*/ 	.short	0x0005
        /*0012*/ 	.short	0x00c8
        /*0014*/ 	.byte	0x00, 0xf0, 0x21, 0x00


	//----- nvinfo : EIATTR_KPARAM_INFO
	.align		4
.L_476:
        /*0018*/ 	.byte	0x04, 0x17
        /*001a*/ 	.short	(.L_478 - .L_477)
.L_477:
        /*001c*/ 	.word	0x00000000
        /*0020*/ 	.short	0x0004
        /*0022*/ 	.short	0x00c0
        /*0024*/ 	.byte	0x00, 0xf5, 0x21, 0x00


	//----- nvinfo : EIATTR_KPARAM_INFO
	.align		4
.L_478:
        /*0028*/ 	.byte	0x04, 0x17
        /*002a*/ 	.short	(.L_480 - .L_479)
.L_479:
        /*002c*/ 	.word	0x00000000
        /*0030*/ 	.short	0x0003
        /*0032*/ 	.short	0x0078
        /*0034*/ 	.byte	0x00, 0xf0, 0x21, 0x01


	//----- nvinfo : EIATTR_KPARAM_INFO
	.align		4
.L_480:
        /*0038*/ 	.byte	0x04, 0x17
        /*003a*/ 	.short	(.L_482 - .L_481)
.L_481:
        /*003c*/ 	.word	0x00000000
        /*0040*/ 	.short	0x0002
        /*0042*/ 	.short	0x0040
        /*0044*/ 	.byte	0x00, 0xf0, 0xe1, 0x00


	//----- nvinfo : EIATTR_KPARAM_INFO
	.align		4
.L_482:
        /*0048*/ 	.byte	0x04, 0x17
        /*004a*/ 	.short	(.L_484 - .L_483)
.L_483:
        /*004c*/ 	.word	0x00000000
        /*0050*/ 	.short	0x0001
        /*0052*/ 	.short	0x0008
        /*0054*/ 	.byte	0x00, 0xf0, 0xe1, 0x00


	//----- nvinfo : EIATTR_KPARAM_INFO
	.align		4
.L_484:
        /*0058*/ 	.byte	0x04, 0x17
        /*005a*/ 	.short	(.L_486 - .L_485)
.L_485:
        /*005c*/ 	.word	0x00000000
        /*0060*/ 	.short	0x0000
        /*0062*/ 	.short	0x0000
        /*0064*/ 	.byte	0x00, 0xf0, 0x21, 0x00


	//----- nvinfo : EIATTR_SPARSE_MMA_MASK
	.align		4
.L_486:
        /*0068*/ 	.byte	0x03, 0x50
        /*006a*/ 	.short	0x0000


	//----- nvinfo : EIATTR_MAXREG_COUNT
	.align		4
        /*006c*/ 	.byte	0x03, 0x1b
        /*006e*/ 	.short	0x0040


	//----- nvinfo : EIATTR_EXTERNS
	.align		4
        /*0070*/ 	.byte	0x04, 0x0f
        /*0072*/ 	.short	(.L_488 - .L_487)


	//   ....[0]....
	.align		4
.L_487:
        /*0074*/ 	.word	index@(__assertfail)


	//----- nvinfo : EIATTR_MERCURY_ISA_VERSION
	.align		4
.L_488:
        /*0078*/ 	.byte	0x03, 0x5f
        /*007a*/ 	.short	0x0101


	//----- nvinfo : EIATTR_VRC_CTA_INIT_COUNT
	.align		4
        /*007c*/ 	.byte	0x02, 0x4a
	.zero		1
	.zero		1


	//----- nvinfo : EIATTR_SYSCALL_OFFSETS
	.align		4
        /*0080*/ 	.byte	0x04, 0x46
        /*0082*/ 	.short	(.L_490 - .L_489)


	//   ....[0]....
.L_489:
        /*0084*/ 	.word	0x00001190


	//   ....[1]....
        /*0088*/ 	.word	0x000020b0


	//   ....[2]....
        /*008c*/ 	.word	0x00002f50


	//   ....[3]....
        /*0090*/ 	.word	0x00004270


	//   ....[4]....
        /*0094*/ 	.word	0x000051d0


	//   ....[5]....
        /*0098*/ 	.word	0x000060b0


	//----- nvinfo : EIATTR_EXIT_INSTR_OFFSETS
	.align		4
.L_490:
        /*009c*/ 	.byte	0x04, 0x1c
        /*009e*/ 	.short	(.L_492 - .L_491)


	//   ....[0]....
.L_491:
        /*00a0*/ 	.word	0x00000090


	//   ....[1]....
        /*00a4*/ 	.word	0x00001490


	//   ....[2]....
        /*00a8*/ 	.word	0x00003250


	//   ....[3]....
        /*00ac*/ 	.word	0x000045b0


	//   ....[4]....
        /*00b0*/ 	.word	0x000063f0


	//----- nvinfo : EIATTR_MAX_THREADS
	.align		4
.L_492:
        /*00b4*/ 	.byte	0x04, 0x05
        /*00b6*/ 	.short	(.L_494 - .L_493)
.L_493:
        /*00b8*/ 	.word	0x00000400
        /*00bc*/ 	.word	0x00000001
        /*00c0*/ 	.word	0x00000001


	//----- nvinfo : EIATTR_CRS_STACK_SIZE
	.align		4
.L_494:
        /*00c4*/ 	.byte	0x04, 0x1e
        /*00c6*/ 	.short	(.L_496 - .L_495)
.L_495:
        /*00c8*/ 	.word	0x00000000


	//----- nvinfo : EIATTR_CBANK_PARAM_SIZE
	.align		4
.L_496:
        /*00cc*/ 	.byte	0x03, 0x19
        /*00ce*/ 	.short	0x00d0


	//----- nvinfo : EIATTR_PARAM_CBANK
	.align		4
        /*00d0*/ 	.byte	0x04, 0x0a
        /*00d2*/ 	.short	(.L_498 - .L_497)
	.align		4
.L_497:
        /*00d4*/ 	.word	index@(.nv.constant0._ZN2at6native45_GLOBAL__N__efdd3984_12_NLLLoss2d_cu_e9278b4636nll_loss2d_backward_no_reduce_kernelIdEEvlNS_27GenericPackedTensorAccessorIlLm3ENS_16DefaultPtrTraitsElEENS3_IT_Lm3ES4_lEENS3_IS6_Lm4ES4_lEEPKS6_l)
        /*00d8*/ 	.short	0x0380
        /*00da*/ 	.short	0x00d0


	//----- nvinfo : EIATTR_SW_WAR
	.align		4
.L_498:
        /*00dc*/ 	.byte	0x04, 0x36
        /*00de*/ 	.short	(.L_500 - .L_499)
.L_499:
        /*00e0*/ 	.word	0x00000008
.L_500:


//--------------------- .nv.info._ZN2at6native45_GLOBAL__N__efdd3984_12_NLLLoss2d_cu_e9278b4625nll_loss2d_forward_kernelIN3c108BFloat16EflEEvPT_S6_PKS5_PKlS8_iiil --------------------------
	.section	.nv.info._ZN2at6native45_GLOBAL__N__efdd3984_12_NLLLoss2d_cu_e9278b4625nll_loss2d_forward_kernelIN3c108BFloat16EflEEvPT_S6_PKS5_PKlS8_iiil,"",@"SHT_CUDA_INFO"
	.sectionflags	@""
	.align	4


	//----- nvinfo : EIATTR_CUDA_API_VERSION
	.align		4
        /*0000*/ 	.byte	0x04, 0x37
        /*0002*/ 	.short	(.L_502 - .L_501)
.L_501:
        /*0004*/ 	.word	0x00000082


	//----- nvinfo : EIATTR_KPARAM_INFO
	.align		4
.L_502:
        /*0008*/ 	.byte	0x04, 0x17
        /*000a*/ 	.short	(.L_504 - .L_503)
.L_503:
        /*000c*/ 	.word	0x00000000
        /*0010*/ 	.short	0x0008
        /*0012*/ 	.short	0x0038
        /*0014*/ 	.byte	0x00, 0xf0, 0x21, 0x00


	//----- nvinfo : EIATTR_KPARAM_INFO
	.align		4
.L_504:
        /*0018*/ 	.byte	0x04, 0x17
        /*001a*/ 	.short	(.L_506 - .L_505)
.L_505:
        /*001c*/ 	.word	0x00000000
        /*0020*/ 	.short	0x0007
        /*0022*/ 	.short	0x0030
        /*0024*/ 	.byte	0x00, 0xf0, 0x11, 0x00


	//----- nvinfo : EIATTR_KPARAM_INFO
	.align		4
.L_506:
        /*0028*/ 	.byte	0x04, 0x17
        /*002a*/ 	.short	(.L_508 - .L_507)
.L_507:
        /*002c*/ 	.word	0x00000000
        /*0030*/ 	.short	0x0006
        /*0032*/ 	.short	0x002c
        /*0034*/ 	.byte	0x00, 0xf0, 0x11, 0x00


	//----- nvinfo : EIATTR_KPARAM_INFO
	.align		4
.L_508:
        /*0038*/ 	.byte	0x04, 0x17
        /*003a*/ 	.short	(.L_510 - .L_509)
.L_509:
        /*003c*/ 	.word	0x00000000
        /*0040*/ 	.short	0x0005
        /*0042*/ 	.short	0x0028
        /*0044*/ 	.byte	0x00, 0xf0, 0x11, 0x00


	//----- nvinfo : EIATTR_KPARAM_INFO
	.align		4
.L_510:
        /*0048*/ 	.byte	0x04, 0x17
        /*004a*/ 	.short	(.L_512 - .L_511)
.L_511:
        /*004c*/ 	.word	0x00000000
        /*0050*/ 	.short	0x0004
        /*0052*/ 	.short	0x0020
        /*0054*/ 	.byte	0x00, 0xf5, 0x21, 0x00


	//----- nvinfo : EIATTR_KPARAM_INFO
	.align		4
.L_512:
        /*0058*/ 	.byte	0x04, 0x17
        /*005a*/ 	.short	(.L_514 - .L_513)
.L_513:
        /*005c*/ 	.word	0x00000000
        /*0060*/ 	.short	0x0003
        /*0062*/ 	.short	0x0018
        /*0064*/ 	.byte	0x00, 0xf5, 0x21, 0x00


	//----- nvinfo : EIATTR_KPARAM_INFO
	.align		4
.L_514:
        /*0068*/ 	.byte	0x04, 0x17
        /*006a*/ 	.short	(.L_516 - .L_515)
.L_515:
        /*006c*/ 	.word	0x00000000
        /*0070*/ 	.short	0x0002
        /*0072*/ 	.short	0x0010
        /*0074*/ 	.byte	0x00, 0xf5, 0x21, 0x00


	//----- nvinfo : EIATTR_KPARAM_INFO
	.align		4
.L_516:
        /*0078*/ 	.byte	0x04, 0x17
        /*007a*/ 	.short	(.L_518 - .L_517)
.L_517:
        /*007c*/ 	.word	0x00000000
        /*0080*/ 	.short	0x0001
        /*0082*/ 	.short	0x0008
        /*0084*/ 	.byte	0x00, 0xf5, 0x21, 0x00


	//----- nvinfo : EIATTR_KPARAM_INFO
	.align		4
.L_518:
        /*0088*/ 	.byte	0x04, 0x17
        /*008a*/ 	.short	(.L_520 - .L_519)
.L_519:
        /*008c*/ 	.word	0x00000000
        /*0090*/ 	.short	0x0000
        /*0092*/ 	.short	0x0000
        /*0094*/ 	.byte	0x00, 0xf5, 0x21, 0x00


	//----- nvinfo : EIATTR_SPARSE_MMA_MASK
	.align		4
.L_520:
        /*0098*/ 	.byte	0x03, 0x50
        /*009a*/ 	.short	0x0000


	//----- nvinfo : EIATTR_MAXREG_COUNT
	.align		4
        /*009c*/ 	.byte	0x03, 0x1b
        /*009e*/ 	.short	0x0040


	//----- nvinfo : EIATTR_NUM_BARRIERS
	.align		4
        /*00a0*/ 	.byte	0x02, 0x4c
        /*00a2*/ 	.byte	0x01
	.zero		1


	//----- nvinfo : EIATTR_EXTERNS
	.align		4
        /*00a4*/ 	.byte	0x04, 0x0f
        /*00a6*/ 	.short	(.L_522 - .L_521)


	//   ....[0]....
	.align		4
.L_521:
        /*00a8*/ 	.word	index@(__assertfail)


	//----- nvinfo : EIATTR_MERCURY_ISA_VERSION
	.align		4
.L_522:
        /*00ac*/ 	.byte	0x03, 0x5f
        /*00ae*/ 	.short	0x0101


	//----- nvinfo : EIATTR_COOP_GROUP_MASK_REGIDS
	.align		4
        /*00b0*/ 	.byte	0x04, 0x29
        /*00b2*/ 	.short	(.L_524 - .L_523)


	//   ....[0]....
.L_523:
        /*00b4*/ 	.word	0xffffffff


	//   ....[1]....
        /*00b8*/ 	.word	0xffffffff


	//   ....[2]....
        /*00bc*/ 	.word	0xffffffff


	//   ....[3]....
        /*00c0*/ 	.word	0xffffffff


	//   ....[4]....
        /*00c4*/ 	.word	0xffffffff


	//   ....[5]....
        /*00c8*/ 	.word	0xffffffff


	//   ....[6]....
        /*00cc*/ 	.word	0xffffffff


	//   ....[7]....
        /*00d0*/ 	.word	0xffffffff


	//   ....[8]....
        /*00d4*/ 	.word	0xffffffff


	//   ....[9]....
        /*00d8*/ 	.word	0xffffffff


	//   ....[10]....
        /*00dc*/ 	.word	0xffffffff


	//   ....[11]....
        /*00e0*/ 	.word	0xffffffff


	//   ....[12]....
        /*00e4*/ 	.word	0xffffffff


	//   ....[13]....
        /*00e8*/ 	.word	0xffffffff


	//   ....[14]....
        /*00ec*/ 	.word	0xffffffff


	//   ....[15]....
        /*00f0*/ 	.word	0xffffffff


	//   ....[16]....
        /*00f4*/ 	.word	0xffffffff


	//   ....[17]....
        /*00f8*/ 	.word	0xffffffff


	//   ....[18]....
        /*00fc*/ 	.word	0xffffffff


	//   ....[19]....
        /*0100*/ 	.word	0xffffffff


	//   ....[20]....
        /*0104*/ 	.word	0x0500000f


	//   ....[21]....
        /*0108*/ 	.word	0x0500000f


	//   ....[22]....
        /*010c*/ 	.word	0x0500000f


	//   ....[23]....
        /*0110*/ 	.word	0x0500000f


	//   ....[24]....
        /*0114*/ 	.word	0x0500000f


	//   ....[25]....
        /*0118*/ 	.word	0x0500000f


	//   ....[26]....
        /*011c*/ 	.word	0x0500000f


	//   ....[27]....
        /*0120*/ 	.word	0x0500000f


	//   ....[28]....
        /*0124*/ 	.word	0x0500000f


	//   ....[29]....
        /*0128*/ 	.word	0x0500000f


	//   ....[30]....
        /*012c*/ 	.word	0x0500000f


	//   ....[31]....
        /*0130*/ 	.word	0x0500000f


	//   ....[32]....
        /*0134*/ 	.word	0x0500000f


	//   ....[33]....
        /*0138*/ 	.word	0x0500000f


	//   ....[34]....
        /*013c*/ 	.word	0x0500000f


	//----- nvinfo : EIATTR_COOP_GROUP_INSTR_OFFSETS
	.align		4
.L_524:
        /*0140*/ 	.byte	0x04, 0x28
        /*0142*/ 	.short	(.L_526 - .L_525)


	//   ....[0]....
.L_525:
        /*0144*/ 	.word	0x00000da0


	//   ....[1]....
        /*0148*/ 	.word	0x00000dc0


	//   ....[2]....
        /*014c*/ 	.word	0x00000de0


	//   ....[3]....
        /*0150*/ 	.word	0x00000e00


	//   ....[4]....
        /*0154*/ 	.word	0x00000e20


	//   ....[5]....
        /*0158*/ 	.word	0x00000fa0


	//   ....[6]....
        /*015c*/ 	.word	0x00000fc0


	//   ....[7]....
        /*0160*/ 	.word	0x00000fe0


	//   ....[8]....
        /*0164*/ 	.word	0x00001000


	//   ....[9]....
        /*0168*/ 	.word	0x00001020


	//   ....[10]....
        /*016c*/ 	.word	0x00001080


	//   ....[11]....
        /*0170*/ 	.word	0x000010a0


	//   ....[12]....
        /*0174*/ 	.word	0x000010c0


	//   ....[13]....
        /*0178*/ 	.word	0x000010e0


	//   ....[14]....
        /*017c*/ 	.word	0x00001100


	//   ....[15]....
        /*0180*/ 	.word	0x00001230


	//   ....[16]....
        /*0184*/ 	.word	0x00001260


	//   ....[17]....
        /*0188*/ 	.word	0x00001280


	//   ....[18]....
        /*018c*/ 	.word	0x000012a0


	//   ....[19]....
        /*0190*/ 	.word	0x000012c0


	//   ....[20]....
        /*0194*/ 	.word	0x00001540


	//   ....[21]....
        /*0198*/ 	.word	0x000015a0


	//   ....[22]....
        /*019c*/ 	.word	0x00001600


	//   ....[23]....
        /*01a0*/ 	.word	0x00001660


	//   ....[24]....
        /*01a4*/ 	.word	0x000016c0


	//   ....[25]....
        /*01a8*/ 	.word	0x00001740


	//   ....[26]....
        /*01ac*/ 	.word	0x000017a0


	//   ....[27]....
        /*01b0*/ 	.word	0x00001800


	//   ....[28]....
        /*01b4*/ 	.word	0x00001860


	//   ....[29]....
        /*01b8*/ 	.word	0x000018c0


	//   ....[30]....
        /*01bc*/ 	.word	0x00001950


	//   ....[31]....
        /*01c0*/ 	.word	0x000019d0


	//   ....[32]....
        /*01c4*/ 	.word	0x00001a30


	//   ....[33]....
        /*01c8*/ 	.word	0x00001a90


	//   ....[34]....
        /*01cc*/ 	.word	0x00001af0


	//----- nvinfo : EIATTR_VRC_CTA_INIT_COUNT
	.align		4
.L_526:
        /*01d0*/ 	.byte	0x02, 0x4a
	.zero		1
	.zero		1


	//----- nvinfo : EIATTR_SYSCALL_OFFSETS
	.align		4
        /*01d4*/ 	.byte	0x04, 0x46
        /*01d6*/ 	.short	(.L_528 - .L_527)


	//   ....[0]....
.L_527:
        /*01d8*/ 	.word	0x000005a0


	//   ....[1]....
        /*01dc*/ 	.word	0x00000780


	//   ....[2]....
        /*01e0*/ 	.word	0x00000ab0


	//   ....[3]....
        /*01e4*/ 	.word	0x00000c60


	//----- nvinfo : EIATTR_ATOM16_EMUL_INSTR_REG_MAP
	.align		4
.L_528:
        /*01e8*/ 	.byte	0x04, 0x2e
        /*01ea*/ 	.short	(.L_530 - .L_529)


	//   ....[0]....
.L_529:
        /*01ec*/ 	.word	0x00001360
        /*01f0*/ 	.short	0x000a
        /*01f2*/ 	.short	0x0000


	//   ....[1]....
        /*01f4*/ 	.word	0x000013b0
        /*01f8*/ 	.short	0x000a
        /*01fa*/ 	.short	0x0000


	//   ....[2]....
        /*01fc*/ 	.word	0x00001450
        /*0200*/ 	.short	0x0006
        /*0202*/ 	.short	0x0000


	//   ....[3]....
        /*0204*/ 	.word	0x000014a0
        /*0208*/ 	.short	0x0006
        /*020a*/ 	.short	0x0000


	//----- nvinfo : EIATTR_EXIT_INSTR_OFFSETS
	.align		4
.L_530:
        /*020c*/ 	.byte	0x04, 0x1c
        /*020e*/ 	.short	(.L_532 - .L_531)


	//   ....[0]....
.L_531:
        /*0210*/ 	.word	0x00001220


	//   ....[1]....
        /*0214*/ 	.word	0x000012d0


	//   ....[2]....
        /*0218*/ 	.word	0x000014e0


	//----- nvinfo : EIATTR_MAX_THREADS
	.align		4
.L_532:
        /*021c*/ 	.byte	0x04, 0x05
        /*021e*/ 	.short	(.L_534 - .L_533)
.L_533:
        /*0220*/ 	.word	0x00000400
        /*0224*/ 	.word	0x00000001
        /*0228*/ 	.word	0x00000001


	//----- nvinfo : EIATTR_CRS_STACK_SIZE
	.align		4
.L_534:
        /*022c*/ 	.byte	0x04, 0x1e
        /*022e*/ 	.short	(.L_536 - .L_535)
.L_535:
        /*0230*/ 	.word	0x00000000


	//----- nvinfo : EIATTR_CBANK_PARAM_SIZE
	.align		4
.L_536:
        /*0234*/ 	.byte	0x03, 0x19
        /*0236*/ 	.short	0x0040


	//----- nvinfo : EIATTR_PARAM_CBANK
	.align		4
        /*0238*/ 	.byte	0x04, 0x0a
        /*023a*/ 	.short	(.L_538 - .L_537)
	.align		4
.L_537:
        /*023c*/ 	.word	index@(.nv.constant0._ZN2at6native45_GLOBAL__N__efdd3984_12_NLLLoss2d_cu_e9278b4625nll_loss2d_forward_kernelIN3c108BFloat16EflEEvPT_S6_PKS5_PKlS8_iiil)
        /*0240*/ 	.short	0x0380
        /*0242*/ 	.short	0x0040


	//----- nvinfo : EIATTR_SW_WAR
	.align		4
.L_538:
        /*0244*/ 	.byte	0x04, 0x36
        /*0246*/ 	.short	(.L_540 - .L_539)
.L_539:
        /*0248*/ 	.word	0x00000008
.L_540:


//--------------------- .nv.info._ZN2at6native45_GLOBAL__N__efdd3984_12_NLLLoss2d_cu_e9278b4638nll_loss2d_forward_size_average_kernelIN3c108BFloat16EEEvPT_PKS5_ --------------------------
	.section	.nv.info._ZN2at6native45_GLOBAL__N__efdd3984_12_NLLLoss2d_cu_e9278b4638nll_loss2d_forward_size_average_kernelIN3c108BFloat16EEEvPT_PKS5_,"",@"SHT_CUDA_INFO"
	.sectionflags	@""
	.align	4


	//----- nvinfo : EIATTR_CUDA_API_VERSION
	.align		4
        /*0000*/ 	.byte	0x04, 0x37
        /*0002*/ 	.short	(.L_542 - .L_541)
.L_541:
        /*0004*/ 	.word	0x00000082


	//----- nvinfo : EIATTR_KPARAM_INFO
	.align		4
.L_542:
        /*0008*/ 	.byte	0x04, 0x17
        /*000a*/ 	.short	(.L_544 - .L_543)
.L_543:
        /*000c*/ 	.word	0x00000000
        /*0010*/ 	.short	0x0001
        /*0012*/ 	.short	0x0008
        /*0014*/ 	.byte	0x00, 0xf5, 0x21, 0x00


	//----- nvinfo : EIATTR_KPARAM_INFO
	.align		4
.L_544:
        /*0018*/ 	.byte	0x04, 0x17
        /*001a*/ 	.short	(.L_546 - .L_545)
.L_545:
        /*001c*/ 	.word	0x00000000
        /*0020*/ 	.short	0x0000
        /*0022*/ 	.short	0x0000
        /*0024*/ 	.byte	0x00, 0xf5, 0x21, 0x00


	//----- nvinfo : EIATTR_SPARSE_MMA_MASK
	.align		4
.L_546:
        /*0028*/ 	.byte	0x03, 0x50
        /*002a*/ 	.short	0x0000


	//----- nvinfo : EIATTR_MAXREG_COUNT
	.align		4
        /*002c*/ 	.byte	0x03, 0x1b
        /*002e*/ 	.short	0x0040


	//----- nvinfo : EIATTR_MERCURY_ISA_VERSION
	.align		4
        /*0030*/ 	.byte	0x03, 0x5f
        /*0032*/ 	.short	0x0101


	//----- nvinfo : EIATTR_VRC_CTA_INIT_COUNT
	.align		4
        /*0034*/ 	.byte	0x02, 0x4a
	.zero		1
	.zero		1


	//----- nvinfo : EIATTR_EXIT_INSTR_OFFSETS
	.align		4
        /*0038*/ 	.byte	0x04, 0x1c
        /*003a*/ 	.short	(.L_548 - .L_547)


	//   ....[0]....
.L_547:
        /*003c*/ 	.word	0x000000c0


	//----- nvinfo : EIATTR_MAX_THREADS
	.align		4
.L_548:
        /*0040*/ 	.byte	0x04, 0x05
        /*0042*/ 	.short	(.L_550 - .L_549)
.L_549:
        /*0044*/ 	.word	0x00000400
        /*0048*/ 	.word	0x00000001
        /*004c*/ 	.word	0x00000001


	//----- nvinfo : EIATTR_CBANK_PARAM_SIZE
	.align		4
.L_550:
        /*0050*/ 	.byte	0x03, 0x19
        /*0052*/ 	.short	0x0010


	//----- nvinfo : EIATTR_PARAM_CBANK
	.align		4
        /*0054*/ 	.byte	0x04, 0x0a
        /*0056*/ 	.short	(.L_552 - .L_551)
	.align		4
.L_551:
        /*0058*/ 	.word	index@(.nv.constant0._ZN2at6native45_GLOBAL__N__efdd3984_12_NLLLoss2d_cu_e9278b4638nll_loss2d_forward_size_average_kernelIN3c108BFloat16EEEvPT_PKS5_)
        /*005c*/ 	.short	0x0380
        /*005e*/ 	.short	0x0010


	//----- nvinfo : EIATTR_SW_WAR
	.align		4
.L_552:
        /*0060*/ 	.byte	0x04, 0x36
        /*0062*/ 	.short	(.L_554 - .L_553)
.L_553:
        /*0064*/ 	.word	0x00000008
.L_554:


//--------------------- .nv.info._ZN2at6native45_GLOBAL__N__efdd3984_12_NLLLoss2d_cu_e9278b4625nll_loss2d_forward_kernelIN3c108BFloat16EfiEEvPT_S6_PKS5_PKlS8_iiil --------------------------
	.section	.nv.info._ZN2at6native45_GLOBAL__N__efdd3984_12_NLLLoss2d_cu_e9278b4625nll_loss2d_forward_kernelIN3c108BFloat16EfiEEvPT_S6_PKS5_PKlS8_iiil,"",@"SHT_CUDA_INFO"
	.sectionflags	@""
	.align	4


	//----- nvinfo : EIATTR_CUDA_API_VERSION
	.align		4
        /*0000*/ 	.byte	0x04, 0x37
        /*0002*/ 	.short	(.L_556 - .L_555)
.L_555:
        /*0004*/ 	.word	0x00000082


	//----- nvinfo : EIATTR_KPARAM_INFO
	.align		4
.L_556:
        /*0008*/ 	.byte	0x04, 0x17
        /*000a*/ 	.short	(.L_558 - .L_557)
.L_557:
        /*000c*/ 	.word	0x00000000
        /*0010*/ 	.short	0x0008
        /*0012*/ 	.short	0x0038
        /*0014*/ 	.byte	0x00, 0xf0, 0x21, 0x00


	//----- nvinfo : EIATTR_KPARAM_INFO
	.align		4
.L_558:
        /*0018*/ 	.byte	0x04, 0x17
        /*001a*/ 	.short	(.L_560 - .L_559)
.L_559:
        /*001c*/ 	.word	0x00000000
        /*0020*/ 	.short	0x0007
        /*0022*/ 	.short	0x0030
        /*0024*/ 	.byte	0x00, 0xf0, 0x11, 0x00


	//----- nvinfo : EIATTR_KPARAM_INFO
	.align		4
.L_560:
        /*0028*/ 	.byte	0x04, 0x17
        /*002a*/ 	.short	(.L_562 - .L_561)
.L_561:
        /*002c*/ 	.word	0x00000000
        /*0030*/ 	.short	0x0006
        /*0032*/ 	.short	0x002c
        /*0034*/ 	.byte	0x00, 0xf0, 0x11, 0x00


	//----- nvinfo : EIATTR_KPARAM_INFO
	.align		4
.L_562:
        /*0038*/ 	.byte	0x04, 0x17
        /*003a*/ 	.short	(.L_564 - .L_563)
.L_563:
        /*003c*/ 	.word	0x00000000
        /*0040*/ 	.short	0x0005
        /*0042*/ 	.short	0x0028
        /*0044*/ 	.byte	0x00, 0xf0, 0x11, 0x00


	//----- nvinfo : EIATTR_KPARAM_INFO
	.align		4
.L_564:
        /*0048*/ 	.byte	0x04, 0x17
        /*004a*/ 	.short	(.L_566 - .L_565)
.L_565:
        /*004c*/ 	.word	0x00000000
        /*0050*/ 	.short	0x0004
        /*0052*/ 	.short	0x0020
        /*0054*/ 	.byte	0x00, 0xf5, 0x21, 0x00


	//----- nvinfo : EIATTR_KPARAM_INFO
	.align		4
.L_566:
        /*0058*/ 	.byte	0x04, 0x17
        /*005a*/ 	.short	(.L_568 - .L_567)
.L_567:
        /*005c*/ 	.word	0x00000000
        /*0060*/ 	.short	0x0003
        /*0062*/ 	.short	0x0018
        /*0064*/ 	.byte	0x00, 0xf5, 0x21, 0x00


	//----- nvinfo : EIATTR_KPARAM_INFO
	.align		4
.L_568:
        /*0068*/ 	.byte	0x04, 0x17
        /*006a*/ 	.short	(.L_570 - .L_569)
.L_569:
        /*006c*/ 	.word	0x00000000
        /*0070*/ 	.short	0x0002
        /*0072*/ 	.short	0x0010
        /*0074*/ 	.byte	0x00, 0xf5, 0x21, 0x00


	//----- nvinfo : EIATTR_KPARAM_INFO
	.align		4
.L_570:
        /*0078*/ 	.byte	0x04, 0x17
        /*007a*/ 	.short	(.L_572 - .L_571)
.L_571:
        /*007c*/ 	.word	0x00000000
        /*0080*/ 	.short	0x0001
        /*0082*/ 	.short	0x0008
        /*0084*/ 	.byte	0x00, 0xf5, 0x21, 0x00


	//----- nvinfo : EIATTR_KPARAM_INFO
	.align		4
.L_572:
        /*0088*/ 	.byte	0x04, 0x17
        /*008a*/ 	.short	(.L_574 - .L_573)
.L_573:
        /*008c*/ 	.word	0x00000000
        /*0090*/ 	.short	0x0000
        /*0092*/ 	.short	0x0000
        /*0094*/ 	.byte	0x00, 0xf5, 0x21, 0x00


	//----- nvinfo : EIATTR_SPARSE_MMA_MASK
	.align		4
.L_574:
        /*0098*/ 	.byte	0x03, 0x50
        /*009a*/ 	.short	0x0000


	//----- nvinfo : EIATTR_MAXREG_COUNT
	.align		4
        /*009c*/ 	.byte	0x03, 0x1b
        /*009e*/ 	.short	0x0040


	//----- nvinfo : EIATTR_NUM_BARRIERS
	.align		4
        /*00a0*/ 	.byte	0x02, 0x4c
        /*00a2*/ 	.byte	0x01
	.zero		1


	//----- nvinfo : EIATTR_EXTERNS
	.align		4
        /*00a4*/ 	.byte	0x04, 0x0f
        /*00a6*/ 	.short	(.L_576 - .L_575)


	//   ....[0]....
	.align		4
.L_575:
        /*00a8*/ 	.word	index@(__assertfail)


	//----- nvinfo : EIATTR_MERCURY_ISA_VERSION
	.align		4
.L_576:
        /*00ac*/ 	.byte	0x03, 0x5f
        /*00ae*/ 	.short	0x0101


	//----- nvinfo : EIATTR_COOP_GROUP_MASK_REGIDS
	.align		4
        /*00b0*/ 	.byte	0x04, 0x29
        /*00b2*/ 	.short	(.L_578 - .L_577)


	//   ....[0]....
.L_577:
        /*00b4*/ 	.word	0xffffffff


	//   ....[1]....
        /*00b8*/ 	.word	0xffffffff


	//   ....[2]....
        /*00bc*/ 	.word	0xffffffff


	//   ....[3]....
        /*00c0*/ 	.word	0xffffffff


	//   ....[4]....
        /*00c4*/ 	.word	0xffffffff


	//   ....[5]....
        /*00c8*/ 	.word	0xffffffff


	//   ....[6]....
        /*00cc*/ 	.word	0xffffffff


	//   ....[7]....
        /*00d0*/ 	.word	0xffffffff


	//   ....[8]....
        /*00d4*/ 	.word	0xffffffff


	//   ....[9]....
        /*00d8*/ 	.word	0xffffffff


	//   ....[10]....
        /*00dc*/ 	.word	0xffffffff


	//   ....[11]....
        /*00e0*/ 	.word	0xffffffff


	//   ....[12]....
        /*00e4*/ 	.word	0xffffffff


	//   ....[13]....
        /*00e8*/ 	.word	0xffffffff


	//   ....[14]....
        /*00ec*/ 	.word	0xffffffff


	//   ....[15]....
        /*00f0*/ 	.word	0xffffffff


	//   ....[16]....
        /*00f4*/ 	.word	0xffffffff


	//   ....[17]....
        /*00f8*/ 	.word	0xffffffff


	//   ....[18]....
        /*00fc*/ 	.word	0xffffffff


	//   ....[19]....
        /*0100*/ 	.word	0xffffffff


	//   ....[20]....
        /*0104*/ 	.word	0x0500000f


	//   ....[21]....
        /*0108*/ 	.word	0x0500000f


	//   ....[22]....
        /*010c*/ 	.word	0x0500000f


	//   ....[23]....
        /*0110*/ 	.word	0x0500000f


	//   ....[24]....
        /*0114*/ 	.word	0x0500000f


	//   ....[25]....
        /*0118*/ 	.word	0x0500000f


	//   ....[26]....
        /*011c*/ 	.word	0x0500000f


	//   ....[27]....
        /*0120*/ 	.word	0x0500000f


	//   ....[28]....
        /*0124*/ 	.word	0x0500000f


	//   ....[29]....
        /*0128*/ 	.word	0x0500000f


	//   ....[30]....
        /*012c*/ 	.word	0x0500000f


	//   ....[31]....
        /*0130*/ 	.word	0x0500000f


	//   ....[32]....
        /*0134*/ 	.word	0x0500000f


	//   ....[33]....
        /*0138*/ 	.word	0x0500000f


	//   ....[34]....
        /*013c*/ 	.word	0x0500000f


	//----- nvinfo : EIATTR_COOP_GROUP_INSTR_OFFSETS
	.align		4
.L_578:
        /*0140*/ 	.byte	0x04, 0x28
        /*0142*/ 	.short	(.L_580 - .L_579)


	//   ....[0]....
.L_579:
        /*0144*/ 	.word	0x00000bd0


	//   ....[1]....
        /*0148*/ 	.word	0x00000bf0


	//   ....[2]....
        /*014c*/ 	.word	0x00000c10


	//   ....[3]....
        /*0150*/ 	.word	0x00000c30


	//   ....[4]....
        /*0154*/ 	.word	0x00000c50


	//   ....[5]....
        /*0158*/ 	.word	0x00000dd0


	//   ....[6]....
        /*015c*/ 	.word	0x00000df0


	//   ....[7]....
        /*0160*/ 	.word	0x00000e10


	//   ....[8]....
        /*0164*/ 	.word	0x00000e30


	//   ....[9]....
        /*0168*/ 	.word	0x00000e50


	//   ....[10]....
        /*016c*/ 	.word	0x00000eb0


	//   ....[11]....
        /*0170*/ 	.word	0x00000ed0


	//   ....[12]....
        /*0174*/ 	.word	0x00000ef0


	//   ....[13]....
        /*0178*/ 	.word	0x00000f10


	//   ....[14]....
        /*017c*/ 	.word	0x00000f30


	//   ....[15]....
        /*0180*/ 	.word	0x00001060


	//   ....[16]....
        /*0184*/ 	.word	0x00001090


	//   ....[17]....
        /*0188*/ 	.word	0x000010b0


	//   ....[18]....
        /*018c*/ 	.word	0x000010d0


	//   ....[19]....
        /*0190*/ 	.word	0x000010f0


	//   ....[20]....
        /*0194*/ 	.word	0x00001370


	//   ....[21]....
        /*0198*/ 	.word	0x000013d0


	//   ....[22]....
        /*019c*/ 	.word	0x00001430


	//   ....[23]....
        /*01a0*/ 	.word	0x00001490


	//   ....[24]....
        /*01a4*/ 	.word	0x000014f0


	//   ....[25]....
        /*01a8*/ 	.word	0x00001570


	//   ....[26]....
        /*01ac*/ 	.word	0x000015d0


	//   ....[27]....
        /*01b0*/ 	.word	0x00001630


	//   ....[28]....
        /*01b4*/ 	.word	0x00001690


	//   ....[29]....
        /*01b8*/ 	.word	0x000016f0


	//   ....[30]....
        /*01bc*/ 	.word	0x00001780


	//   ....[31]....
        /*01c0*/ 	.word	0x00001800


	//   ....[32]....
        /*01c4*/ 	.word	0x00001860


	//   ....[33]....
        /*01c8*/ 	.word	0x000018c0


	//   ....[34]....
        /*01cc*/ 	.word	0x00001920


	//----- nvinfo : EIATTR_VRC_CTA_INIT_COUNT
	.align		4
.L_580:
        /*01d0*/ 	.byte	0x02, 0x4a
	.zero		1
	.zero		1


	//----- nvinfo : EIATTR_SYSCALL_OFFSETS
	.align		4
        /*01d4*/ 	.byte	0x04, 0x46
        /*01d6*/ 	.short	(.L_582 - .L_581)


	//   ....[0]....
.L_581:
        /*01d8*/ 	.word	0x000004a0


	//   ....[1]....
        /*01dc*/ 	.word	0x00000640


	//   ....[2]....
        /*01e0*/ 	.word	0x00000930


	//   ....[3]....
        /*01e4*/ 	.word	0x00000a90


	//----- nvinfo : EIATTR_ATOM16_EMUL_INSTR_REG_MAP
	.align		4
.L_582:
        /*01e8*/ 	.byte	0x04, 0x2e
        /*01ea*/ 	.short	(.L_584 - .L_583)


	//   ....[0]....
.L_583:
        /*01ec*/ 	.word	0x00001190
        /*01f0*/ 	.short	0x000a
        /*01f2*/ 	.short	0x0000


	//   ....[1]....
        /*01f4*/ 	.word	0x000011e0
        /*01f8*/ 	.short	0x000a
        /*01fa*/ 	.short	0x0000


	//   ....[2]....
        /*01fc*/ 	.word	0x00001280
        /*0200*/ 	.short	0x0008
        /*0202*/ 	.short	0x0000


	//   ....[3]....
        /*0204*/ 	.word	0x000012d0
        /*0208*/ 	.short	0x0008
        /*020a*/ 	.short	0x0000


	//----- nvinfo : EIATTR_EXIT_INSTR_OFFSETS
	.align		4
.L_584:
        /*020c*/ 	.byte	0x04, 0x1c
        /*020e*/ 	.short	(.L_586 - .L_585)


	//   ....[0]....
.L_585:
        /*0210*/ 	.word	0x00001050


	//   ....[1]....
        /*0214*/ 	.word	0x00001100


	//   ....[2]....
        /*0218*/ 	.word	0x00001310


	//----- nvinfo : EIATTR_MAX_THREADS
	.align		4
.L_586:
        /*021c*/ 	.byte	0x04, 0x05
        /*021e*/ 	.short	(.L_588 - .L_587)
.L_587:
        /*0220*/ 	.word	0x00000400
        /*0224*/ 	.word	0x00000001
        /*0228*/ 	.word	0x00000001


	//----- nvinfo : EIATTR_CRS_STACK_SIZE
	.align		4
.L_588:
        /*022c*/ 	.byte	0x04, 0x1e
        /*022e*/ 	.short	(.L_590 - .L_589)
.L_589:
        /*0230*/ 	.word	0x00000000


	//----- nvinfo : EIATTR_CBANK_PARAM_SIZE
	.align		4
.L_590:
        /*0234*/ 	.byte	0x03, 0x19
        /*0236*/ 	.short	0x0040


	//----- nvinfo : EIATTR_PARAM_CBANK
	.align		4
        /*0238*/ 	.byte	0x04, 0x0a
        /*023a*/ 	.short	(.L_592 - .L_591)
	.align		4
.L_591:
        /*023c*/ 	.word	index@(.nv.constant0._ZN2at6native45_GLOBAL__N__efdd3984_12_NLLLoss2d_cu_e9278b4625nll_loss2d_forward_kernelIN3c108BFloat16EfiEEvPT_S6_PKS5_PKlS8_iiil)
        /*0240*/ 	.short	0x0380
        /*0242*/ 	.short	0x0040


	//----- nvinfo : EIATTR_SW_WAR
	.align		4
.L_592:
        /*0244*/ 	.byte	0x04, 0x36
        /*0246*/ 	.short	(.L_594 - .L_593)
.L_593:
        /*0248*/ 	.word	0x00000008
.L_594:


//--------------------- .nv.info._ZN2at6native45_GLOBAL__N__efdd3984_12_NLLLoss2d_cu_e9278b4625nll_loss2d_forward_kernelIN3c104HalfEflEEvPT_S6_PKS5_PKlS8_iiil --------------------------
	.section	.nv.info._ZN2at6native45_GLOBAL__N__efdd3984_12_NLLLoss2d_cu_e9278b4625nll_loss2d_forward_kernelIN3c104HalfEflEEvPT_S6_PKS5_PKlS8_iiil,"",@"SHT_CUDA_INFO"
	.sectionflags	@""
	.align	4


	//----- nvinfo : EIATTR_CUDA_API_VERSION
	.align		4
        /*0000*/ 	.byte	0x04, 0x37
        /*0002*/ 	.short	(.L_596 - .L_595)
.L_595:
        /*0004*/ 	.word	0x00000082


	//----- nvinfo : EIATTR_KPARAM_INFO
	.align		4
.L_596:
        /*0008*/ 	.byte	0x04, 0x17
        /*000a*/ 	.short	(.L_598 - .L_597)
.L_597:
        /*000c*/ 	.word	0x00000000
        /*0010*/ 	.short	0x0008
        /*0012*/ 	.short	0x0038
        /*0014*/ 	.byte	0x00, 0xf0, 0x21, 0x00


	//----- nvinfo : EIATTR_KPARAM_INFO
	.align		4
.L_598:
        /*0018*/ 	.byte	0x04, 0x17
        /*001a*/ 	.short	(.L_600 - .L_599)
.L_599:
        /*001c*/ 	.word	0x00000000
        /*0020*/ 	.short	0x0007
        /*0022*/ 	.short	0x0030
        /*0024*/ 	.byte	0x00, 0xf0, 0x11, 0x00


	//----- nvinfo : EIATTR_KPARAM_INFO
	.align		4
.L_600:
        /*0028*/ 	.byte	0x04, 0x17
        /*002a*/ 	.short	(.L_602 - .L_601)
.L_601:
        /*002c*/ 	.word	0x00000000
        /*0030*/ 	.short	0x0006
        /*0032*/ 	.short	0x002c
        /*0034*/ 	.byte	0x00, 0xf0, 0x11, 0x00


	//----- nvinfo : EIATTR_KPARAM_INFO
	.align		4
.L_602:
        /*0038*/ 	.byte	0x04, 0x17
        /*003a*/ 	.short	(.L_604 - .L_603)
.L_603:
        /*003c*/ 	.word	0x00000000
        /*0040*/ 	.short	0x0005
        /*0042*/ 	.short	0x0028
        /*0044*/ 	.byte	0x00, 0xf0, 0x11, 0x00


	//----- nvinfo : EIATTR_KPARAM_INFO
	.align		4
.L_604:
        /*0048*/ 	.byte	0x04, 0x17
        /*004a*/ 	.short	(.L_606 - .L_605)
.L_605:
        /*004c*/ 	.word	0x00000000
        /*0050*/ 	.short	0x0004
        /*0052*/ 	.short	0x0020
        /*0054*/ 	.byte	0x00, 0xf5, 0x21, 0x00


	//----- nvinfo : EIATTR_KPARAM_INFO
	.align		4
.L_606:
        /*0058*/ 	.byte	0x04, 0x17
        /*005a*/ 	.short	(.L_608 - .L_607)
.L_607:
        /*005c*/ 	.word	0x00000000
        /*0060*/ 	.short	0x0003
        /*0062*/ 	.short	0x0018
        /*0064*/ 	.byte	0x00, 0xf5, 0x21, 0x00


	//----- nvinfo : EIATTR_KPARAM_INFO
	.align		4
.L_608:
        /*0068*/ 	.byte	0x04, 0x17
        /*006a*/ 	.short	(.L_610 - .L_609)
.L_609:
        /*006c*/ 	.word	0x00000000
        /*0070*/ 	.short	0x0002
        /*0072*/ 	.short	0x0010
        /*0074*/ 	.byte	0x00, 0xf5, 0x21, 0x00


	//----- nvinfo : EIATTR_KPARAM_INFO
	.align		4
.L_610:
        /*0078*/ 	.byte	0x04, 0x17
        /*007a*/ 	.short	(.L_612 - .L_611)
.L_611:
        /*007c*/ 	.word	0x00000000
        /*0080*/ 	.short	0x0001
        /*0082*/ 	.short	0x0008
        /*0084*/ 	.byte	0x00, 0xf5, 0x21, 0x00


	//----- nvinfo : EIATTR_KPARAM_INFO
	.align		4
.L_612:
        /*0088*/ 	.byte	0x04, 0x17
        /*008a*/ 	.short	(.L_614 - .L_613)
.L_613:
        /*008c*/ 	.word	0x00000000
        /*0090*/ 	.short	0x0000
        /*0092*/ 	.short	0x0000
        /*0094*/ 	.byte	0x00, 0xf5, 0x21, 0x00


	//----- nvinfo : EIATTR_SPARSE_MMA_MASK
	.align		4
.L_614:
        /*0098*/ 	.byte	0x03, 0x50
        /*009a*/ 	.short	0x0000


	//----- nvinfo : EIATTR_MAXREG_COUNT
	.align		4
        /*009c*/ 	.byte	0x03, 0x1b
        /*009e*/ 	.short	0x0040


	//----- nvinfo : EIATTR_NUM_BARRIERS
	.align		4
        /*00a0*/ 	.byte	0x02, 0x4c
        /*00a2*/ 	.byte	0x01
	.zero		1


	//----- nvinfo : EIATTR_EXTERNS
	.align		4
        /*00a4*/ 	.byte	0x04, 0x0f
        /*00a6*/ 	.short	(.L_616 - .L_615)


	//   ....[0]....
	.align		4
.L_615:
        /*00a8*/ 	.word	index@(__assertfail)


	//----- nvinfo : EIATTR_MERCURY_ISA_VERSION
	.align		4
.L_616:
        /*00ac*/ 	.byte	0x03, 0x5f
        /*00ae*/ 	.short	0x0101


	//----- nvinfo : EIATTR_COOP_GROUP_MASK_REGIDS
	.align		4
        /*00b0*/ 	.byte	0x04, 0x29
        /*00b2*/ 	.short	(.L_618 - .L_617)


	//   ....[0]....
.L_617:
        /*00b4*/ 	.word	0xffffffff


	//   ....[1]....
        /*00b8*/ 	.word	0xffffffff


	//   ....[2]....
        /*00bc*/ 	.word	0xffffffff


	//   ....[3]....
        /*00c0*/ 	.word	0xffffffff


	//   ....[4]....
        /*00c4*/ 	.word	0xffffffff


	//   ....[5]....
        /*00c8*/ 	.word	0xffffffff


	//   ....[6]....
        /*00cc*/ 	.word	0xffffffff


	//   ....[7]....
        /*00d0*/ 	.word	0xffffffff


	//   ....[8]....
        /*00d4*/ 	.word	0xffffffff


	//   ....[9]....
        /*00d8*/ 	.word	0xffffffff


	//   ....[10]....
        /*00dc*/ 	.word	0xffffffff


	//   ....[11]....
        /*00e0*/ 	.word	0xffffffff


	//   ....[12]....
        /*00e4*/ 	.word	0xffffffff


	//   ....[13]....
        /*00e8*/ 	.word	0xffffffff


	//   ....[14]....
        /*00ec*/ 	.word	0xffffffff


	//   ....[15]....
        /*00f0*/ 	.word	0xffffffff


	//   ....[16]....
        /*00f4*/ 	.word	0xffffffff


	//   ....[17]....
        /*00f8*/ 	.word	0xffffffff


	//   ....[18]....
        /*00fc*/ 	.word	0xffffffff


	//   ....[19]....
        /*0100*/ 	.word	0xffffffff


	//   ....[20]....
        /*0104*/ 	.word	0x0500000f


	//   ....[21]....
        /*0108*/ 	.word	0x0500000f


	//   ....[22]....
        /*010c*/ 	.word	0x0500000f


	//   ....[23]....
        /*0110*/ 	.word	0x0500000f


	//   ....[24]....
        /*0114*/ 	.word	0x0500000f


	//   ....[25]....
        /*0118*/ 	.word	0x0500000f


	//   ....[26]....
        /*011c*/ 	.word	0x0500000f


	//   ....[27]....
        /*0120*/ 	.word	0x0500000f


	//   ....[28]....
        /*0124*/ 	.word	0x0500000f


	//   ....[29]....
        /*0128*/ 	.word	0x0500000f


	//   ....[30]....
        /*012c*/ 	.word	0x0500000f


	//   ....[31]....
        /*0130*/ 	.word	0x0500000f


	//   ....[32]....
        /*0134*/ 	.word	0x0500000f


	//   ....[33]....
        /*0138*/ 	.word	0x0500000f


	//   ....[34]....
        /*013c*/ 	.word	0x0500000f


	//----- nvinfo : EIATTR_COOP_GROUP_INSTR_OFFSETS
	.align		4
.L_618:
        /*0140*/ 	.byte	0x04, 0x28
        /*0142*/ 	.short	(.L_620 - .L_619)


	//   ....[0]....
.L_619:
        /*0144*/ 	.word	0x00000da0


	//   ....[1]....
        /*0148*/ 	.word	0x00000dc0


	//   ....[2]....
        /*014c*/ 	.word	0x00000de0


	//   ....[3]....
        /*0150*/ 	.word	0x00000e00


	//   ....[4]....
        /*0154*/ 	.word	0x00000e20


	//   ....[5]....
        /*0158*/ 	.word	0x00000fa0


	//   ....[6]....
        /*015c*/ 	.word	0x00000fc0


	//   ....[7]....
        /*0160*/ 	.word	0x00000fe0


	//   ....[8]....
        /*0164*/ 	.word	0x00001000


	//   ....[9]....
        /*0168*/ 	.word	0x00001020


	//   ....[10]....
        /*016c*/ 	.word	0x00001080


	//   ....[11]....
        /*0170*/ 	.word	0x000010a0


	//   ....[12]....
        /*0174*/ 	.word	0x000010c0


	//   ....[13]....
        /*0178*/ 	.word	0x000010e0


	//   ....[14]....
        /*017c*/ 	.word	0x00001100


	//   ....[15]....
        /*0180*/ 	.word	0x00001230


	//   ....[16]....
        /*0184*/ 	.word	0x00001260


	//   ....[17]....
        /*0188*/ 	.word	0x00001280


	//   ....[18]....
        /*018c*/ 	.word	0x000012a0


	//   ....[19]....
        /*0190*/ 	.word	0x000012c0


	//   ....[20]....
        /*0194*/ 	.word	0x00001540


	//   ....[21]....
        /*0198*/ 	.word	0x000015a0


	//   ....[22]....
        /*019c*/ 	.word	0x00001600


	//   ....[23]....
        /*01a0*/ 	.word	0x00001660


	//   ....[24]....
        /*01a4*/ 	.word	0x000016c0


	//   ....[25]....
        /*01a8*/ 	.word	0x00001740


	//   ....[26]....
        /*01ac*/ 	.word	0x000017a0


	//   ....[27]....
        /*01b0*/ 	.word	0x00001800


	//   ....[28]....
        /*01b4*/ 	.word	0x00001860


	//   ....[29]....
        /*01b8*/ 	.word	0x000018c0


	//   ....[30]....
        /*01bc*/ 	.word	0x00001950


	//   ....[31]....
        /*01c0*/ 	.word	0x000019d0


	//   ....[32]....
        /*01c4*/ 	.word	0x00001a30


	//   ....[33]....
        /*01c8*/ 	.word	0x00001a90


	//   ....[34]....
        /*01cc*/ 	.word	0x00001af0


	//----- nvinfo : EIATTR_VRC_CTA_INIT_COUNT
	.align		4
.L_620:
        /*01d0*/ 	.byte	0x02, 0x4a
	.zero		1
	.zero		1


	//----- nvinfo : EIATTR_SYSCALL_OFFSETS
	.align		4
        /*01d4*/ 	.byte	0x04, 0x46
        /*01d6*/ 	.short	(.L_622 - .L_621)


	//   ....[0]....
.L_621:
        /*01d8*/ 	.word	0x000005a0


	//   ....[1]....
        /*01dc*/ 	.word	0x00000780


	//   ....[2]....
        /*01e0*/ 	.word	0x00000ab0


	//   ....[3]....
        /*01e4*/ 	.word	0x00000c60


	//----- nvinfo : EIATTR_ATOM16_EMUL_INSTR_REG_MAP
	.align		4
.L_622:
        /*01e8*/ 	.byte	0x04, 0x2e
        /*01ea*/ 	.short	(.L_624 - .L_623)


	//   ....[0]....
.L_623:
        /*01ec*/ 	.word	0x00001360
        /*01f0*/ 	.short	0x000a
        /*01f2*/ 	.short	0x0000


	//   ....[1]....
        /*01f4*/ 	.word	0x000013b0
        /*01f8*/ 	.short	0x000a
        /*01fa*/ 	.short	0x0000


	//   ....[2]....
        /*01fc*/ 	.word	0x00001450
        /*0200*/ 	.short	0x0006
        /*0202*/ 	.short	0x0000


	//   ....[3]....
        /*0204*/ 	.word	0x000014a0
        /*0208*/ 	.short	0x0006
        /*020a*/ 	.short	0x0000


	//----- nvinfo : EIATTR_EXIT_INSTR_OFFSETS
	.align		4
.L_624:
        /*020c*/ 	.byte	0x04, 0x1c
        /*020e*/ 	.short	(.L_626 - .L_625)


	//   ....[0]....
.L_625:
        /*0210*/ 	.word	0x00001220


	//   ....[1]....
        /*0214*/ 	.word	0x000012d0


	//   ....[2]....
        /*0218*/ 	.word	0x000014e0


	//----- nvinfo : EIATTR_MAX_THREADS
	.align		4
.L_626:
        /*021c*/ 	.byte	0x04, 0x05
        /*021e*/ 	.short	(.L_628 - .L_627)
.L_627:
        /*0220*/ 	.word	0x00000400
        /*0224*/ 	.word	0x00000001
        /*0228*/ 	.word	0x00000001


	//----- nvinfo : EIATTR_CRS_STACK_SIZE
	.align		4
.L_628:
        /*022c*/ 	.byte	0x04, 0x1e
        /*022e*/ 	.short	(.L_630 - .L_629)
.L_629:
        /*0230*/ 	.word	0x00000000


	//----- nvinfo : EIATTR_CBANK_PARAM_SIZE
	.align		4
.L_630:
        /*0234*/ 	.byte	0x03, 0x19
        /*0236*/ 	.short	0x0040


	//----- nvinfo : EIATTR_PARAM_CBANK
	.align		4
        /*0238*/ 	.byte	0x04, 0x0a
        /*023a*/ 	.short	(.L_632 - .L_631)
	.align		4
.L_631:
        /*023c*/ 	.word	index@(.nv.constant0._ZN2at6native45_GLOBAL__N__efdd3984_12_NLLLoss2d_cu_e9278b4625nll_loss2d_forward_kernelIN3c104HalfEflEEvPT_S6_PKS5_PKlS8_iiil)
        /*0240*/ 	.short	0x0380
        /*0242*/ 	.short	0x0040


	//----- nvinfo : EIATTR_SW_WAR
	.align		4
.L_632:
        /*0244*/ 	.byte	0x04, 0x36
        /*0246*/ 	.short	(.L_634 - .L_633)
.L_633:
        /*0248*/ 	.word	0x00000008
.L_634:


//--------------------- .nv.info._ZN2at6native45_GLOBAL__N__efdd3984_12_NLLLoss2d_cu_e9278b4638nll_loss2d_forward_size_average_kernelIN3c104HalfEEEvPT_PKS5_ --------------------------
	.section	.nv.info._ZN2at6native45_GLOBAL__N__efdd3984_12_NLLLoss2d_cu_e9278b4638nll_loss2d_forward_size_average_kernelIN3c104HalfEEEvPT_PKS5_,"",@"SHT_CUDA_INFO"
	.sectionflags	@""
	.align	4


	//----- nvinfo : EIATTR_CUDA_API_VERSION
	.align		4
        /*0000*/ 	.byte	0x04, 0x37
        /*0002*/ 	.short	(.L_636 - .L_635)
.L_635:
        /*0004*/ 	.word	0x00000082


	//----- nvinfo : EIATTR_KPARAM_INFO
	.align		4
.L_636:
        /*0008*/ 	.byte	0x04, 0x17
        /*000a*/ 	.short	(.L_638 - .L_637)
.L_637:
        /*000c*/ 	.word	0x00000000
        /*0010*/ 	.short	0x0001
        /*0012*/ 	.short	0x0008
        /*0014*/ 	.byte	0x00, 0xf5, 0x21, 0x00


	//----- nvinfo : EIATTR_KPARAM_INFO
	.align		4
.L_638:
        /*0018*/ 	.byte	0x04, 0x17
        /*001a*/ 	.short	(.L_640 - .L_639)
.L_639:
        /*001c*/ 	.word	0x00000000
        /*0020*/ 	.short	0x0000
        /*0022*/ 	.short	0x0000
        /*0024*/ 	.byte	0x00, 0xf5, 0x21, 0x00


	//----- nvinfo : EIATTR_SPARSE_MMA_MASK
	.align		4
.L_640:
        /*0028*/ 	.byte	0x03, 0x50
        /*002a*/ 	.short	0x0000


	//----- nvinfo : EIATTR_MAXREG_COUNT
	.align		4
        /*002c*/ 	.byte	0x03, 0x1b
        /*002e*/ 	.short	0x0040


	//----- nvinfo : EIATTR_MERCURY_ISA_VERSION
	.align		4
        /*0030*/ 	.byte	0x03, 0x5f
        /*0032*/ 	.short	0x0101


	//----- nvinfo : EIATTR_VRC_CTA_INIT_COUNT
	.align		4
        /*0034*/ 	.byte	0x02, 0x4a
	.zero		1
	.zero		1


	//----- nvinfo : EIATTR_EXIT_INSTR_OFFSETS
	.align		4
        /*0038*/ 	.byte	0x04, 0x1c
        /*003a*/ 	.short	(.L_642 - .L_641)


	//   ....[0]....
.L_641:
        /*003c*/ 	.word	0x000000c0


	//----- nvinfo : EIATTR_MAX_THREADS
	.align		4
.L_642:
        /*0040*/ 	.byte	0x04, 0x05
        /*0042*/ 	.short	(.L_644 - .L_643)
.L_643:
        /*0044*/ 	.word	0x00000400
        /*0048*/ 	.word	0x00000001
        /*004c*/ 	.word	0x00000001


	//----- nvinfo : EIATTR_CBANK_PARAM_SIZE
	.align		4
.L_644:
        /*0050*/ 	.byte	0x03, 0x19
        /*0052*/ 	.short	0x0010


	//----- nvinfo : EIATTR_PARAM_CBANK
	.align		4
        /*0054*/ 	.byte	0x04, 0x0a
        /*0056*/ 	.short	(.L_646 - .L_645)
	.align		4
.L_645:
        /*0058*/ 	.word	index@(.nv.constant0._ZN2at6native45_GLOBAL__N__efdd3984_12_NLLLoss2d_cu_e9278b4638nll_loss2d_forward_size_average_kernelIN3c104HalfEEEvPT_PKS5_)
        /*005c*/ 	.short	0x0380
        /*005e*/ 	.short	0x0010


	//----- nvinfo : EIATTR_SW_WAR
	.align		4
.L_646:
        /*0060*/ 	.byte	0x04, 0x36
        /*0062*/ 	.short	(.L_648 - .L_647)
.L_647:
        /*0064*/ 	.word	0x00000008
.L_648:


//--------------------- .nv.info._ZN2at6native45_GLOBAL__N__efdd3984_12_NLLLoss2d_cu_e9278b4625nll_loss2d_forward_kernelIN3c104HalfEfiEEvPT_S6_PKS5_PKlS8_iiil --------------------------
	.section	.nv.info._ZN2at6native45_GLOBAL__N__efdd3984_12_NLLLoss2d_cu_e9278b4625nll_loss2d_forward_kernelIN3c104HalfEfiEEvPT_S6_PKS5_PKlS8_iiil,"",@"SHT_CUDA_INFO"
	.sectionflags	@""
	.align	4


	//----- nvinfo : EIATTR_CUDA_API_VERSION
	.align		4
        /*0000*/ 	.byte	0x04, 0x37
        /*0002*/ 	.short	(.L_650 - .L_649)
.L_649:
        /*0004*/ 	.word	0x00000082


	//----- nvinfo : EIATTR_KPARAM_INFO
	.align		4
.L_650:
        /*0008*/ 	.byte	0x04, 0x17
        /*000a*/ 	.short	(.L_652 - .L_651)
.L_651:
        /*000c*/ 	.word	0x00000000
        /*0010*/ 	.short	0x0008
        /*0012*/ 	.short	0x0038
        /*0014*/ 	.byte	0x00, 0xf0, 0x21, 0x00


	//----- nvinfo : EIATTR_KPARAM_INFO
	.align		4
.L_652:
        /*0018*/ 	.byte	0x04, 0x17
        /*001a*/ 	.short	(.L_654 - .L_653)
.L_653:
        /*001c*/ 	.word	0x00000000
        /*0020*/ 	.short	0x0007
        /*0022*/ 	.short	0x0030
        /*0024*/ 	.byte	0x00, 0xf0, 0x11, 0x00


	//----- nvinfo : EIATTR_KPARAM_INFO
	.align		4
.L_654:
        /*0028*/ 	.byte	0x04, 0x17
        /*002a*/ 	.short	(.L_656 - .L_655)
.L_655:
        /*002c*/ 	.word	0x00000000
        /*0030*/ 	.short	0x0006
        /*0032*/ 	.short	0x002c
        /*0034*/ 	.byte	0x00, 0xf0, 0x11, 0x00


	//----- nvinfo : EIATTR_KPARAM_INFO
	.align		4
.L_656:
        /*0038*/ 	.byte	0x04, 0x17
        /*003a*/ 	.short	(.L_658 - .L_657)
.L_657:
        /*003c*/ 	.word	0x00000000
        /*0040*/ 	.short	0x0005
        /*0042*/ 	.short	0x0028
        /*0044*/ 	.byte	0x00, 0xf0, 0x11, 0x00


	//----- nvinfo : EIATTR_KPARAM_INFO
	.align		4
.L_658:
        /*0048*/ 	.byte	0x04, 0x17
        /*004a*/ 	.short	(.L_660 - .L_659)
.L_659:
        /*004c*/ 	.word	0x00000000
        /*0050*/ 	.short	0x0004
        /*0052*/ 	.short	0x0020
        /*0054*/ 	.byte	0x00, 0xf5, 0x21, 0x00


	//----- nvinfo : EIATTR_KPARAM_INFO
	.align		4
.L_660:
        /*0058*/ 	.byte	0x04, 0x17
        /*005a*/ 	.short	(.L_662 - .L_661)
.L_661:
        /*005c*/ 	.word	0x00000000
        /*0060*/ 	.short	0x0003
        /*0062*/ 	.short	0x0018
        /*0064*/ 	.byte	0x00, 0xf5, 0x21, 0x00


	//----- nvinfo : EIATTR_KPARAM_INFO
	.align		4
.L_662:
        /*0068*/ 	.byte	0x04, 0x17
        /*006a*/ 	.short	(.L_664 - .L_663)
.L_663:
        /*006c*/ 	.word	0x00000000
        /*0070*/ 	.short	0x0002
        /*0072*/ 	.short	0x0010
        /*0074*/ 	.byte	0x00, 0xf5, 0x21, 0x00


	//----- nvinfo : EIATTR_KPARAM_INFO
	.align		4
.L_664:
        /*0078*/ 	.byte	0x04, 0x17
        /*007a*/ 	.short	(.L_666 - .L_665)
.L_665:
        /*007c*/ 	.word	0x00000000
        /*0080*/ 	.short	0x0001
        /*0082*/ 	.short	0x0008
        /*0084*/ 	.byte	0x00, 0xf5, 0x21, 0x00


	//----- nvinfo : EIATTR_KPARAM_INFO
	.align		4
.L_666:
        /*0088*/ 	.byte	0x04, 0x17
        /*008a*/ 	.short	(.L_668 - .L_667)
.L_667:
        /*008c*/ 	.word	0x00000000
        /*0090*/ 	.short	0x0000
        /*0092*/ 	.short	0x0000
        /*0094*/ 	.byte	0x00, 0xf5, 0x21, 0x00


	//----- nvinfo : EIATTR_SPARSE_MMA_MASK
	.align		4
.L_668:
        /*0098*/ 	.byte	0x03, 0x50
        /*009a*/ 	.short	0x0000


	//----- nvinfo : EIATTR_MAXREG_COUNT
	.align		4
        /*009c*/ 	.byte	0x03, 0x1b
        /*009e*/ 	.short	0x0040


	//----- nvinfo : EIATTR_NUM_BARRIERS
	.align		4
        /*00a0*/ 	.byte	0x02, 0x4c
        /*00a2*/ 	.byte	0x01
	.zero		1


	//----- nvinfo : EIATTR_EXTERNS
	.align		4
        /*00a4*/ 	.byte	0x04, 0x0f
        /*00a6*/ 	.short	(.L_670 - .L_669)


	//   ....[0]....
	.align		4
.L_669:
        /*00a8*/ 	.word	index@(__assertfail)


	//----- nvinfo : EIATTR_MERCURY_ISA_VERSION
	.align		4
.L_670:
        /*00ac*/ 	.byte	0x03, 0x5f
        /*00ae*/ 	.short	0x0101


	//----- nvinfo : EIATTR_COOP_GROUP_MASK_REGIDS
	.align		4
        /*00b0*/ 	.byte	0x04, 0x29
        /*00b2*/ 	.short	(.L_672 - .L_671)


	//   ....[0]....
.L_671:
        /*00b4*/ 	.word	0xffffffff


	//   ....[1]....
        /*00b8*/ 	.word	0xffffffff


	//   ....[2]....
        /*00bc*/ 	.word	0xffffffff


	//   ....[3]....
        /*00c0*/ 	.word	0xffffffff


	//   ....[4]....
        /*00c4*/ 	.word	0xffffffff


	//   ....[5]....
        /*00c8*/ 	.word	0xffffffff


	//   ....[6]....
        /*00cc*/ 	.word	0xffffffff


	//   ....[7]....
        /*00d0*/ 	.word	0xffffffff


	//   ....[8]....
        /*00d4*/ 	.word	0xffffffff


	//   ....[9]....
        /*00d8*/ 	.word	0xffffffff


	//   ....[10]....
        /*00dc*/ 	.word	0xffffffff


	//   ....[11]....
        /*00e0*/ 	.word	0xffffffff


	//   ....[12]....
        /*00e4*/ 	.word	0xffffffff


	//   ....[13]....
        /*00e8*/ 	.word	0xffffffff


	//   ....[14]....
        /*00ec*/ 	.word	0xffffffff


	//   ....[15]....
        /*00f0*/ 	.word	0xffffffff


	//   ....[16]....
        /*00f4*/ 	.word	0xffffffff


	//   ....[17]....
        /*00f8*/ 	.word	0xffffffff


	//   ....[18]....
        /*00fc*/ 	.word	0xffffffff


	//   ....[19]....
        /*0100*/ 	.word	0xffffffff


	//   ....[20]....
        /*0104*/ 	.word	0x0500000f


	//   ....[21]....
        /*0108*/ 	.word	0x0500000f


	//   ....[22]....
        /*010c*/ 	.word	0x0500000f


	//   ....[23]....
        /*0110*/ 	.word	0x0500000f


	//   ....[24]....
        /*0114*/ 	.word	0x0500000f


	//   ....[25]....
        /*0118*/ 	.word	0x0500000f


	//   ....[26]....
        /*011c*/ 	.word	0x0500000f


	//   ....[27]....
        /*0120*/ 	.word	0x0500000f


	//   ....[28]....
        /*0124*/ 	.word	0x0500000f


	//   ....[29]....
        /*0128*/ 	.word	0x0500000f


	//   ....[30]....
        /*012c*/ 	.word	0x0500000f


	//   ....[31]....
        /*0130*/ 	.word	0x0500000f


	//   ....[32]....
        /*0134*/ 	.word	0x0500000f


	//   ....[33]....
        /*0138*/ 	.word	0x0500000f


	//   ....[34]....
        /*013c*/ 	.word	0x0500000f


	//----- nvinfo : EIATTR_COOP_GROUP_INSTR_OFFSETS
	.align		4
.L_672:
        /*0140*/ 	.byte	0x04, 0x28
        /*0142*/ 	.short	(.L_674 - .L_673)


	//   ....[0]....
.L_673:
        /*0144*/ 	.word	0x00000bd0


	//   ....[1]....
        /*0148*/ 	.word	0x00000bf0


	//   ....[2]....
        /*014c*/ 	.word	0x00000c10


	//   ....[3]....
        /*0150*/ 	.word	0x00000c30


	//   ....[4]....
        /*0154*/ 	.word	0x00000c50


	//   ....[5]....
        /*0158*/ 	.word	0x00000dd0


	//   ....[6]....
        /*015c*/ 	.word	0x00000df0


	//   ....[7]....
        /*0160*/ 	.word	0x00000e10


	//   ....[8]....
        /*0164*/ 	.word	0x00000e30


	//   ....[9]....
        /*0168*/ 	.word	0x00000e50


	//   ....[10]....
        /*016c*/ 	.word	0x00000eb0


	//   ....[11]....
        /*0170*/ 	.word	0x00000ed0


	//   ....[12]....
        /*0174*/ 	.word	0x00000ef0


	//   ....[13]....
        /*0178*/ 	.word	0x00000f10


	//   ....[14]....
        /*017c*/ 	.word	0x00000f30


	//   ....[15]....
        /*0180*/ 	.word	0x00001060


	//   ....[16]....
        /*0184*/ 	.word	0x00001090


	//   ....[17]....
        /*0188*/ 	.word	0x000010b0


	//   ....[18]....
        /*018c*/ 	.word	0x000010d0


	//   ....[19]....
        /*0190*/ 	.word	0x000010f0


	//   ....[20]....
        /*0194*/ 	.word	0x00001370


	//   ....[21]....
        /*0198*/ 	.word	0x000013d0


	//   ....[22]....
        /*019c*/ 	.word	0x00001430


	//   ....[23]....
        /*01a0*/ 	.word	0x00001490


	//   ....[24]....
        /*01a4*/ 	.word	0x000014f0


	//   ....[25]....
        /*01a8*/ 	.word	0x00001570


	//   ....[26]....
        /*01ac*/ 	.word	0x000015d0


	//   ....[27]....
        /*01b0*/ 	.word	0x00001630


	//   ....[28]....
        /*01b4*/ 	.word	0x00001690


	//   ....[29]....
        /*01b8*/ 	.word	0x000016f0


	//   ....[30]....
        /*01bc*/ 	.word	0x00001780


	//   ....[31]....
        /*01c0*/ 	.word	0x00001800


	//   ....[32]....
        /*01c4*/ 	.word	0x00001860


	//   ....[33]....
        /*01c8*/ 	.word	0x000018c0


	//   ....[34]....
        /*01cc*/ 	.word	0x00001920


	//----- nvinfo : EIATTR_VRC_CTA_INIT_COUNT
	.align		4
.L_674:
        /*01d0*/ 	.byte	0x02, 0x4a
	.zero		1
	.zero		1


	//----- nvinfo : EIATTR_SYSCALL_OFFSETS
	.align		4
        /*01d4*/ 	.byte	0x04, 0x46
        /*01d6*/ 	.short	(.L_676 - .L_675)


	//   ....[0]....
.L_675:
        /*01d8*/ 	.word	0x000004a0


	//   ....[1]....
        /*01dc*/ 	.word	0x00000640


	//   ....[2]....
        /*01e0*/ 	.word	0x00000930


	//   ....[3]....
        /*01e4*/ 	.word	0x00000a90


	//----- nvinfo : EIATTR_ATOM16_EMUL_INSTR_REG_MAP
	.align		4
.L_676:
        /*01e8*/ 	.byte	0x04, 0x2e
        /*01ea*/ 	.short	(.L_678 - .L_677)


	//   ....[0]....
.L_677:
        /*01ec*/ 	.word	0x00001190
        /*01f0*/ 	.short	0x000a
        /*01f2*/ 	.short	0x0000


	//   ....[1]....
        /*01f4*/ 	.word	0x000011e0
        /*01f8*/ 	.short	0x000a
        /*01fa*/ 	.short	0x0000


	//   ....[2]....
        /*01fc*/ 	.word	0x00001280
        /*0200*/ 	.short	0x0008
        /*0202*/ 	.short	0x0000


	//   ....[3]....
        /*0204*/ 	.word	0x000012d0
        /*0208*/ 	.short	0x0008
        /*020a*/ 	.short	0x0000


	//----- nvinfo : EIATTR_EXIT_INSTR_OFFSETS
	.align		4
.L_678:
        /*020c*/ 	.byte	0x04, 0x1c
        /*020e*/ 	.short	(.L_680 - .L_679)


	//   ....[0]....
.L_679:
        /*0210*/ 	.word	0x00001050


	//   ....[1]....
        /*0214*/ 	.word	0x00001100


	//   ....[2]....
        /*0218*/ 	.word	0x00001310


	//----- nvinfo : EIATTR_MAX_THREADS
	.align		4
.L_680:
        /*021c*/ 	.byte	0x04, 0x05
        /*021e*/ 	.short	(.L_682 - .L_681)
.L_681:
        /*0220*/ 	.word	0x00000400
        /*0224*/ 	.word	0x00000001
        /*0228*/ 	.word	0x00000001


	//----- nvinfo : EIATTR_CRS_STACK_SIZE
	.align		4
.L_682:
        /*022c*/ 	.byte	0x04, 0x1e
        /*022e*/ 	.short	(.L_684 - .L_683)
.L_683:
        /*0230*/ 	.word	0x00000000


	//----- nvinfo : EIATTR_CBANK_PARAM_SIZE
	.align		4
.L_684:
        /*0234*/ 	.byte	0x03, 0x19
        /*0236*/ 	.short	0x0040


	//----- nvinfo : EIATTR_PARAM_CBANK
	.align		4
        /*0238*/ 	.byte	0x04, 0x0a
        /*023a*/ 	.short	(.L_686 - .L_685)
	.align		4
.L_685:
        /*023c*/ 	.word	index@(.nv.constant0._ZN2at6native45_GLOBAL__N__efdd3984_12_NLLLoss2d_cu_e9278b4625nll_loss2d_forward_kernelIN3c104HalfEfiEEvPT_S6_PKS5_PKlS8_iiil)
        /*0240*/ 	.short	0x0380
        /*0242*/ 	.short	0x0040


	//----- nvinfo : EIATTR_SW_WAR
	.align		4
.L_686:
        /*0244*/ 	.byte	0x04, 0x36
        /*0246*/ 	.short	(.L_688 - .L_687)
.L_687:
        /*0248*/ 	.word	0x00000008
.L_688:


//--------------------- .nv.info._ZN2at6native45_GLOBAL__N__efdd3984_12_NLLLoss2d_cu_e9278b4625nll_loss2d_forward_kernelIfflEEvPT_S4_PKS3_PKlS6_iiil --------------------------
	.section	.nv.info._ZN2at6native45_GLOBAL__N__efdd3984_12_NLLLoss2d_cu_e9278b4625nll_loss2d_forward_kernelIfflEEvPT_S4_PKS3_PKlS6_iiil,"",@"SHT_CUDA_INFO"
	.sectionflags	@""
	.align	4


	//----- nvinfo : EIATTR_CUDA_API_VERSION
	.align		4
        /*0000*/ 	.byte	0x04, 0x37
        /*0002*/ 	.short	(.L_690 - .L_689)
.L_689:
        /*0004*/ 	.word	0x00000082


	//----- nvinfo : EIATTR_KPARAM_INFO
	.align		4
.L_690:
        /*0008*/ 	.byte	0x04, 0x17
        /*000a*/ 	.short	(.L_692 - .L_691)
.L_691:
        /*000c*/ 	.word	0x00000000
        /*0010*/ 	.short	0x0008
        /*0012*/ 	.short	0x0038
        /*0014*/ 	.byte	0x00, 0xf0, 0x21, 0x00


	//----- nvinfo : EIATTR_KPARAM_INFO
	.align		4
.L_692:
        /*0018*/ 	.byte	0x04, 0x17
        /*001a*/ 	.short	(.L_694 - .L_693)
.L_693:
        /*001c*/ 	.word	0x00000000
        /*0020*/ 	.short	0x0007
        /*0022*/ 	.short	0x0030
        /*0024*/ 	.byte	0x00, 0xf0, 0x11, 0x00


	//----- nvinfo : EIATTR_KPARAM_INFO
	.align		4
.L_694:
        /*0028*/ 	.byte	0x04, 0x17
        /*002a*/ 	.short	(.L_696 - .L_695)
.L_695:
        /*002c*/ 	.word	0x00000000
        /*0030*/ 	.short	0x0006
        /*0032*/ 	.short	0x002c
        /*0034*/ 	.byte	0x00, 0xf0, 0x11, 0x00


	//----- nvinfo : EIATTR_KPARAM_INFO
	.align		4
.L_696:
        /*0038*/ 	.byte	0x04, 0x17
        /*003a*/ 	.short	(.L_698 - .L_697)
.L_697:
        /*003c*/ 	.word	0x00000000
        /*0040*/ 	.short	0x0005
        /*0042*/ 	.short	0x0028
        /*0044*/ 	.byte	0x00, 0xf0, 0x11, 0x00


	//----- nvinfo : EIATTR_KPARAM_INFO
	.align		4
.L_698:
        /*0048*/ 	.byte	0x04, 0x17
        /*004a*/ 	.short	(.L_700 - .L_699)
.L_699:
        /*004c*/ 	.word	0x00000000
        /*0050*/ 	.short	0x0004
        /*0052*/ 	.short	0x0020
        /*0054*/ 	.byte	0x00, 0xf5, 0x21, 0x00


	//----- nvinfo : EIATTR_KPARAM_INFO
	.align		4
.L_700:
        /*0058*/ 	.byte	0x04, 0x17
        /*005a*/ 	.short	(.L_702 - .L_701)
.L_701:
        /*005c*/ 	.word	0x00000000
        /*0060*/ 	.short	0x0003
        /*0062*/ 	.short	0x0018
        /*0064*/ 	.byte	0x00, 0xf5, 0x21, 0x00


	//----- nvinfo : EIATTR_KPARAM_INFO
	.align		4
.L_702:
        /*0068*/ 	.byte	0x04, 0x17
        /*006a*/ 	.short	(.L_704 - .L_703)
.L_703:
        /*006c*/ 	.word	0x00000000
        /*0070*/ 	.short	0x0002
        /*0072*/ 	.short	0x0010
        /*0074*/ 	.byte	0x00, 0xf5, 0x21, 0x00


	//----- nvinfo : EIATTR_KPARAM_INFO
	.align		4
.L_704:
        /*0078*/ 	.byte	0x04, 0x17
        /*007a*/ 	.short	(.L_706 - .L_705)
.L_705:
        /*007c*/ 	.word	0x00000000
        /*0080*/ 	.short	0x0001
        /*0082*/ 	.short	0x0008
        /*0084*/ 	.byte	0x00, 0xf5, 0x21, 0x00


	//----- nvinfo : EIATTR_KPARAM_INFO
	.align		4
.L_706:
        /*0088*/ 	.byte	0x04, 0x17
        /*008a*/ 	.short	(.L_708 - .L_707)
.L_707:
        /*008c*/ 	.word	0x00000000
        /*0090*/ 	.short	0x0000
        /*0092*/ 	.short	0x0000
        /*0094*/ 	.byte	0x00, 0xf5, 0x21, 0x00


	//----- nvinfo : EIATTR_SPARSE_MMA_MASK
	.align		4
.L_708:
        /*0098*/ 	.byte	0x03, 0x50
        /*009a*/ 	.short	0x0000


	//----- nvinfo : EIATTR_MAXREG_COUNT
	.align		4
        /*009c*/ 	.byte	0x03, 0x1b
        /*009e*/ 	.short	0x0040


	//----- nvinfo : EIATTR_NUM_BARRIERS
	.align		4
        /*00a0*/ 	.byte	0x02, 0x4c
        /*00a2*/ 	.byte	0x01
	.zero		1


	//----- nvinfo : EIATTR_EXTERNS
	.align		4
        /*00a4*/ 	.byte	0x04, 0x0f
        /*00a6*/ 	.short	(.L_710 - .L_709)


	//   ....[0]....
	.align		4
.L_709:
        /*00a8*/ 	.word	index@(__assertfail)


	//----- nvinfo : EIATTR_MERCURY_ISA_VERSION
	.align		4
.L_710:
        /*00ac*/ 	.byte	0x03, 0x5f
        /*00ae*/ 	.short	0x0101


	//----- nvinfo : EIATTR_COOP_GROUP_MASK_REGIDS
	.align		4
        /*00b0*/ 	.byte	0x04, 0x29
        /*00b2*/ 	.short	(.L_712 - .L_711)


	//   ....[0]....
.L_711:
        /*00b4*/ 	.word	0xffffffff


	//   ....[1]....
        /*00b8*/ 	.word	0xffffffff


	//   ....[2]....
        /*00bc*/ 	.word	0xffffffff


	//   ....[3]....
        /*00c0*/ 	.word	0xffffffff


	//   ....[4]....
        /*00c4*/ 	.word	0xffffffff


	//   ....[5]....
        /*00c8*/ 	.word	0xffffffff


	//   ....[6]....
        /*00cc*/ 	.word	0xffffffff


	//   ....[7]....
        /*00d0*/ 	.word	0xffffffff


	//   ....[8]....
        /*00d4*/ 	.word	0xffffffff


	//   ....[9]....
        /*00d8*/ 	.word	0xffffffff


	//   ....[10]....
        /*00dc*/ 	.word	0xffffffff


	//   ....[11]....
        /*00e0*/ 	.word	0xffffffff


	//   ....[12]....
        /*00e4*/ 	.word	0xffffffff


	//   ....[13]....
        /*00e8*/ 	.word	0xffffffff


	//   ....[14]....
        /*00ec*/ 	.word	0xffffffff


	//   ....[15]....
        /*00f0*/ 	.word	0xffffffff


	//   ....[16]....
        /*00f4*/ 	.word	0xffffffff


	//   ....[17]....
        /*00f8*/ 	.word	0xffffffff


	//   ....[18]....
        /*00fc*/ 	.word	0xffffffff


	//   ....[19]....
        /*0100*/ 	.word	0xffffffff


	//   ....[20]....
        /*0104*/ 	.word	0x0500000f


	//   ....[21]....
        /*0108*/ 	.word	0x0500000f


	//   ....[22]....
        /*010c*/ 	.word	0x0500000f


	//   ....[23]....
        /*0110*/ 	.word	0x0500000f


	//   ....[24]....
        /*0114*/ 	.word	0x0500000f


	//   ....[25]....
        /*0118*/ 	.word	0x0500000f


	//   ....[26]....
        /*011c*/ 	.word	0x0500000f


	//   ....[27]....
        /*0120*/ 	.word	0x0500000f


	//   ....[28]....
        /*0124*/ 	.word	0x0500000f


	//   ....[29]....
        /*0128*/ 	.word	0x0500000f


	//   ....[30]....
        /*012c*/ 	.word	0x0500000f


	//   ....[31]....
        /*0130*/ 	.word	0x0500000f


	//   ....[32]....
        /*0134*/ 	.word	0x0500000f


	//   ....[33]....
        /*0138*/ 	.word	0x0500000f


	//   ....[34]....
        /*013c*/ 	.word	0x0500000f


	//----- nvinfo : EIATTR_COOP_GROUP_INSTR_OFFSETS
	.align		4
.L_712:
        /*0140*/ 	.byte	0x04, 0x28
        /*0142*/ 	.short	(.L_714 - .L_713)


	//   ....[0]....
.L_713:
        /*0144*/ 	.word	0x00000d10


	//   ....[1]....
        /*0148*/ 	.word	0x00000d30


	//   ....[2]....
        /*014c*/ 	.word	0x00000d50


	//   ....[3]....
        /*0150*/ 	.word	0x00000d70


	//   ....[4]....
        /*0154*/ 	.word	0x00000d90


	//   ....[5]....
        /*0158*/ 	.word	0x00000f10


	//   ....[6]....
        /*015c*/ 	.word	0x00000f30


	//   ....[7]....
        /*0160*/ 	.word	0x00000f50


	//   ....[8]....
        /*0164*/ 	.word	0x00000f70


	//   ....[9]....
        /*0168*/ 	.word	0x00000f90


	//   ....[10]....
        /*016c*/ 	.word	0x00000ff0


	//   ....[11]....
        /*0170*/ 	.word	0x00001010


	//   ....[12]....
        /*0174*/ 	.word	0x00001030


	//   ....[13]....
        /*0178*/ 	.word	0x00001050


	//   ....[14]....
        /*017c*/ 	.word	0x00001070


	//   ....[15]....
        /*0180*/ 	.word	0x000011a0


	//   ....[16]....
        /*0184*/ 	.word	0x000011d0


	//   ....[17]....
        /*0188*/ 	.word	0x000011f0


	//   ....[18]....
        /*018c*/ 	.word	0x00001210


	//   ....[19]....
        /*0190*/ 	.word	0x00001230


	//   ....[20]....
        /*0194*/ 	.word	0x00001300


	//   ....[21]....
        /*0198*/ 	.word	0x00001360


	//   ....[22]....
        /*019c*/ 	.word	0x000013c0


	//   ....[23]....
        /*01a0*/ 	.word	0x00001420


	//   ....[24]....
        /*01a4*/ 	.word	0x00001480


	//   ....[25]....
        /*01a8*/ 	.word	0x00001500


	//   ....[26]....
        /*01ac*/ 	.word	0x00001560


	//   ....[27]....
        /*01b0*/ 	.word	0x000015c0


	//   ....[28]....
        /*01b4*/ 	.word	0x00001620


	//   ....[29]....
        /*01b8*/ 	.word	0x00001680


	//   ....[30]....
        /*01bc*/ 	.word	0x00001710


	//   ....[31]....
        /*01c0*/ 	.word	0x00001790


	//   ....[32]....
        /*01c4*/ 	.word	0x000017f0


	//   ....[33]....
        /*01c8*/ 	.word	0x00001850


	//   ....[34]....
        /*01cc*/ 	.word	0x000018b0


	//----- nvinfo : EIATTR_VRC_CTA_INIT_COUNT
	.align		4
.L_714:
        /*01d0*/ 	.byte	0x02, 0x4a
	.zero		1
	.zero		1


	//----- nvinfo : EIATTR_SYSCALL_OFFSETS
	.align		4
        /*01d4*/ 	.byte	0x04, 0x46
        /*01d6*/ 	.short	(.L_716 - .L_715)


	//   ....[0]....
.L_715:
        /*01d8*/ 	.word	0x000005a0


	//   ....[1]....
        /*01dc*/ 	.word	0x00000780


	//   ....[2]....
        /*01e0*/ 	.word	0x00000a60


	//   ....[3]....
        /*01e4*/ 	.word	0x00000c10


	//----- nvinfo : EIATTR_EXIT_INSTR_OFFSETS
	.align		4
.L_716:
        /*01e8*/ 	.byte	0x04, 0x1c
        /*01ea*/ 	.short	(.L_718 - .L_717)


	//   ....[0]....
.L_717:
        /*01ec*/ 	.word	0x00001190


	//   ....[1]....
        /*01f0*/ 	.word	0x00001240


	//   ....[2]....
        /*01f4*/ 	.word	0x000012a0


	//----- nvinfo : EIATTR_MAX_THREADS
	.align		4
.L_718:
        /*01f8*/ 	.byte	0x04, 0x05
        /*01fa*/ 	.short	(.L_720 - .L_719)
.L_719:
        /*01fc*/ 	.word	0x00000400
        /*0200*/ 	.word	0x00000001
        /*0204*/ 	.word	0x00000001


	//----- nvinfo : EIATTR_CRS_STACK_SIZE
	.align		4
.L_720:
        /*0208*/ 	.byte	0x04, 0x1e
        /*020a*/ 	.short	(.L_722 - .L_721)
.L_721:
        /*020c*/ 	.word	0x00000000


	//----- nvinfo : EIATTR_CBANK_PARAM_SIZE
	.align		4
.L_722:
        /*0210*/ 	.byte	0x03, 0x19
        /*0212*/ 	.short	0x0040


	//----- nvinfo : EIATTR_PARAM_CBANK
	.align		4
        /*0214*/ 	.byte	0x04, 0x0a
        /*0216*/ 	.short	(.L_724 - .L_723)
	.align		4
.L_723:
        /*0218*/ 	.word	index@(.nv.constant0._ZN2at6native45_GLOBAL__N__efdd3984_12_NLLLoss2d_cu_e9278b4625nll_loss2d_forward_kernelIfflEEvPT_S4_PKS3_PKlS6_iiil)
        /*021c*/ 	.short	0x0380
        /*021e*/ 	.short	0x0040


	//----- nvinfo : EIATTR_SW_WAR
	.align		4
.L_724:
        /*0220*/ 	.byte	0x04, 0x36
        /*0222*/ 	.short	(.L_726 - .L_725)
.L_725:
        /*0224*/ 	.word	0x00000008
.L_726:


//--------------------- .nv.info._ZN2at6native45_GLOBAL__N__efdd3984_12_NLLLoss2d_cu_e9278b4638nll_loss2d_forward_size_average_kernelIfEEvPT_PKS3_ --------------------------
	.section	.nv.info._ZN2at6native45_GLOBAL__N__efdd3984_12_NLLLoss2d_cu_e9278b4638nll_loss2d_forward_size_average_kernelIfEEvPT_PKS3_,"",@"SHT_CUDA_INFO"
	.sectionflags	@""
	.align	4


	//----- nvinfo : EIATTR_CUDA_API_VERSION
	.align		4
        /*0000*/ 	.byte	0x04, 0x37
        /*0002*/ 	.short	(.L_728 - .L_727)
.L_727:
        /*0004*/ 	.word	0x00000082


	//----- nvinfo : EIATTR_KPARAM_INFO
	.align		4
.L_728:
        /*0008*/ 	.byte	0x04, 0x17
        /*000a*/ 	.short	(.L_730 - .L_729)
.L_729:
        /*000c*/ 	.word	0x00000000
        /*0010*/ 	.short	0x0001
        /*0012*/ 	.short	0x0008
        /*0014*/ 	.byte	0x00, 0xf5, 0x21, 0x00


	//----- nvinfo : EIATTR_KPARAM_INFO
	.align		4
.L_730:
        /*0018*/ 	.byte	0x04, 0x17
        /*001a*/ 	.short	(.L_732 - .L_731)
.L_731:
        /*001c*/ 	.word	0x00000000
        /*0020*/ 	.short	0x0000
        /*0022*/ 	.short	0x0000
        /*0024*/ 	.byte	0x00, 0xf5, 0x21, 0x00


	//----- nvinfo : EIATTR_SPARSE_MMA_MASK
	.align		4
.L_732:
        /*0028*/ 	.byte	0x03, 0x50
        /*002a*/ 	.short	0x0000


	//----- nvinfo : EIATTR_MAXREG_COUNT
	.align		4
        /*002c*/ 	.byte	0x03, 0x1b
        /*002e*/ 	.short	0x0040


	//----- nvinfo : EIATTR_MERCURY_ISA_VERSION
	.align		4
        /*0030*/ 	.byte	0x03, 0x5f
        /*0032*/ 	.short	0x0101


	//----- nvinfo : EIATTR_VRC_CTA_INIT_COUNT
	.align		4
        /*0034*/ 	.byte	0x02, 0x4a
	.zero		1
	.zero		1


	//----- nvinfo : EIATTR_EXIT_INSTR_OFFSETS
	.align		4
        /*0038*/ 	.byte	0x04, 0x1c
        /*003a*/ 	.short	(.L_734 - .L_733)


	//   ....[0]....
.L_733:
        /*003c*/ 	.word	0x00000090


	//----- nvinfo : EIATTR_MAX_THREADS
	.align		4
.L_734:
        /*0040*/ 	.byte	0x04, 0x05
        /*0042*/ 	.short	(.L_736 - .L_735)
.L_735:
        /*0044*/ 	.word	0x00000400
        /*0048*/ 	.word	0x00000001
        /*004c*/ 	.word	0x00000001


	//----- nvinfo : EIATTR_CBANK_PARAM_SIZE
	.align		4
.L_736:
        /*0050*/ 	.byte	0x03, 0x19
        /*0052*/ 	.short	0x0010


	//----- nvinfo : EIATTR_PARAM_CBANK
	.align		4
        /*0054*/ 	.byte	0x04, 0x0a
        /*0056*/ 	.short	(.L_738 - .L_737)
	.align		4
.L_737:
        /*0058*/ 	.word	index@(.nv.constant0._ZN2at6native45_GLOBAL__N__efdd3984_12_NLLLoss2d_cu_e9278b4638nll_loss2d_forward_size_average_kernelIfEEvPT_PKS3_)
        /*005c*/ 	.short	0x0380
        /*005e*/ 	.short	0x0010


	//----- nvinfo : EIATTR_SW_WAR
	.align		4
.L_738:
        /*0060*/ 	.byte	0x04, 0x36
        /*0062*/ 	.short	(.L_740 - .L_739)
.L_739:
        /*0064*/ 	.word	0x00000008
.L_740:


//--------------------- .nv.info._ZN2at6native45_GLOBAL__N__efdd3984_12_NLLLoss2d_cu_e9278b4625nll_loss2d_forward_kernelIffiEEvPT_S4_PKS3_PKlS6_iiil --------------------------
	.section	.nv.info._ZN2at6native45_GLOBAL__N__efdd3984_12_NLLLoss2d_cu_e9278b4625nll_loss2d_forward_kernelIffiEEvPT_S4_PKS3_PKlS6_iiil,"",@"SHT_CUDA_INFO"
	.sectionflags	@""
	.align	4


	//----- nvinfo : EIATTR_CUDA_API_VERSION
	.align		4
        /*0000*/ 	.byte	0x04, 0x37
        /*0002*/ 	.short	(.L_742 - .L_741)
.L_741:
        /*0004*/ 	.word	0x00000082


	//----- nvinfo : EIATTR_KPARAM_INFO
	.align		4
.L_742:
        /*0008*/ 	.byte	0x04, 0x17
        /*000a*/ 	.short	(.L_744 - .L_743)
.L_743:
        /*000c*/ 	.word	0x00000000
        /*0010*/ 	.short	0x0008
        /*0012*/ 	.short	0x0038
        /*0014*/ 	.byte	0x00, 0xf0, 0x21, 0x00


	//----- nvinfo : EIATTR_KPARAM_INFO
	.align		4
.L_744:
        /*0018*/ 	.byte	0x04, 0x17
        /*001a*/ 	.short	(.L_746 - .L_745)
.L_745:
        /*001c*/ 	.word	0x00000000
        /*0020*/ 	.short	0x0007
        /*0022*/ 	.short	0x0030
        /*0024*/ 	.byte	0x00, 0xf0, 0x11, 0x00


	//----- nvinfo : EIATTR_KPARAM_INFO
	.align		4
.L_746:
        /*0028*/ 	.byte	0x04, 0x17
        /*002a*/ 	.short	(.L_748 - .L_747)
.L_747:
        /*002c*/ 	.word	0x00000000
        /*0030*/ 	.short	0x0006
        /*0032*/ 	.short	0x002c
        /*0034*/ 	.byte	0x00, 0xf0, 0x11, 0x00


	//----- nvinfo : EIATTR_KPARAM_INFO
	.align		4
.L_748:
        /*0038*/ 	.byte	0x04, 0x17
        /*003a*/ 	.short	(.L_750 - .L_749)
.L_749:
        /*003c*/ 	.word	0x00000000
        /*0040*/ 	.short	0x0005
        /*0042*/ 	.short	0x0028
        /*0044*/ 	.byte	0x00, 0xf0, 0x11, 0x00


	//----- nvinfo : EIATTR_KPARAM_INFO
	.align		4
.L_750:
        /*0048*/ 	.byte	0x04, 0x17
        /*004a*/ 	.short	(.L_752 - .L_751)
.L_751:
        /*004c*/ 	.word	0x00000000
        /*0050*/ 	.short	0x0004
        /*0052*/ 	.short	0x0020
        /*0054*/ 	.byte	0x00, 0xf5, 0x21, 0x00


	//----- nvinfo : EIATTR_KPARAM_INFO
	.align		4
.L_752:
        /*0058*/ 	.byte	0x04, 0x17
        /*005a*/ 	.short	(.L_754 - .L_753)
.L_753:
        /*005c*/ 	.word	0x00000000
        /*0060*/ 	.short	0x0003
        /*0062*/ 	.short	0x0018
        /*0064*/ 	.byte	0x00, 0xf5, 0x21, 0x00


	//----- nvinfo : EIATTR_KPARAM_INFO
	.align		4
.L_754:
        /*0068*/ 	.byte	0x04, 0x17
        /*006a*/ 	.short	(.L_756 - .L_755)
.L_755:
        /*006c*/ 	.word	0x00000000
        /*0070*/ 	.short	0x0002
        /*0072*/ 	.short	0x0010
        /*0074*/ 	.byte	0x00, 0xf5, 0x21, 0x00


	//----- nvinfo : EIATTR_KPARAM_INFO
	.align		4
.L_756:
        /*0078*/ 	.byte	0x04, 0x17
        /*007a*/ 	.short	(.L_758 - .L_757)
.L_757:
        /*007c*/ 	.word	0x00000000
        /*0080*/ 	.short	0x0001
        /*0082*/ 	.short	0x0008
        /*0084*/ 	.byte	0x00, 0xf5, 0x21, 0x00


	//----- nvinfo : EIATTR_KPARAM_INFO
	.align		4
.L_758:
        /*0088*/ 	.byte	0x04, 0x17
        /*008a*/ 	.short	(.L_760 - .L_759)
.L_759:
        /*008c*/ 	.word	0x00000000
        /*0090*/ 	.short	0x0000
        /*0092*/ 	.short	0x0000
        /*0094*/ 	.byte	0x00, 0xf5, 0x21, 0x00


	//----- nvinfo : EIATTR_SPARSE_MMA_MASK
	.align		4
.L_760:
        /*0098*/ 	.byte	0x03, 0x50
        /*009a*/ 	.short	0x0000


	//----- nvinfo : EIATTR_MAXREG_COUNT
	.align		4
        /*009c*/ 	.byte	0x03, 0x1b
        /*009e*/ 	.short	0x0040


	//----- nvinfo : EIATTR_NUM_BARRIERS
	.align		4
        /*00a0*/ 	.byte	0x02, 0x4c
        /*00a2*/ 	.byte	0x01
	.zero		1


	//----- nvinfo : EIATTR_EXTERNS
	.align		4
        /*00a4*/ 	.byte	0x04, 0x0f
        /*00a6*/ 	.short	(.L_762 - .L_761)


	//   ....[0]....
	.align		4
.L_761:
        /*00a8*/ 	.word	index@(__assertfail)


	//----- nvinfo : EIATTR_MERCURY_ISA_VERSION
	.align		4
.L_762:
        /*00ac*/ 	.byte	0x03, 0x5f
        /*00ae*/ 	.short	0x0101


	//----- nvinfo : EIATTR_COOP_GROUP_MASK_REGIDS
	.align		4
        /*00b0*/ 	.byte	0x04, 0x29
        /*00b2*/ 	.short	(.L_764 - .L_763)


	//   ....[0]....
.L_763:
        /*00b4*/ 	.word	0xffffffff


	//   ....[1]....
        /*00b8*/ 	.word	0xffffffff


	//   ....[2]....
        /*00bc*/ 	.word	0xffffffff


	//   ....[3]....
        /*00c0*/ 	.word	0xffffffff


	//   ....[4]....
        /*00c4*/ 	.word	0xffffffff


	//   ....[5]....
        /*00c8*/ 	.word	0xffffffff


	//   ....[6]....
        /*00cc*/ 	.word	0xffffffff


	//   ....[7]....
        /*00d0*/ 	.word	0xffffffff


	//   ....[8]....
        /*00d4*/ 	.word	0xffffffff


	//   ....[9]....
        /*00d8*/ 	.word	0xffffffff


	//   ....[10]....
        /*00dc*/ 	.word	0xffffffff


	//   ....[11]....
        /*00e0*/ 	.word	0xffffffff


	//   ....[12]....
        /*00e4*/ 	.word	0xffffffff


	//   ....[13]....
        /*00e8*/ 	.word	0xffffffff


	//   ....[14]....
        /*00ec*/ 	.word	0xffffffff


	//   ....[15]....
        /*00f0*/ 	.word	0xffffffff


	//   ....[16]....
        /*00f4*/ 	.word	0xffffffff


	//   ....[17]....
        /*00f8*/ 	.word	0xffffffff


	//   ....[18]....
        /*00fc*/ 	.word	0xffffffff


	//   ....[19]....
        /*0100*/ 	.word	0xffffffff


	//   ....[20]....
        /*0104*/ 	.word	0x0500000f


	//   ....[21]....
        /*0108*/ 	.word	0x0500000f


	//   ....[22]....
        /*010c*/ 	.word	0x0500000f


	//   ....[23]....
        /*0110*/ 	.word	0x0500000f


	//   ....[24]....
        /*0114*/ 	.word	0x0500000f


	//   ....[25]....
        /*0118*/ 	.word	0x0500000f


	//   ....[26]....
        /*011c*/ 	.word	0x0500000f


	//   ....[27]....
        /*0120*/ 	.word	0x0500000f


	//   ....[28]....
        /*0124*/ 	.word	0x0500000f


	//   ....[29]....
        /*0128*/ 	.word	0x0500000f


	//   ....[30]....
        /*012c*/ 	.word	0x0500000f


	//   ....[31]....
        /*0130*/ 	.word	0x0500000f


	//   ....[32]....
        /*0134*/ 	.word	0x0500000f


	//   ....[33]....
        /*0138*/ 	.word	0x0500000f


	//   ....[34]....
        /*013c*/ 	.word	0x0500000f


	//----- nvinfo : EIATTR_COOP_GROUP_INSTR_OFFSETS
	.align		4
.L_764:
        /*0140*/ 	.byte	0x04, 0x28
        /*0142*/ 	.short	(.L_766 - .L_765)


	//   ....[0]....
.L_765:
        /*0144*/ 	.word	0x00000b40


	//   ....[1]....
        /*0148*/ 	.word	0x00000b60


	//   ....[2]....
        /*014c*/ 	.word	0x00000b80


	//   ....[3]....
        /*0150*/ 	.word	0x00000ba0


	//   ....[4]....
        /*0154*/ 	.word	0x00000bc0


	//   ....[5]....
        /*0158*/ 	.word	0x00000d40


	//   ....[6]....
        /*015c*/ 	.word	0x00000d60


	//   ....[7]....
        /*0160*/ 	.word	0x00000d80


	//   ....[8]....
        /*0164*/ 	.word	0x00000da0


	//   ....[9]....
        /*0168*/ 	.word	0x00000dc0


	//   ....[10]....
        /*016c*/ 	.word	0x00000e20


	//   ....[11]....
        /*0170*/ 	.word	0x00000e40


	//   ....[12]....
        /*0174*/ 	.word	0x00000e60


	//   ....[13]....
        /*0178*/ 	.word	0x00000e80


	//   ....[14]....
        /*017c*/ 	.word	0x00000ea0


	//   ....[15]....
        /*0180*/ 	.word	0x00000fd0


	//   ....[16]....
        /*0184*/ 	.word	0x00001000


	//   ....[17]....
        /*0188*/ 	.word	0x00001020


	//   ....[18]....
        /*018c*/ 	.word	0x00001040


	//   ....[19]....
        /*0190*/ 	.word	0x00001060


	//   ....[20]....
        /*0194*/ 	.word	0x00001130


	//   ....[21]....
        /*0198*/ 	.word	0x00001190


	//   ....[22]....
        /*019c*/ 	.word	0x000011f0


	//   ....[23]....
        /*01a0*/ 	.word	0x00001250


	//   ....[24]....
        /*01a4*/ 	.word	0x000012b0


	//   ....[25]....
        /*01a8*/ 	.word	0x00001330


	//   ....[26]....
        /*01ac*/ 	.word	0x00001390


	//   ....[27]....
        /*01b0*/ 	.word	0x000013f0


	//   ....[28]....
        /*01b4*/ 	.word	0x00001450


	//   ....[29]....
        /*01b8*/ 	.word	0x000014b0


	//   ....[30]....
        /*01bc*/ 	.word	0x00001540


	//   ....[31]....
        /*01c0*/ 	.word	0x000015c0


	//   ....[32]....
        /*01c4*/ 	.word	0x00001620


	//   ....[33]....
        /*01c8*/ 	.word	0x00001680


	//   ....[34]....
        /*01cc*/ 	.word	0x000016e0


	//----- nvinfo : EIATTR_VRC_CTA_INIT_COUNT
	.align		4
.L_766:
        /*01d0*/ 	.byte	0x02, 0x4a
	.zero		1
	.zero		1


	//----- nvinfo : EIATTR_SYSCALL_OFFSETS
	.align		4
        /*01d4*/ 	.byte	0x04, 0x46
        /*01d6*/ 	.short	(.L_768 - .L_767)


	//   ....[0]....
.L_767:
        /*01d8*/ 	.word	0x000004a0


	//   ....[1]....
        /*01dc*/ 	.word	0x00000640


	//   ....[2]....
        /*01e0*/ 	.word	0x000008e0


	//   ....[3]....
        /*01e4*/ 	.word	0x00000a40


	//----- nvinfo : EIATTR_EXIT_INSTR_OFFSETS
	.align		4
.L_768:
        /*01e8*/ 	.byte	0x04, 0x1c
        /*01ea*/ 	.short	(.L_770 - .L_769)


	//   ....[0]....
.L_769:
        /*01ec*/ 	.word	0x00000fc0


	//   ....[1]....
        /*01f0*/ 	.word	0x00001070


	//   ....[2]....
        /*01f4*/ 	.word	0x000010d0


	//----- nvinfo : EIATTR_MAX_THREADS
	.align		4
.L_770:
        /*01f8*/ 	.byte	0x04, 0x05
        /*01fa*/ 	.short	(.L_772 - .L_771)
.L_771:
        /*01fc*/ 	.word	0x00000400
        /*0200*/ 	.word	0x00000001
        /*0204*/ 	.word	0x00000001


	//----- nvinfo : EIATTR_CRS_STACK_SIZE
	.align		4
.L_772:
        /*0208*/ 	.byte	0x04, 0x1e
        /*020a*/ 	.short	(.L_774 - .L_773)
.L_773:
        /*020c*/ 	.word	0x00000000


	//----- nvinfo : EIATTR_CBANK_PARAM_SIZE
	.align		4
.L_774:
        /*0210*/ 	.byte	0x03, 0x19
        /*0212*/ 	.short	0x0040


	//----- nvinfo : EIATTR_PARAM_CBANK
	.align		4
        /*0214*/ 	.byte	0x04, 0x0a
        /*0216*/ 	.short	(.L_776 - .L_775)
	.align		4
.L_775:
        /*0218*/ 	.word	index@(.nv.constant0._ZN2at6native45_GLOBAL__N__efdd3984_12_NLLLoss2d_cu_e9278b4625nll_loss2d_forward_kernelIffiEEvPT_S4_PKS3_PKlS6_iiil)
        /*021c*/ 	.short	0x0380
        /*021e*/ 	.short	0x0040


	//----- nvinfo : EIATTR_SW_WAR
	.align		4
.L_776:
        /*0220*/ 	.byte	0x04, 0x36
        /*0222*/ 	.short	(.L_778 - .L_777)
.L_777:
        /*0224*/ 	.word	0x00000008
.L_778:


//--------------------- .nv.info._ZN2at6native45_GLOBAL__N__efdd3984_12_NLLLoss2d_cu_e9278b4625nll_loss2d_forward_kernelIddlEEvPT_S4_PKS3_PKlS6_iiil --------------------------
	.section	.nv.info._ZN2at6native45_GLOBAL__N__efdd3984_12_NLLLoss2d_cu_e9278b4625nll_loss2d_forward_kernelIddlEEvPT_S4_PKS3_PKlS6_iiil,"",@"SHT_CUDA_INFO"
	.sectionflags	@""
	.align	4


	//----- nvinfo : EIATTR_CUDA_API_VERSION
	.align		4
        /*0000*/ 	.byte	0x04, 0x37
        /*0002*/ 	.short	(.L_780 - .L_779)
.L_779:
        /*0004*/ 	.word	0x00000082


	//----- nvinfo : EIATTR_KPARAM_INFO
	.align		4
.L_780:
        /*0008*/ 	.byte	0x04, 0x17
        /*000a*/ 	.short	(.L_782 - .L_781)
.L_781:
        /*000c*/ 	.word	0x00000000
        /*0010*/ 	.short	0x0008
        /*0012*/ 	.short	0x0038
        /*0014*/ 	.byte	0x00, 0xf0, 0x21, 0x00


	//----- nvinfo : EIATTR_KPARAM_INFO
	.align		4
.L_782:
        /*0018*/ 	.byte	0x04, 0x17
        /*001a*/ 	.short	(.L_784 - .L_783)
.L_783:
        /*001c*/ 	.word	0x00000000
        /*0020*/ 	.short	0x0007
        /*0022*/ 	.short	0x0030
        /*0024*/ 	.byte	0x00, 0xf0, 0x11, 0x00


	//----- nvinfo : EIATTR_KPARAM_INFO
	.align		4
.L_784:
        /*0028*/ 	.byte	0x04, 0x17
        /*002a*/ 	.short	(.L_786 - .L_785)
.L_785:
        /*002c*/ 	.word	0x00000000
        /*0030*/ 	.short	0x0006
        /*0032*/ 	.short	0x002c
        /*0034*/ 	.byte	0x00, 0xf0, 0x11, 0x00


	//----- nvinfo : EIATTR_KPARAM_INFO
	.align		4
.L_786:
        /*0038*/ 	.byte	0x04, 0x17
        /*003a*/ 	.short	(.L_788 - .L_787)
.L_787:
        /*003c*/ 	.word	0x00000000
        /*0040*/ 	.short	0x0005
        /*0042*/ 	.short	0x0028
        /*0044*/ 	.byte	0x00, 0xf0, 0x11, 0x00


	//----- nvinfo : EIATTR_KPARAM_INFO
	.align		4
.L_788:
        /*0048*/ 	.byte	0x04, 0x17
        /*004a*/ 	.short	(.L_790 - .L_789)
.L_789:
        /*004c*/ 	.word	0x00000000
        /*0050*/ 	.short	0x0004
        /*0052*/ 	.short	0x0020
        /*0054*/ 	.byte	0x00, 0xf5, 0x21, 0x00


	//----- nvinfo : EIATTR_KPARAM_INFO
	.align		4
.L_790:
        /*0058*/ 	.byte	0x04, 0x17
        /*005a*/ 	.short	(.L_792 - .L_791)
.L_791:
        /*005c*/ 	.word	0x00000000
        /*0060*/ 	.short	0x0003
        /*0062*/ 	.short	0x0018
        /*0064*/ 	.byte	0x00, 0xf5, 0x21, 0x00


	//----- nvinfo : EIATTR_KPARAM_INFO
	.align		4
.L_792:
        /*0068*/ 	.byte	0x04, 0x17
        /*006a*/ 	.short	(.L_794 - .L_793)
.L_793:
        /*006c*/ 	.word	0x00000000
        /*0070*/ 	.short	0x0002
        /*0072*/ 	.short	0x0010
        /*0074*/ 	.byte	0x00, 0xf5, 0x21, 0x00


	//----- nvinfo : EIATTR_KPARAM_INFO
	.align		4
.L_794:
        /*0078*/ 	.byte	0x04, 0x17
        /*007a*/ 	.short	(.L_796 - .L_795)
.L_795:
        /*007c*/ 	.word	0x00000000
        /*0080*/ 	.short	0x0001
        /*0082*/ 	.short	0x0008
        /*0084*/ 	.byte	0x00, 0xf5, 0x21, 0x00


	//----- nvinfo : EIATTR_KPARAM_INFO
	.align		4
.L_796:
        /*0088*/ 	.byte	0x04, 0x17
        /*008a*/ 	.short	(.L_798 - .L_797)
.L_797:
        /*008c*/ 	.word	0x00000000
        /*0090*/ 	.short	0x0000
        /*0092*/ 	.short	0x0000
        /*0094*/ 	.byte	0x00, 0xf5, 0x21, 0x00


	//----- nvinfo : EIATTR_SPARSE_MMA_MASK
	.align		4
.L_798:
        /*0098*/ 	.byte	0x03, 0x50
        /*009a*/ 	.short	0x0000


	//----- nvinfo : EIATTR_MAXREG_COUNT
	.align		4
        /*009c*/ 	.byte	0x03, 0x1b
        /*009e*/ 	.short	0x0040


	//----- nvinfo : EIATTR_NUM_BARRIERS
	.align		4
        /*00a0*/ 	.byte	0x02, 0x4c
        /*00a2*/ 	.byte	0x01
	.zero		1


	//----- nvinfo : EIATTR_EXTERNS
	.align		4
        /*00a4*/ 	.byte	0x04, 0x0f
        /*00a6*/ 	.short	(.L_800 - .L_799)


	//   ....[0]....
	.align		4
.L_799:
        /*00a8*/ 	.word	index@(__assertfail)


	//----- nvinfo : EIATTR_MERCURY_ISA_VERSION
	.align		4
.L_800:
        /*00ac*/ 	.byte	0x03, 0x5f
        /*00ae*/ 	.short	0x0101


	//----- nvinfo : EIATTR_COOP_GROUP_MASK_REGIDS
	.align		4
        /*00b0*/ 	.byte	0x04, 0x29
        /*00b2*/ 	.short	(.L_802 - .L_801)


	//   ....[0]....
.L_801:
        /*00b4*/ 	.word	0xffffffff


	//   ....[1]....
        /*00b8*/ 	.word	0xffffffff


	//   ....[2]....
        /*00bc*/ 	.word	0xffffffff


	//   ....[3]....
        /*00c0*/ 	.word	0xffffffff


	//   ....[4]....
        /*00c4*/ 	.word	0xffffffff


	//   ....[5]....
        /*00c8*/ 	.word	0xffffffff


	//   ....[6]....
        /*00cc*/ 	.word	0xffffffff


	//   ....[7]....
        /*00d0*/ 	.word	0xffffffff


	//   ....[8]....
        /*00d4*/ 	.word	0xffffffff


	//   ....[9]....
        /*00d8*/ 	.word	0xffffffff


	//   ....[10]....
        /*00dc*/ 	.word	0xffffffff


	//   ....[11]....
        /*00e0*/ 	.word	0xffffffff


	//   ....[12]....
        /*00e4*/ 	.word	0xffffffff


	//   ....[13]....
        /*00e8*/ 	.word	0xffffffff


	//   ....[14]....
        /*00ec*/ 	.word	0xffffffff


	//   ....[15]....
        /*00f0*/ 	.word	0xffffffff


	//   ....[16]....
        /*00f4*/ 	.word	0xffffffff


	//   ....[17]....
        /*00f8*/ 	.word	0xffffffff


	//   ....[18]....
        /*00fc*/ 	.word	0xffffffff


	//   ....[19]....
        /*0100*/ 	.word	0xffffffff


	//   ....[20]....
        /*0104*/ 	.word	0xffffffff


	//   ....[21]....
        /*0108*/ 	.word	0xffffffff


	//   ....[22]....
        /*010c*/ 	.word	0xffffffff


	//   ....[23]....
        /*0110*/ 	.word	0xffffffff


	//   ....[24]....
        /*0114*/ 	.word	0xffffffff


	//   ....[25]....
        /*0118*/ 	.word	0xffffffff


	//   ....[26]....
        /*011c*/ 	.word	0xffffffff


	//   ....[27]....
        /*0120*/ 	.word	0xffffffff


	//   ....[28]....
        /*0124*/ 	.word	0xffffffff


	//   ....[29]....
        /*0128*/ 	.word	0xffffffff


	//   ....[30]....
        /*012c*/ 	.word	0xffffffff


	//   ....[31]....
        /*0130*/ 	.word	0xffffffff


	//   ....[32]....
        /*0134*/ 	.word	0xffffffff


	//   ....[33]....
        /*0138*/ 	.word	0xffffffff


	//   ....[34]....
        /*013c*/ 	.word	0xffffffff


	//   ....[35]....
        /*0140*/ 	.word	0xffffffff


	//   ....[36]....
        /*0144*/ 	.word	0xffffffff


	//   ....[37]....
        /*0148*/ 	.word	0xffffffff


	//   ....[38]....
        /*014c*/ 	.word	0xffffffff


	//   ....[39]....
        /*0150*/ 	.word	0xffffffff


	//   ....[40]....
        /*0154*/ 	.word	0x0500000f


	//   ....[41]....
        /*0158*/ 	.word	0x0500000f


	//   ....[42]....
        /*015c*/ 	.word	0x0500000f


	//   ....[43]....
        /*0160*/ 	.word	0x0500000f


	//   ....[44]....
        /*0164*/ 	.word	0x0500000f


	//   ....[45]....
        /*0168*/ 	.word	0x0500000f


	//   ....[46]....
        /*016c*/ 	.word	0x0500000f


	//   ....[47]....
        /*0170*/ 	.word	0x0500000f


	//   ....[48]....
        /*0174*/ 	.word	0x0500000f


	//   ....[49]....
        /*0178*/ 	.word	0x0500000f


	//   ....[50]....
        /*017c*/ 	.word	0x0500000f


	//   ....[51]....
        /*0180*/ 	.word	0x0500000f


	//   ....[52]....
        /*0184*/ 	.word	0x0500000f


	//   ....[53]....
        /*0188*/ 	.word	0x0500000f


	//   ....[54]....
        /*018c*/ 	.word	0x0500000f


	//   ....[55]....
        /*0190*/ 	.word	0x0500000f


	//   ....[56]....
        /*0194*/ 	.word	0x0500000f


	//   ....[57]....
        /*0198*/ 	.word	0x0500000f


	//   ....[58]....
        /*019c*/ 	.word	0x0500000f


	//   ....[59]....
        /*01a0*/ 	.word	0x0500000f


	//   ....[60]....
        /*01a4*/ 	.word	0x0500000f


	//   ....[61]....
        /*01a8*/ 	.word	0x0500000f


	//   ....[62]....
        /*01ac*/ 	.word	0x0500000f


	//   ....[63]....
        /*01b0*/ 	.word	0x0500000f


	//   ....[64]....
        /*01b4*/ 	.word	0x0500000f


	//   ....[65]....
        /*01b8*/ 	.word	0x0500000f


	//   ....[66]....
        /*01bc*/ 	.word	0x0500000f


	//   ....[67]....
        /*01c0*/ 	.word	0x0500000f


	//   ....[68]....
        /*01c4*/ 	.word	0x0500000f


	//   ....[69]....
        /*01c8*/ 	.word	0x0500000f


	//----- nvinfo : EIATTR_COOP_GROUP_INSTR_OFFSETS
	.align		4
.L_802:
        /*01cc*/ 	.byte	0x04, 0x28
        /*01ce*/ 	.short	(.L_804 - .L_803)


	//   ....[0]....
.L_803:
        /*01d0*/ 	.word	0x00000d90


	//   ....[1]....
        /*01d4*/ 	.word	0x00000da0


	//   ....[2]....
        /*01d8*/ 	.word	0x00000dd0


	//   ....[3]....
        /*01dc*/ 	.word	0x00000de0


	//   ....[4]....
        /*01e0*/ 	.word	0x00000e40


	//   ....[5]....
        /*01e4*/ 	.word	0x00000e50


	//   ....[6]....
        /*01e8*/ 	.word	0x00000eb0


	//   ....[7]....
        /*01ec*/ 	.word	0x00000ec0


	//   ....[8]....
        /*01f0*/ 	.word	0x00000f20


	//   ....[9]....
        /*01f4*/ 	.word	0x00000f30


	//   ....[10]....
        /*01f8*/ 	.word	0x000010c0


	//   ....[11]....
        /*01fc*/ 	.word	0x000010d0


	//   ....[12]....
        /*0200*/ 	.word	0x00001100


	//   ....[13]....
        /*0204*/ 	.word	0x00001110


	//   ....[14]....
        /*0208*/ 	.word	0x00001170


	//   ....[15]....
        /*020c*/ 	.word	0x00001180


	//   ....[16]....
        /*0210*/ 	.word	0x000011e0


	//   ....[17]....
        /*0214*/ 	.word	0x000011f0


	//   ....[18]....
        /*0218*/ 	.word	0x00001250


	//   ....[19]....
        /*021c*/ 	.word	0x00001260


	//   ....[20]....
        /*0220*/ 	.word	0x000012d0


	//   ....[21]....
        /*0224*/ 	.word	0x000012e0


	//   ....[22]....
        /*0228*/ 	.word	0x00001310


	//   ....[23]....
        /*022c*/ 	.word	0x00001320


	//   ....[24]....
        /*0230*/ 	.word	0x00001380


	//   ....[25]....
        /*0234*/ 	.word	0x00001390


	//   ....[26]....
        /*0238*/ 	.word	0x000013f0


	//   ....[27]....
        /*023c*/ 	.word	0x00001400


	//   ....[28]....
        /*0240*/ 	.word	0x00001460


	//   ....[29]....
        /*0244*/ 	.word	0x00001470


	//   ....[30]....
        /*0248*/ 	.word	0x000015b0


	//   ....[31]....
        /*024c*/ 	.word	0x000015d0


	//   ....[32]....
        /*0250*/ 	.word	0x000015f0


	//   ....[33]....
        /*0254*/ 	.word	0x00001600


	//   ....[34]....
        /*0258*/ 	.word	0x00001650


	//   ....[35]....
        /*025c*/ 	.word	0x00001660


	//   ....[36]....
        /*0260*/ 	.word	0x000016b0


	//   ....[37]....
        /*0264*/ 	.word	0x000016c0


	//   ....[38]....
        /*0268*/ 	.word	0x00001710


	//   ....[39]....
        /*026c*/ 	.word	0x00001720


	//   ....[40]....
        /*0270*/ 	.word	0x000017f0


	//   ....[41]....
        /*0274*/ 	.word	0x00001840


	//   ....[42]....
        /*0278*/ 	.word	0x000018b0


	//   ....[43]....
        /*027c*/ 	.word	0x00001900


	//   ....[44]....
        /*0280*/ 	.word	0x00001970


	//   ....[45]....
        /*0284*/ 	.word	0x000019c0


	//   ....[46]....
        /*0288*/ 	.word	0x00001a30


	//   ....[47]....
        /*028c*/ 	.word	0x00001a80


	//   ....[48]....
        /*0290*/ 	.word	0x00001af0


	//   ....[49]....
        /*0294*/ 	.word	0x00001b40


	//   ....[50]....
        /*0298*/ 	.word	0x00001bc0


	//   ....[51]....
        /*029c*/ 	.word	0x00001c10


	//   ....[52]....
        /*02a0*/ 	.word	0x00001c80


	//   ....[53]....
        /*02a4*/ 	.word	0x00001cd0


	//   ....[54]....
        /*02a8*/ 	.word	0x00001d40


	//   ....[55]....
        /*02ac*/ 	.word	0x00001d90


	//   ....[56]....
        /*02b0*/ 	.word	0x00001e00


	//   ....[57]....
        /*02b4*/ 	.word	0x00001e50


	//   ....[58]....
        /*02b8*/ 	.word	0x00001ec0


	//   ....[59]....
        /*02bc*/ 	.word	0x00001f10


	//   ....[60]....
        /*02c0*/ 	.word	0x00001fa0


	//   ....[61]....
        /*02c4*/ 	.word	0x00002030


	//   ....[62]....
        /*02c8*/ 	.word	0x000020a0


	//   ....[63]....
        /*02cc*/ 	.word	0x000020f0


	//   ....[64]....
        /*02d0*/ 	.word	0x00002160


	//   ....[65]....
        /*02d4*/ 	.word	0x000021b0


	//   ....[66]....
        /*02d8*/ 	.word	0x00002220


	//   ....[67]....
        /*02dc*/ 	.word	0x00002270


	//   ....[68]....
        /*02e0*/ 	.word	0x000022f0


	//   ....[69]....
        /*02e4*/ 	.word	0x00002340


	//----- nvinfo : EIATTR_VRC_CTA_INIT_COUNT
	.align		4
.L_804:
        /*02e8*/ 	.byte	0x02, 0x4a
	.zero		1
	.zero		1


	//----- nvinfo : EIATTR_SYSCALL_OFFSETS
	.align		4
        /*02ec*/ 	.byte	0x04, 0x46
        /*02ee*/ 	.short	(.L_806 - .L_805)


	//   ....[0]....
.L_805:
        /*02f0*/ 	.word	0x000005a0


	//   ....[1]....
        /*02f4*/ 	.word	0x00000780


	//   ....[2]....
        /*02f8*/ 	.word	0x00000aa0


	//   ....[3]....
        /*02fc*/ 	.word	0x00000c50


	//----- nvinfo : EIATTR_EXIT_INSTR_OFFSETS
	.align		4
.L_806:
        /*0300*/ 	.byte	0x04, 0x1c
        /*0302*/ 	.short	(.L_808 - .L_807)


	//   ....[0]....
.L_807:
        /*0304*/ 	.word	0x000015a0


	//   ....[1]....
        /*0308*/ 	.word	0x00001730


	//   ....[2]....
        /*030c*/ 	.word	0x00001790


	//----- nvinfo : EIATTR_MAX_THREADS
	.align		4
.L_808:
        /*0310*/ 	.byte	0x04, 0x05
        /*0312*/ 	.short	(.L_810 - .L_809)
.L_809:
        /*0314*/ 	.word	0x00000400
        /*0318*/ 	.word	0x00000001
        /*031c*/ 	.word	0x00000001


	//----- nvinfo : EIATTR_CRS_STACK_SIZE
	.align		4
.L_810:
        /*0320*/ 	.byte	0x04, 0x1e
        /*0322*/ 	.short	(.L_812 - .L_811)
.L_811:
        /*0324*/ 	.word	0x00000000


	//----- nvinfo : EIATTR_CBANK_PARAM_SIZE
	.align		4
.L_812:
        /*0328*/ 	.byte	0x03, 0x19
        /*032a*/ 	.short	0x0040


	//----- nvinfo : EIATTR_PARAM_CBANK
	.align		4
        /*032c*/ 	.byte	0x04, 0x0a
        /*032e*/ 	.short	(.L_814 - .L_813)
	.align		4
.L_813:
        /*0330*/ 	.word	index@(.nv.constant0._ZN2at6native45_GLOBAL__N__efdd3984_12_NLLLoss2d_cu_e9278b4625nll_loss2d_forward_kernelIddlEEvPT_S4_PKS3_PKlS6_iiil)
        /*0334*/ 	.short	0x0380
        /*0336*/ 	.short	0x0040


	//----- nvinfo : EIATTR_SW_WAR
	.align		4
.L_814:
        /*0338*/ 	.byte	0x04, 0x36
        /*033a*/ 	.short	(.L_816 - .L_815)
.L_815:
        /*033c*/ 	.word	0x00000008
.L_816:


//--------------------- .nv.info._ZN2at6native45_GLOBAL__N__efdd3984_12_NLLLoss2d_cu_e9278b4638nll_loss2d_forward_size_average_kernelIdEEvPT_PKS3_ --------------------------
	.section	.nv.info._ZN2at6native45_GLOBAL__N__efdd3984_12_NLLLoss2d_cu_e9278b4638nll_loss2d_forward_size_average_kernelIdEEvPT_PKS3_,"",@"SHT_CUDA_INFO"
	.sectionflags	@""
	.align	4


	//----- nvinfo : EIATTR_CUDA_API_VERSION
	.align		4
        /*0000*/ 	.byte	0x04, 0x37
        /*0002*/ 	.short	(.L_818 - .L_817)
.L_817:
        /*0004*/ 	.word	0x00000082


	//----- nvinfo : EIATTR_KPARAM_INFO
	.align		4
.L_818:
        /*0008*/ 	.byte	0x04, 0x17
        /*000a*/ 	.short	(.L_820 - .L_819)
.L_819:
        /*000c*/ 	.word	0x00000000
        /*0010*/ 	.short	0x0001
        /*0012*/ 	.short	0x0008
        /*0014*/ 	.byte	0x00, 0xf5, 0x21, 0x00


	//----- nvinfo : EIATTR_KPARAM_INFO
	.align		4
.L_820:
        /*0018*/ 	.byte	0x04, 0x17
        /*001a*/ 	.short	(.L_822 - .L_821)
.L_821:
        /*001c*/ 	.word	0x00000000
        /*0020*/ 	.short	0x0000
        /*0022*/ 	.short	0x0000
        /*0024*/ 	.byte	0x00, 0xf5, 0x21, 0x00


	//----- nvinfo : EIATTR_SPARSE_MMA_MASK
	.align		4
.L_822:
        /*0028*/ 	.byte	0x03, 0x50
        /*002a*/ 	.short	0x0000


	//----- nvinfo : EIATTR_MAXREG_COUNT
	.align		4
        /*002c*/ 	.byte	0x03, 0x1b
        /*002e*/ 	.short	0x0040


	//----- nvinfo : EIATTR_MERCURY_ISA_VERSION
	.align		4
        /*0030*/ 	.byte	0x03, 0x5f
        /*0032*/ 	.short	0x0101


	//----- nvinfo : EIATTR_VRC_CTA_INIT_COUNT
	.align		4
        /*0034*/ 	.byte	0x02, 0x4a
	.zero		1
	.zero		1


	//----- nvinfo : EIATTR_EXIT_INSTR_OFFSETS
	.align		4
        /*0038*/ 	.byte	0x04, 0x1c
        /*003a*/ 	.short	(.L_824 - .L_823)


	//   ....[0]....
.L_823:
        /*003c*/ 	.word	0x00000360


	//----- nvinfo : EIATTR_MAX_THREADS
	.align		4
.L_824:
        /*0040*/ 	.byte	0x04, 0x05
        /*0042*/ 	.short	(.L_826 - .L_825)
.L_825:
        /*0044*/ 	.word	0x00000400
        /*0048*/ 	.word	0x00000001
        /*004c*/ 	.word	0x00000001


	//----- nvinfo : EIATTR_CRS_STACK_SIZE
	.align		4
.L_826:
        /*0050*/ 	.byte	0x04, 0x1e
        /*0052*/ 	.short	(.L_828 - .L_827)
.L_827:
        /*0054*/ 	.word	0x00000000


	//----- nvinfo : EIATTR_CBANK_PARAM_SIZE
	.align		4
.L_828:
        /*0058*/ 	.byte	0x03, 0x19
        /*005a*/ 	.short	0x0010


	//----- nvinfo : EIATTR_PARAM_CBANK
	.align		4
        /*005c*/ 	.byte	0x04, 0x0a
        /*005e*/ 	.short	(.L_830 - .L_829)
	.align		4
.L_829:
        /*0060*/ 	.word	index@(.nv.constant0._ZN2at6native45_GLOBAL__N__efdd3984_12_NLLLoss2d_cu_e9278b4638nll_loss2d_forward_size_average_kernelIdEEvPT_PKS3_)
        /*0064*/ 	.short	0x0380
        /*0066*/ 	.short	0x0010


	//----- nvinfo : EIATTR_SW_WAR
	.align		4
.L_830:
        /*0068*/ 	.byte	0x04, 0x36
        /*006a*/ 	.short	(.L_832 - .L_831)
.L_831:
        /*006c*/ 	.word	0x00000008
.L_832:


//--------------------- .nv.info._ZN2at6native45_GLOBAL__N__efdd3984_12_NLLLoss2d_cu_e9278b4625nll_loss2d_forward_kernelIddiEEvPT_S4_PKS3_PKlS6_iiil --------------------------
	.section	.nv.info._ZN2at6native45_GLOBAL__N__efdd3984_12_NLLLoss2d_cu_e9278b4625nll_loss2d_forward_kernelIddiEEvPT_S4_PKS3_PKlS6_iiil,"",@"SHT_CUDA_INFO"
	.sectionflags	@""
	.align	4


	//----- nvinfo : EIATTR_CUDA_API_VERSION
	.align		4
        /*0000*/ 	.byte	0x04, 0x37
        /*0002*/ 	.short	(.L_834 - .L_833)
.L_833:
        /*0004*/ 	.word	0x00000082


	//----- nvinfo : EIATTR_KPARAM_INFO
	.align		4
.L_834:
        /*0008*/ 	.byte	0x04, 0x17
        /*000a*/ 	.short	(.L_836 - .L_835)
.L_835:
        /*000c*/ 	.word	0x00000000
        /*0010*/ 	.short	0x0008
        /*0012*/ 	.short	0x0038
        /*0014*/ 	.byte	0x00, 0xf0, 0x21, 0x00


	//----- nvinfo : EIATTR_KPARAM_INFO
	.align		4
.L_836:
        /*0018*/ 	.byte	0x04, 0x17
        /*001a*/ 	.short	(.L_838 - .L_837)
.L_837:
        /*001c*/ 	.word	0x00000000
        /*0020*/ 	.short	0x0007
        /*0022*/ 	.short	0x0030
        /*0024*/ 	.byte	0x00, 0xf0, 0x11, 0x00


	//----- nvinfo : EIATTR_KPARAM_INFO
	.align		4
.L_838:
        /*0028*/ 	.byte	0x04, 0x17
        /*002a*/ 	.short	(.L_840 - .L_839)
.L_839:
        /*002c*/ 	.word	0x00000000
        /*0030*/ 	.short	0x0006
        /*0032*/ 	.short	0x002c
        /*0034*/ 	.byte	0x00, 0xf0, 0x11, 0x00


	//----- nvinfo : EIATTR_KPARAM_INFO
	.align		4
.L_840:
        /*0038*/ 	.byte	0x04, 0x17
        /*003a*/ 	.short	(.L_842 - .L_841)
.L_841:
        /*003c*/ 	.word	0x00000000
        /*0040*/ 	.short	0x0005
        /*0042*/ 	.short	0x0028
        /*0044*/ 	.byte	0x00, 0xf0, 0x11, 0x00


	//----- nvinfo : EIATTR_KPARAM_INFO
	.align		4
.L_842:
        /*0048*/ 	.byte	0x04, 0x17
        /*004a*/ 	.short	(.L_844 - .L_843)
.L_843:
        /*004c*/ 	.word	0x00000000
        /*0050*/ 	.short	0x0004
        /*0052*/ 	.short	0x0020
        /*0054*/ 	.byte	0x00, 0xf5, 0x21, 0x00


	//----- nvinfo : EIATTR_KPARAM_INFO
	.align		4
.L_844:
        /*0058*/ 	.byte	0x04, 0x17
        /*005a*/ 	.short	(.L_846 - .L_845)
.L_845:
        /*005c*/ 	.word	0x00000000
        /*0060*/ 	.short	0x0003
        /*0062*/ 	.short	0x0018
        /*0064*/ 	.byte	0x00, 0xf5, 0x21, 0x00


	//----- nvinfo : EIATTR_KPARAM_INFO
	.align		4
.L_846:
        /*0068*/ 	.byte	0x04, 0x17
        /*006a*/ 	.short	(.L_848 - .L_847)
.L_847:
        /*006c*/ 	.word	0x00000000
        /*0070*/ 	.short	0x0002
        /*0072*/ 	.short	0x0010
        /*0074*/ 	.byte	0x00, 0xf5, 0x21, 0x00


	//----- nvinfo : EIATTR_KPARAM_INFO
	.align		4
.L_848:
        /*0078*/ 	.byte	0x04, 0x17
        /*007a*/ 	.short	(.L_850 - .L_849)
.L_849:
        /*007c*/ 	.word	0x00000000
        /*0080*/ 	.short	0x0001
        /*0082*/ 	.short	0x0008
        /*0084*/ 	.byte	0x00, 0xf5, 0x21, 0x00


	//----- nvinfo : EIATTR_KPARAM_INFO
	.align		4
.L_850:
        /*0088*/ 	.byte	0x04, 0x17
        /*008a*/ 	.short	(.L_852 - .L_851)
.L_851:
        /*008c*/ 	.word	0x00000000
        /*0090*/ 	.short	0x0000
        /*0092*/ 	.short	0x0000
        /*0094*/ 	.byte	0x00, 0xf5, 0x21, 0x00


	//----- nvinfo : EIATTR_SPARSE_MMA_MASK
	.align		4
.L_852:
        /*0098*/ 	.byte	0x03, 0x50
        /*009a*/ 	.short	0x0000


	//----- nvinfo : EIATTR_MAXREG_COUNT
	.align		4
        /*009c*/ 	.byte	0x03, 0x1b
        /*009e*/ 	.short	0x0040


	//----- nvinfo : EIATTR_NUM_BARRIERS
	.align		4
        /*00a0*/ 	.byte	0x02, 0x4c
        /*00a2*/ 	.byte	0x01
	.zero		1


	//----- nvinfo : EIATTR_EXTERNS
	.align		4
        /*00a4*/ 	.byte	0x04, 0x0f
        /*00a6*/ 	.short	(.L_854 - .L_853)


	//   ....[0]....
	.align		4
.L_853:
        /*00a8*/ 	.word	index@(__assertfail)


	//----- nvinfo : EIATTR_MERCURY_ISA_VERSION
	.align		4
.L_854:
        /*00ac*/ 	.byte	0x03, 0x5f
        /*00ae*/ 	.short	0x0101


	//----- nvinfo : EIATTR_COOP_GROUP_MASK_REGIDS
	.align		4
        /*00b0*/ 	.byte	0x04, 0x29
        /*00b2*/ 	.short	(.L_856 - .L_855)


	//   ....[0]....
.L_855:
        /*00b4*/ 	.word	0xffffffff


	//   ....[1]....
        /*00b8*/ 	.word	0xffffffff


	//   ....[2]....
        /*00bc*/ 	.word	0xffffffff


	//   ....[3]....
        /*00c0*/ 	.word	0xffffffff


	//   ....[4]....
        /*00c4*/ 	.word	0xffffffff


	//   ....[5]....
        /*00c8*/ 	.word	0xffffffff


	//   ....[6]....
        /*00cc*/ 	.word	0xffffffff


	//   ....[7]....
        /*00d0*/ 	.word	0xffffffff


	//   ....[8]....
        /*00d4*/ 	.word	0xffffffff


	//   ....[9]....
        /*00d8*/ 	.word	0xffffffff


	//   ....[10]....
        /*00dc*/ 	.word	0xffffffff


	//   ....[11]....
        /*00e0*/ 	.word	0xffffffff


	//   ....[12]....
        /*00e4*/ 	.word	0xffffffff


	//   ....[13]....
        /*00e8*/ 	.word	0xffffffff


	//   ....[14]....
        /*00ec*/ 	.word	0xffffffff


	//   ....[15]....
        /*00f0*/ 	.word	0xffffffff


	//   ....[16]....
        /*00f4*/ 	.word	0xffffffff


	//   ....[17]....
        /*00f8*/ 	.word	0xffffffff


	//   ....[18]....
        /*00fc*/ 	.word	0xffffffff


	//   ....[19]....
        /*0100*/ 	.word	0xffffffff


	//   ....[20]....
        /*0104*/ 	.word	0xffffffff


	//   ....[21]....
        /*0108*/ 	.word	0xffffffff


	//   ....[22]....
        /*010c*/ 	.word	0xffffffff


	//   ....[23]....
        /*0110*/ 	.word	0xffffffff


	//   ....[24]....
        /*0114*/ 	.word	0xffffffff


	//   ....[25]....
        /*0118*/ 	.word	0xffffffff


	//   ....[26]....
        /*011c*/ 	.word	0xffffffff


	//   ....[27]....
        /*0120*/ 	.word	0xffffffff


	//   ....[28]....
        /*0124*/ 	.word	0xffffffff


	//   ....[29]....
        /*0128*/ 	.word	0xffffffff


	//   ....[30]....
        /*012c*/ 	.word	0xffffffff


	//   ....[31]....
        /*0130*/ 	.word	0xffffffff


	//   ....[32]....
        /*0134*/ 	.word	0xffffffff


	//   ....[33]....
        /*0138*/ 	.word	0xffffffff


	//   ....[34]....
        /*013c*/ 	.word	0xffffffff


	//   ....[35]....
        /*0140*/ 	.word	0xffffffff


	//   ....[36]....
        /*0144*/ 	.word	0xffffffff


	//   ....[37]....
        /*0148*/ 	.word	0xffffffff


	//   ....[38]....
        /*014c*/ 	.word	0xffffffff


	//   ....[39]....
        /*0150*/ 	.word	0xffffffff


	//   ....[40]....
        /*0154*/ 	.word	0x0500000f


	//   ....[41]....
        /*0158*/ 	.word	0x0500000f


	//   ....[42]....
        /*015c*/ 	.word	0x0500000f


	//   ....[43]....
        /*0160*/ 	.word	0x0500000f


	//   ....[44]....
        /*0164*/ 	.word	0x0500000f


	//   ....[45]....
        /*0168*/ 	.word	0x0500000f


	//   ....[46]....
        /*016c*/ 	.word	0x0500000f


	//   ....[47]....
        /*0170*/ 	.word	0x0500000f


	//   ....[48]....
        /*0174*/ 	.word	0x0500000f


	//   ....[49]....
        /*0178*/ 	.word	0x0500000f


	//   ....[50]....
        /*017c*/ 	.word	0x0500000f


	//   ....[51]....
        /*0180*/ 	.word	0x0500000f


	//   ....[52]....
        /*0184*/ 	.word	0x0500000f


	//   ....[53]....
        /*0188*/ 	.word	0x0500000f


	//   ....[54]....
        /*018c*/ 	.word	0x0500000f


	//   ....[55]....
        /*0190*/ 	.word	0x0500000f


	//   ....[56]....
        /*0194*/ 	.word	0x0500000f


	//   ....[57]....
        /*0198*/ 	.word	0x0500000f


	//   ....[58]....
        /*019c*/ 	.word	0x0500000f


	//   ....[59]....
        /*01a0*/ 	.word	0x0500000f


	//   ....[60]....
        /*01a4*/ 	.word	0x0500000f


	//   ....[61]....
        /*01a8*/ 	.word	0x0500000f


	//   ....[62]....
        /*01ac*/ 	.word	0x0500000f


	//   ....[63]....
        /*01b0*/ 	.word	0x0500000f


	//   ....[64]....
        /*01b4*/ 	.word	0x0500000f


	//   ....[65]....
        /*01b8*/ 	.word	0x0500000f


	//   ....[66]....
        /*01bc*/ 	.word	0x0500000f


	//   ....[67]....
        /*01c0*/ 	.word	0x0500000f


	//   ....[68]....
        /*01c4*/ 	.word	0x0500000f


	//   ....[69]....
        /*01c8*/ 	.word	0x0500000f


	//----- nvinfo : EIATTR_COOP_GROUP_INSTR_OFFSETS
	.align		4
.L_856:
        /*01cc*/ 	.byte	0x04, 0x28
        /*01ce*/ 	.short	(.L_858 - .L_857)


	//   ....[0]....
.L_857:
        /*01d0*/ 	.word	0x00000bf0


	//   ....[1]....
        /*01d4*/ 	.word	0x00000c00


	//   ....[2]....
        /*01d8*/ 	.word	0x00000c30


	//   ....[3]....
        /*01dc*/ 	.word	0x00000c40


	//   ....[4]....
        /*01e0*/ 	.word	0x00000ca0


	//   ....[5]....
        /*01e4*/ 	.word	0x00000cb0


	//   ....[6]....
        /*01e8*/ 	.word	0x00000d10


	//   ....[7]....
        /*01ec*/ 	.word	0x00000d20


	//   ....[8]....
        /*01f0*/ 	.word	0x00000d80


	//   ....[9]....
        /*01f4*/ 	.word	0x00000d90


	//   ....[10]....
        /*01f8*/ 	.word	0x00000f20


	//   ....[11]....
        /*01fc*/ 	.word	0x00000f30


	//   ....[12]....
        /*0200*/ 	.word	0x00000f60


	//   ....[13]....
        /*0204*/ 	.word	0x00000f70


	//   ....[14]....
        /*0208*/ 	.word	0x00000fd0


	//   ....[15]....
        /*020c*/ 	.word	0x00000fe0


	//   ....[16]....
        /*0210*/ 	.word	0x00001040


	//   ....[17]....
        /*0214*/ 	.word	0x00001050


	//   ....[18]....
        /*0218*/ 	.word	0x000010b0


	//   ....[19]....
        /*021c*/ 	.word	0x000010c0


	//   ....[20]....
        /*0220*/ 	.word	0x00001130


	//   ....[21]....
        /*0224*/ 	.word	0x00001140


	//   ....[22]....
        /*0228*/ 	.word	0x00001170


	//   ....[23]....
        /*022c*/ 	.word	0x00001180


	//   ....[24]....
        /*0230*/ 	.word	0x000011e0


	//   ....[25]....
        /*0234*/ 	.word	0x000011f0


	//   ....[26]....
        /*0238*/ 	.word	0x00001250


	//   ....[27]....
        /*023c*/ 	.word	0x00001260


	//   ....[28]....
        /*0240*/ 	.word	0x000012c0


	//   ....[29]....
        /*0244*/ 	.word	0x000012d0


	//   ....[30]....
        /*0248*/ 	.word	0x00001410


	//   ....[31]....
        /*024c*/ 	.word	0x00001430


	//   ....[32]....
        /*0250*/ 	.word	0x00001450


	//   ....[33]....
        /*0254*/ 	.word	0x00001460


	//   ....[34]....
        /*0258*/ 	.word	0x000014b0


	//   ....[35]....
        /*025c*/ 	.word	0x000014c0


	//   ....[36]....
        /*0260*/ 	.word	0x00001510


	//   ....[37]....
        /*0264*/ 	.word	0x00001520


	//   ....[38]....
        /*0268*/ 	.word	0x00001570


	//   ....[39]....
        /*026c*/ 	.word	0x00001580


	//   ....[40]....
        /*0270*/ 	.word	0x00001650


	//   ....[41]....
        /*0274*/ 	.word	0x000016a0


	//   ....[42]....
        /*0278*/ 	.word	0x00001710


	//   ....[43]....
        /*027c*/ 	.word	0x00001760


	//   ....[44]....
        /*0280*/ 	.word	0x000017e0


	//   ....[45]....
        /*0284*/ 	.word	0x00001830


	//   ....[46]....
        /*0288*/ 	.word	0x000018b0


	//   ....[47]....
        /*028c*/ 	.word	0x00001900


	//   ....[48]....
        /*0290*/ 	.word	0x00001970


	//   ....[49]....
        /*0294*/ 	.word	0x000019c0


	//   ....[50]....
        /*0298*/ 	.word	0x00001a40


	//   ....[51]....
        /*029c*/ 	.word	0x00001a90


	//   ....[52]....
        /*02a0*/ 	.word	0x00001b00


	//   ....[53]....
        /*02a4*/ 	.word	0x00001b50


	//   ....[54]....
        /*02a8*/ 	.word	0x00001bc0


	//   ....[55]....
        /*02ac*/ 	.word	0x00001c10


	//   ....[56]....
        /*02b0*/ 	.word	0x00001c80


	//   ....[57]....
        /*02b4*/ 	.word	0x00001cd0


	//   ....[58]....
        /*02b8*/ 	.word	0x00001d40


	//   ....[59]....
        /*02bc*/ 	.word	0x00001d90


	//   ....[60]....
        /*02c0*/ 	.word	0x00001e20


	//   ....[61]....
        /*02c4*/ 	.word	0x00001eb0


	//   ....[62]....
        /*02c8*/ 	.word	0x00001f30


	//   ....[63]....
        /*02cc*/ 	.word	0x00001f80


	//   ....[64]....
        /*02d0*/ 	.word	0x00002000


	//   ....[65]....
        /*02d4*/ 	.word	0x00002050


	//   ....[66]....
        /*02d8*/ 	.word	0x000020d0


	//   ....[67]....
        /*02dc*/ 	.word	0x00002120


	//   ....[68]....
        /*02e0*/ 	.word	0x00002190


	//   ....[69]....
        /*02e4*/ 	.word	0x000021e0


	//----- nvinfo : EIATTR_VRC_CTA_INIT_COUNT
	.align		4
.L_858:
        /*02e8*/ 	.byte	0x02, 0x4a
	.zero		1
	.zero		1


	//----- nvinfo : EIATTR_SYSCALL_OFFSETS
	.align		4
        /*02ec*/ 	.byte	0x04, 0x46
        /*02ee*/ 	.short	(.L_860 - .L_859)


	//   ....[0]....
.L_859:
        /*02f0*/ 	.word	0x000004c0


	//   ....[1]....
        /*02f4*/ 	.word	0x00000660


	//   ....[2]....
        /*02f8*/ 	.word	0x00000950


	//   ....[3]....
        /*02fc*/ 	.word	0x00000ab0


	//----- nvinfo : EIATTR_EXIT_INSTR_OFFSETS
	.align		4
.L_860:
        /*0300*/ 	.byte	0x04, 0x1c
        /*0302*/ 	.short	(.L_862 - .L_861)


	//   ....[0]....
.L_861:
        /*0304*/ 	.word	0x00001400


	//   ....[1]....
        /*0308*/ 	.word	0x00001590


	//   ....[2]....
        /*030c*/ 	.word	0x000015f0


	//----- nvinfo : EIATTR_MAX_THREADS
	.align		4
.L_862:
        /*0310*/ 	.byte	0x04, 0x05
        /*0312*/ 	.short	(.L_864 - .L_863)
.L_863:
        /*0314*/ 	.word	0x00000400
        /*0318*/ 	.word	0x00000001
        /*031c*/ 	.word	0x00000001


	//----- nvinfo : EIATTR_CRS_STACK_SIZE
	.align		4
.L_864:
        /*0320*/ 	.byte	0x04, 0x1e
        /*0322*/ 	.short	(.L_866 - .L_865)
.L_865:
        /*0324*/ 	.word	0x00000000


	//----- nvinfo : EIATTR_CBANK_PARAM_SIZE
	.align		4
.L_866:
        /*0328*/ 	.byte	0x03, 0x19
        /*032a*/ 	.short	0x0040


	//----- nvinfo : EIATTR_PARAM_CBANK
	.align		4
        /*032c*/ 	.byte	0x04, 0x0a
        /*032e*/ 	.short	(.L_868 - .L_867)
	.align		4
.L_867:
        /*0330*/ 	.word	index@(.nv.constant0._ZN2at6native45_GLOBAL__N__efdd3984_12_NLLLoss2d_cu_e9278b4625nll_loss2d_forward_kernelIddiEEvPT_S4_PKS3_PKlS6_iiil)
        /*0334*/ 	.short	0x0380
        /*0336*/ 	.short	0x0040


	//----- nvinfo : EIATTR_SW_WAR
	.align		4
.L_868:
        /*0338*/ 	.byte	0x04, 0x36
        /*033a*/ 	.short	(.L_870 - .L_869)
.L_869:
        /*033c*/ 	.word	0x00000008
.L_870:


//--------------------- .nv.info._ZN2at6native45_GLOBAL__N__efdd3984_12_NLLLoss2d_cu_e9278b4635nll_loss2d_forward_no_reduce_kernelIN3c108BFloat16EEEvlNS_27GenericPackedTensorAccessorIT_Lm4ENS_16DefaultPtrTraitsElEENS5_IlLm3ES7_lEENS5_IS6_Lm3ES7_lEEPKS6_l --------------------------
	.section	.nv.info._ZN2at6native45_GLOBAL__N__efdd3984_12_NLLLoss2d_cu_e9278b4635nll_loss2d_forward_no_reduce_kernelIN3c108BFloat16EEEvlNS_27GenericPackedTensorAccessorIT_Lm4ENS_16DefaultPtrTraitsElEENS5_IlLm3ES7_lEENS5_IS6_Lm3ES7_lEEPKS6_l,"",@"SHT_CUDA_INFO"
	.sectionflags	@""
	.align	4


	//----- nvinfo : EIATTR_CUDA_API_VERSION
	.align		4
        /*0000*/ 	.byte	0x04, 0x37
        /*0002*/ 	.short	(.L_872 - .L_871)
.L_871:
        /*0004*/ 	.word	0x00000082


	//----- nvinfo : EIATTR_KPARAM_INFO
	.align		4
.L_872:
        /*0008*/ 	.byte	0x04, 0x17
        /*000a*/ 	.short	(.L_874 - .L_873)
.L_873:
        /*000c*/ 	.word	0x00000000
        /*0010*/ 	.short	0x0005
        /*0012*/ 	.short	0x00c8
        /*0014*/ 	.byte	0x00, 0xf0, 0x21, 0x00


	//----- nvinfo : EIATTR_KPARAM_INFO
	.align		4
.L_874:
        /*0018*/ 	.byte	0x04, 0x17
        /*001a*/ 	.short	(.L_876 - .L_875)
.L_875:
        /*001c*/ 	.word	0x00000000
        /*0020*/ 	.short	0x0004
        /*0022*/ 	.short	0x00c0
        /*0024*/ 	.byte	0x00, 0xf5, 0x21, 0x00


	//----- nvinfo : EIATTR_KPARAM_INFO
	.align		4
.L_876:
        /*0028*/ 	.byte	0x04, 0x17
        /*002a*/ 	.short	(.L_878 - .L_877)
.L_877:
        /*002c*/ 	.word	0x00000000
        /*0030*/ 	.short	0x0003
        /*0032*/ 	.short	0x0088
        /*0034*/ 	.byte	0x00, 0xf0, 0xe1, 0x00


	//----- nvinfo : EIATTR_KPARAM_INFO
	.align		4
.L_878:
        /*0038*/ 	.byte	0x04, 0x17
        /*003a*/ 	.short	(.L_880 - .L_879)
.L_879:
        /*003c*/ 	.word	0x00000000
        /*0040*/ 	.short	0x0002
        /*0042*/ 	.short	0x0050
        /*0044*/ 	.byte	0x00, 0xf0, 0xe1, 0x00


	//----- nvinfo : EIATTR_KPARAM_INFO
	.align		4
.L_880:
        /*0048*/ 	.byte	0x04, 0x17
        /*004a*/ 	.short	(.L_882 - .L_881)
.L_881:
        /*004c*/ 	.word	0x00000000
        /*0050*/ 	.short	0x0001
        /*0052*/ 	.short	0x0008
        /*0054*/ 	.byte	0x00, 0xf0, 0x21, 0x01


	//----- nvinfo : EIATTR_KPARAM_INFO
	.align		4
.L_882:
        /*0058*/ 	.byte	0x04, 0x17
        /*005a*/ 	.short	(.L_884 - .L_883)
.L_883:
        /*005c*/ 	.word	0x00000000
        /*0060*/ 	.short	0x0000
        /*0062*/ 	.short	0x0000
        /*0064*/ 	.byte	0x00, 0xf0, 0x21, 0x00


	//----- nvinfo : EIATTR_SPARSE_MMA_MASK
	.align		4
.L_884:
        /*0068*/ 	.byte	0x03, 0x50
        /*006a*/ 	.short	0x0000


	//----- nvinfo : EIATTR_MAXREG_COUNT
	.align		4
        /*006c*/ 	.byte	0x03, 0x1b
        /*006e*/ 	.short	0x0040


	//----- nvinfo : EIATTR_EXTERNS
	.align		4
        /*0070*/ 	.byte	0x04, 0x0f
        /*0072*/ 	.short	(.L_886 - .L_885)


	//   ....[0]....
	.align		4
.L_885:
        /*0074*/ 	.word	index@(__assertfail)


	//----- nvinfo : EIATTR_MERCURY_ISA_VERSION
	.align		4
.L_886:
        /*0078*/ 	.byte	0x03, 0x5f
        /*007a*/ 	.short	0x0101


	//----- nvinfo : EIATTR_VRC_CTA_INIT_COUNT
	.align		4
        /*007c*/ 	.byte	0x02, 0x4a
	.zero		1
	.zero		1


	//----- nvinfo : EIATTR_SYSCALL_OFFSETS
	.align		4
        /*0080*/ 	.byte	0x04, 0x46
        /*0082*/ 	.short	(.L_888 - .L_887)


	//   ....[0]....
.L_887:
        /*0084*/ 	.word	0x00000f00


	//   ....[1]....
        /*0088*/ 	.word	0x00001f30


	//----- nvinfo : EIATTR_EXIT_INSTR_OFFSETS
	.align		4
.L_888:
        /*008c*/ 	.byte	0x04, 0x1c
        /*008e*/ 	.short	(.L_890 - .L_889)


	//   ....[0]....
.L_889:
        /*0090*/ 	.word	0x00000090


	//   ....[1]....
        /*0094*/ 	.word	0x000012b0


	//   ....[2]....
        /*0098*/ 	.word	0x000023a0


	//----- nvinfo : EIATTR_MAX_THREADS
	.align		4
.L_890:
        /*009c*/ 	.byte	0x04, 0x05
        /*009e*/ 	.short	(.L_892 - .L_891)
.L_891:
        /*00a0*/ 	.word	0x00000400
        /*00a4*/ 	.word	0x00000001
        /*00a8*/ 	.word	0x00000001


	//----- nvinfo : EIATTR_CRS_STACK_SIZE
	.align		4
.L_892:
        /*00ac*/ 	.byte	0x04, 0x1e
        /*00ae*/ 	.short	(.L_894 - .L_893)
.L_893:
        /*00b0*/ 	.word	0x00000000


	//----- nvinfo : EIATTR_CBANK_PARAM_SIZE
	.align		4
.L_894:
        /*00b4*/ 	.byte	0x03, 0x19
        /*00b6*/ 	.short	0x00d0


	//----- nvinfo : EIATTR_PARAM_CBANK
	.align		4
        /*00b8*/ 	.byte	0x04, 0x0a
        /*00ba*/ 	.short	(.L_896 - .L_895)
	.align		4
.L_895:
        /*00bc*/ 	.word	index@(.nv.constant0._ZN2at6native45_GLOBAL__N__efdd3984_12_NLLLoss2d_cu_e9278b4635nll_loss2d_forward_no_reduce_kernelIN3c108BFloat16EEEvlNS_27GenericPackedTensorAccessorIT_Lm4ENS_16DefaultPtrTraitsElEENS5_IlLm3ES7_lEENS5_IS6_Lm3ES7_lEEPKS6_l)
        /*00c0*/ 	.short	0x0380
        /*00c2*/ 	.short	0x00d0


	//----- nvinfo : EIATTR_SW_WAR
	.align		4
.L_896:
        /*00c4*/ 	.byte	0x04, 0x36
        /*00c6*/ 	.short	(.L_898 - .L_897)
.L_897:
        /*00c8*/ 	.word	0x00000008
.L_898:


//--------------------- .nv.info._ZN2at6native45_GLOBAL__N__efdd3984_12_NLLLoss2d_cu_e9278b4635nll_loss2d_forward_no_reduce_kernelIN3c104HalfEEEvlNS_27GenericPackedTensorAccessorIT_Lm4ENS_16DefaultPtrTraitsElEENS5_IlLm3ES7_lEENS5_IS6_Lm3ES7_lEEPKS6_l --------------------------
	.section	.nv.info._ZN2at6native45_GLOBAL__N__efdd3984_12_NLLLoss2d_cu_e9278b4635nll_loss2d_forward_no_reduce_kernelIN3c104HalfEEEvlNS_27GenericPackedTensorAccessorIT_Lm4ENS_16DefaultPtrTraitsElEENS5_IlLm3ES7_lEENS5_IS6_Lm3ES7_lEEPKS6_l,"",@"SHT_CUDA_INFO"
	.sectionflags	@""
	.align	4


	//----- nvinfo : EIATTR_CUDA_API_VERSION
	.align		4
        /*0000*/ 	.byte	0x04, 0x37
        /*0002*/ 	.short	(.L_900 - .L_899)
.L_899:
        /*0004*/ 	.word	0x00000082


	//----- nvinfo : EIATTR_KPARAM_INFO
	.align		4
.L_900:
        /*0008*/ 	.byte	0x04, 0x17
        /*000a*/ 	.short	(.L_902 - .L_901)
.L_901:
        /*000c*/ 	.word	0x00000000
        /*0010*/ 	.short	0x0005
        /*0012*/ 	.short	0x00c8
        /*0014*/ 	.byte	0x00, 0xf0, 0x21, 0x00


	//----- nvinfo : EIATTR_KPARAM_INFO
	.align		4
.L_902:
        /*0018*/ 	.byte	0x04, 0x17
        /*001a*/ 	.short	(.L_904 - .L_903)
.L_903:
        /*001c*/ 	.word	0x00000000
        /*0020*/ 	.short	0x0004
        /*0022*/ 	.short	0x00c0
        /*0024*/ 	.byte	0x00, 0xf5, 0x21, 0x00


	//----- nvinfo : EIATTR_KPARAM_INFO
	.align		4
.L_904:
        /*0028*/ 	.byte	0x04, 0x17
        /*002a*/ 	.short	(.L_906 - .L_905)
.L_905:
        /*002c*/ 	.word	0x00000000
        /*0030*/ 	.short	0x0003
        /*0032*/ 	.short	0x0088
        /*0034*/ 	.byte	0x00, 0xf0, 0xe1, 0x00


	//----- nvinfo : EIATTR_KPARAM_INFO
	.align		4
.L_906:
        /*0038*/ 	.byte	0x04, 0x17
        /*003a*/ 	.short	(.L_908 - .L_907)
.L_907:
        /*003c*/ 	.word	0x00000000
        /*0040*/ 	.short	0x0002
        /*0042*/ 	.short	0x0050
        /*0044*/ 	.byte	0x00, 0xf0, 0xe1, 0x00


	//----- nvinfo : EIATTR_KPARAM_INFO
	.align		4
.L_908:
        /*0048*/ 	.byte	0x04, 0x17
        /*004a*/ 	.short	(.L_910 - .L_909)
.L_909:
        /*004c*/ 	.word	0x00000000
        /*0050*/ 	.short	0x0001
        /*0052*/ 	.short	0x0008
        /*0054*/ 	.byte	0x00, 0xf0, 0x21, 0x01


	//----- nvinfo : EIATTR_KPARAM_INFO
	.align		4
.L_910:
        /*0058*/ 	.byte	0x04, 0x17
        /*005a*/ 	.short	(.L_912 - .L_911)
.L_911:
        /*005c*/ 	.word	0x00000000
        /*0060*/ 	.short	0x0000
        /*0062*/ 	.short	0x0000
        /*0064*/ 	.byte	0x00, 0xf0, 0x21, 0x00


	//----- nvinfo : EIATTR_SPARSE_MMA_MASK
	.align		4
.L_912:
        /*0068*/ 	.byte	0x03, 0x50
        /*006a*/ 	.short	0x0000


	//----- nvinfo : EIATTR_MAXREG_COUNT
	.align		4
        /*006c*/ 	.byte	0x03, 0x1b
        /*006e*/ 	.short	0x0040


	//----- nvinfo : EIATTR_EXTERNS
	.align		4
        /*0070*/ 	.byte	0x04, 0x0f
        /*0072*/ 	.short	(.L_914 - .L_913)


	//   ....[0]....
	.align		4
.L_913:
        /*0074*/ 	.word	index@(__assertfail)


	//----- nvinfo : EIATTR_MERCURY_ISA_VERSION
	.align		4
.L_914:
        /*0078*/ 	.byte	0x03, 0x5f
        /*007a*/ 	.short	0x0101


	//----- nvinfo : EIATTR_VRC_CTA_INIT_COUNT
	.align		4
        /*007c*/ 	.byte	0x02, 0x4a
	.zero		1
	.zero		1


	//----- nvinfo : EIATTR_SYSCALL_OFFSETS
	.align		4
        /*0080*/ 	.byte	0x04, 0x46
        /*0082*/ 	.short	(.L_916 - .L_915)


	//   ....[0]....
.L_915:
        /*0084*/ 	.word	0x00000f00


	//   ....[1]....
        /*0088*/ 	.word	0x00001f00


	//----- nvinfo : EIATTR_EXIT_INSTR_OFFSETS
	.align		4
.L_916:
        /*008c*/ 	.byte	0x04, 0x1c
        /*008e*/ 	.short	(.L_918 - .L_917)


	//   ....[0]....
.L_917:
        /*0090*/ 	.word	0x00000090


	//   ....[1]....
        /*0094*/ 	.word	0x00001280


	//   ....[2]....
        /*0098*/ 	.word	0x00002340


	//----- nvinfo : EIATTR_MAX_THREADS
	.align		4
.L_918:
        /*009c*/ 	.byte	0x04, 0x05
        /*009e*/ 	.short	(.L_920 - .L_919)
.L_919:
        /*00a0*/ 	.word	0x00000400
        /*00a4*/ 	.word	0x00000001
        /*00a8*/ 	.word	0x00000001


	//----- nvinfo : EIATTR_CRS_STACK_SIZE
	.align		4
.L_920:
        /*00ac*/ 	.byte	0x04, 0x1e
        /*00ae*/ 	.short	(.L_922 - .L_921)
.L_921:
        /*00b0*/ 	.word	0x00000000


	//----- nvinfo : EIATTR_CBANK_PARAM_SIZE
	.align		4
.L_922:
        /*00b4*/ 	.byte	0x03, 0x19
        /*00b6*/ 	.short	0x00d0


	//----- nvinfo : EIATTR_PARAM_CBANK
	.align		4
        /*00b8*/ 	.byte	0x04, 0x0a
        /*00ba*/ 	.short	(.L_924 - .L_923)
	.align		4
.L_923:
        /*00bc*/ 	.word	index@(.nv.constant0._ZN2at6native45_GLOBAL__N__efdd3984_12_NLLLoss2d_cu_e9278b4635nll_loss2d_forward_no_reduce_kernelIN3c104HalfEEEvlNS_27GenericPackedTensorAccessorIT_Lm4ENS_16DefaultPtrTraitsElEENS5_IlLm3ES7_lEENS5_IS6_Lm3ES7_lEEPKS6_l)
        /*00c0*/ 	.short	0x0380
        /*00c2*/ 	.short	0x00d0


	//----- nvinfo : EIATTR_SW_WAR
	.align		4
.L_924:
        /*00c4*/ 	.byte	0x04, 0x36
        /*00c6*/ 	.short	(.L_926 - .L_925)
.L_925:
        /*00c8*/ 	.word	0x00000008
.L_926:


//--------------------- .nv.info._ZN2at6native45_GLOBAL__N__efdd3984_12_NLLLoss2d_cu_e9278b4635nll_loss2d_forward_no_reduce_kernelIfEEvlNS_27GenericPackedTensorAccessorIT_Lm4ENS_16DefaultPtrTraitsElEENS3_IlLm3ES5_lEENS3_IS4_Lm3ES5_lEEPKS4_l --------------------------
	.section	.nv.info._ZN2at6native45_GLOBAL__N__efdd3984_12_NLLLoss2d_cu_e9278b4635nll_loss2d_forward_no_reduce_kernelIfEEvlNS_27GenericPackedTensorAccessorIT_Lm4ENS_16DefaultPtrTraitsElEENS3_IlLm3ES5_lEENS3_IS4_Lm3ES5_lEEPKS4_l,"",@"SHT_CUDA_INFO"
	.sectionflags	@""
	.align	4


	//----- nvinfo : EIATTR_CUDA_API_VERSION
	.align		4
        /*0000*/ 	.byte	0x04, 0x37
        /*0002*/ 	.short	(.L_928 - .L_927)
.L_927:
        /*0004*/ 	.word	0x00000082


	//----- nvinfo : EIATTR_KPARAM_INFO
	.align		4
.L_928:
        /*0008*/ 	.byte	0x04, 0x17
        /*000a*/ 	.short	(.L_930 - .L_929)
.L_929:
        /*000c*/ 	.word	0x00000000
        /*0010*/ 	.short	0x0005
        /*0012*/ 	.short	0x00c8
        /*0014*/ 	.byte	0x00, 0xf0, 0x21, 0x00


	//----- nvinfo : EIATTR_KPARAM_INFO
	.align		4
.L_930:
        /*0018*/ 	.byte	0x04, 0x17
        /*001a*/ 	.short	(.L_932 - .L_931)
.L_931:
        /*001c*/ 	.word	0x00000000
        /*0020*/ 	.short	0x0004
        /*0022*/ 	.short	0x00c0
        /*0024*/ 	.byte	0x00, 0xf5, 0x21, 0x00


	//----- nvinfo : EIATTR_KPARAM_INFO
	.align		4
.L_932:
        /*0028*/ 	.byte	0x04, 0x17
        /*002a*/ 	.short	(.L_934 - .L_933)
.L_933:
        /*002c*/ 	.word	0x00000000
        /*0030*/ 	.short	0x0003
        /*0032*/ 	.short	0x0088
        /*0034*/ 	.byte	0x00, 0xf0, 0xe1, 0x00


	//----- nvinfo : EIATTR_KPARAM_INFO
	.align		4
.L_934:
        /*0038*/ 	.byte	0x04, 0x17
        /*003a*/ 	.short	(.L_936 - .L_935)
.L_935:
        /*003c*/ 	.word	0x00000000
        /*0040*/ 	.short	0x0002
        /*0042*/ 	.short	0x0050
        /*0044*/ 	.byte	0x00, 0xf0, 0xe1, 0x00


	//----- nvinfo : EIATTR_KPARAM_INFO
	.align		4
.L_936:
        /*0048*/ 	.byte	0x04, 0x17
        /*004a*/ 	.short	(.L_938 - .L_937)
.L_937:
        /*004c*/ 	.word	0x00000000
        /*0050*/ 	.short	0x0001
        /*0052*/ 	.short	0x0008
        /*0054*/ 	.byte	0x00, 0xf0, 0x21, 0x01


	//----- nvinfo : EIATTR_KPARAM_INFO
	.align		4
.L_938:
        /*0058*/ 	.byte	0x04, 0x17
        /*005a*/ 	.short	(.L_940 - .L_939)
.L_939:
        /*005c*/ 	.word	0x00000000
        /*0060*/ 	.short	0x0000
        /*0062*/ 	.short	0x0000
        /*0064*/ 	.byte	0x00, 0xf0, 0x21, 0x00


	//----- nvinfo : EIATTR_SPARSE_MMA_MASK
	.align		4
.L_940:
        /*0068*/ 	.byte	0x03, 0x50
        /*006a*/ 	.short	0x0000


	//----- nvinfo : EIATTR_MAXREG_COUNT
	.align		4
        /*006c*/ 	.byte	0x03, 0x1b
        /*006e*/ 	.short	0x0040


	//----- nvinfo : EIATTR_EXTERNS
	.align		4
        /*0070*/ 	.byte	0x04, 0x0f
        /*0072*/ 	.short	(.L_942 - .L_941)


	//   ....[0]....
	.align		4
.L_941:
        /*0074*/ 	.word	index@(__assertfail)


	//----- nvinfo : EIATTR_MERCURY_ISA_VERSION
	.align		4
.L_942:
        /*0078*/ 	.byte	0x03, 0x5f
        /*007a*/ 	.short	0x0101


	//----- nvinfo : EIATTR_VRC_CTA_INIT_COUNT
	.align		4
        /*007c*/ 	.byte	0x02, 0x4a
	.zero		1
	.zero		1


	//----- nvinfo : EIATTR_SYSCALL_OFFSETS
	.align		4
        /*0080*/ 	.byte	0x04, 0x46
        /*0082*/ 	.short	(.L_944 - .L_943)


	//   ....[0]....
.L_943:
        /*0084*/ 	.word	0x00000f70


	//   ....[1]....
        /*0088*/ 	.word	0x000022f0


	//   ....[2]....
        /*008c*/ 	.word	0x000033a0


	//   ....[3]....
        /*0090*/ 	.word	0x00004390


	//----- nvinfo : EIATTR_EXIT_INSTR_OFFSETS
	.align		4
.L_944:
        /*0094*/ 	.byte	0x04, 0x1c
        /*0096*/ 	.short	(.L_946 - .L_945)


	//   ....[0]....
.L_945:
        /*0098*/ 	.word	0x00000090


	//   ....[1]....
        /*009c*/ 	.word	0x000012d0


	//   ....[2]....
        /*00a0*/ 	.word	0x00002760


	//   ....[3]....
        /*00a4*/ 	.word	0x000047a0


	//----- nvinfo : EIATTR_MAX_THREADS
	.align		4
.L_946:
        /*00a8*/ 	.byte	0x04, 0x05
        /*00aa*/ 	.short	(.L_948 - .L_947)
.L_947:
        /*00ac*/ 	.word	0x00000400
        /*00b0*/ 	.word	0x00000001
        /*00b4*/ 	.word	0x00000001


	//----- nvinfo : EIATTR_CRS_STACK_SIZE
	.align		4
.L_948:
        /*00b8*/ 	.byte	0x04, 0x1e
        /*00ba*/ 	.short	(.L_950 - .L_949)
.L_949:
        /*00bc*/ 	.word	0x00000000


	//----- nvinfo : EIATTR_CBANK_PARAM_SIZE
	.align		4
.L_950:
        /*00c0*/ 	.byte	0x03, 0x19
        /*00c2*/ 	.short	0x00d0


	//----- nvinfo : EIATTR_PARAM_CBANK
	.align		4
        /*00c4*/ 	.byte	0x04, 0x0a
        /*00c6*/ 	.short	(.L_952 - .L_951)
	.align		4
.L_951:
        /*00c8*/ 	.word	index@(.nv.constant0._ZN2at6native45_GLOBAL__N__efdd3984_12_NLLLoss2d_cu_e9278b4635nll_loss2d_forward_no_reduce_kernelIfEEvlNS_27GenericPackedTensorAccessorIT_Lm4ENS_16DefaultPtrTraitsElEENS3_IlLm3ES5_lEENS3_IS4_Lm3ES5_lEEPKS4_l)
        /*00cc*/ 	.short	0x0380
        /*00ce*/ 	.short	0x00d0


	//----- nvinfo : EIATTR_SW_WAR
	.align		4
.L_952:
        /*00d0*/ 	.byte	0x04, 0x36
        /*00d2*/ 	.short	(.L_954 - .L_953)
.L_953:
        /*00d4*/ 	.word	0x00000008
.L_954:


//--------------------- .nv.info._ZN2at6native45_GLOBAL__N__efdd3984_12_NLLLoss2d_cu_e9278b4635nll_loss2d_forward_no_reduce_kernelIdEEvlNS_27GenericPackedTensorAccessorIT_Lm4ENS_16DefaultPtrTraitsElEENS3_IlLm3ES5_lEENS3_IS4_Lm3ES5_lEEPKS4_l --------------------------
	.section	.nv.info._ZN2at6native45_GLOBAL__N__efdd3984_12_NLLLoss2d_cu_e9278b4635nll_loss2d_forward_no_reduce_kernelIdEEvlNS_27GenericPackedTensorAccessorIT_Lm4ENS_16DefaultPtrTraitsElEENS3_IlLm3ES5_lEENS3_IS4_Lm3ES5_lEEPKS4_l,"",@"SHT_CUDA_INFO"
	.sectionflags	@""
	.align	4


	//----- nvinfo : EIATTR_CUDA_API_VERSION
	.align		4
        /*0000*/ 	.byte	0x04, 0x37
        /*0002*/ 	.short	(.L_956 - .L_955)
.L_955:
        /*0004*/ 	.word	0x00000082


	//----- nvinfo : EIATTR_KPARAM_INFO
	.align		4
.L_956:
        /*0008*/ 	.byte	0x04, 0x17
        /*000a*/ 	.short	(.L_958 - .L_957)
.L_957:
        /*000c*/ 	.word	0x00000000
        /*0010*/ 	.short	0x0005
        /*0012*/ 	.short	0x00c8
        /*0014*/ 	.byte	0x00, 0xf0, 0x21, 0x00


	//----- nvinfo : EIATTR_KPARAM_INFO
	.align		4
.L_958:
        /*0018*/ 	.byte	0x04, 0x17
        /*001a*/ 	.short	(.L_960 - .L_959)
.L_959:
        /*001c*/ 	.word	0x00000000
        /*0020*/ 	.short	0x0004
        /*0022*/ 	.short	0x00c0
        /*0024*/ 	.byte	0x00, 0xf5, 0x21, 0x00


	//----- nvinfo : EIATTR_KPARAM_INFO
	.align		4
.L_960:
        /*0028*/ 	.byte	0x04, 0x17
        /*002a*/ 	.short	(.L_962 - .L_961)
.L_961:
        /*002c*/ 	.word	0x00000000
        /*0030*/ 	.short	0x0003
        /*0032*/ 	.short	0x0088
        /*0034*/ 	.byte	0x00, 0xf0, 0xe1, 0x00


	//----- nvinfo : EIATTR_KPARAM_INFO
	.align		4
.L_962:
        /*0038*/ 	.byte	0x04, 0x17
        /*003a*/ 	.short	(.L_964 - .L_963)
.L_963:
        /*003c*/ 	.word	0x00000000
        /*0040*/ 	.short	0x0002
        /*0042*/ 	.short	0x0050
        /*0044*/ 	.byte	0x00, 0xf0, 0xe1, 0x00


	//----- nvinfo : EIATTR_KPARAM_INFO
	.align		4
.L_964:
        /*0048*/ 	.byte	0x04, 0x17
        /*004a*/ 	.short	(.L_966 - .L_965)
.L_965:
        /*004c*/ 	.word	0x00000000
        /*0050*/ 	.short	0x0001
        /*0052*/ 	.short	0x0008
        /*0054*/ 	.byte	0x00, 0xf0, 0x21, 0x01


	//----- nvinfo : EIATTR_KPARAM_INFO
	.align		4
.L_966:
        /*0058*/ 	.byte	0x04, 0x17
        /*005a*/ 	.short	(.L_968 - .L_967)
.L_967:
        /*005c*/ 	.word	0x00000000
        /*0060*/ 	.short	0x0000
        /*0062*/ 	.short	0x0000
        /*0064*/ 	.byte	0x00, 0xf0, 0x21, 0x00


	//----- nvinfo : EIATTR_SPARSE_MMA_MASK
	.align		4
.L_968:
        /*0068*/ 	.byte	0x03, 0x50
        /*006a*/ 	.short	0x0000


	//----- nvinfo : EIATTR_MAXREG_COUNT
	.align		4
        /*006c*/ 	.byte	0x03, 0x1b
        /*006e*/ 	.short	0x0040


	//----- nvinfo : EIATTR_EXTERNS
	.align		4
        /*0070*/ 	.byte	0x04, 0x0f
        /*0072*/ 	.short	(.L_970 - .L_969)


	//   ....[0]....
	.align		4
.L_969:
        /*0074*/ 	.word	index@(__assertfail)


	//----- nvinfo : EIATTR_MERCURY_ISA_VERSION
	.align		4
.L_970:
        /*0078*/ 	.byte	0x03, 0x5f
        /*007a*/ 	.short	0x0101


	//----- nvinfo : EIATTR_VRC_CTA_INIT_COUNT
	.align		4
        /*007c*/ 	.byte	0x02, 0x4a
	.zero		1
	.zero		1


	//----- nvinfo : EIATTR_SYSCALL_OFFSETS
	.align		4
        /*0080*/ 	.byte	0x04, 0x46
        /*0082*/ 	.short	(.L_972 - .L_971)


	//   ....[0]....
.L_971:
        /*0084*/ 	.word	0x00000f70


	//   ....[1]....
        /*0088*/ 	.word	0x000022f0


	//   ....[2]....
        /*008c*/ 	.word	0x000033a0


	//   ....[3]....
        /*0090*/ 	.word	0x00004390


	//----- nvinfo : EIATTR_EXIT_INSTR_OFFSETS
	.align		4
.L_972:
        /*0094*/ 	.byte	0x04, 0x1c
        /*0096*/ 	.short	(.L_974 - .L_973)


	//   ....[0]....
.L_973:
        /*0098*/ 	.word	0x00000090


	//   ....[1]....
        /*009c*/ 	.word	0x000012d0


	//   ....[2]....
        /*00a0*/ 	.word	0x00002760


	//   ....[3]....
        /*00a4*/ 	.word	0x000047a0


	//----- nvinfo : EIATTR_MAX_THREADS
	.align		4
.L_974:
        /*00a8*/ 	.byte	0x04, 0x05
        /*00aa*/ 	.short	(.L_976 - .L_975)
.L_975:
        /*00ac*/ 	.word	0x00000400
        /*00b0*/ 	.word	0x00000001
        /*00b4*/ 	.word	0x00000001


	//----- nvinfo : EIATTR_CRS_STACK_SIZE
	.align		4
.L_976:
        /*00b8*/ 	.byte	0x04, 0x1e
        /*00ba*/ 	.short	(.L_978 - .L_977)
.L_977:
        /*00bc*/ 	.word	0x00000000


	//----- nvinfo : EIATTR_CBANK_PARAM_SIZE
	.align		4
.L_978:
        /*00c0*/ 	.byte	0x03, 0x19
        /*00c2*/ 	.short	0x00d0


	//----- nvinfo : EIATTR_PARAM_CBANK
	.align		4
        /*00c4*/ 	.byte	0x04, 0x0a
        /*00c6*/ 	.short	(.L_980 - .L_979)
	.align		4
.L_979:
        /*00c8*/ 	.word	index@(.nv.constant0._ZN2at6native45_GLOBAL__N__efdd3984_12_NLLLoss2d_cu_e9278b4635nll_loss2d_forward_no_reduce_kernelIdEEvlNS_27GenericPackedTensorAccessorIT_Lm4ENS_16DefaultPtrTraitsElEENS3_IlLm3ES5_lEENS3_IS4_Lm3ES5_lEEPKS4_l)
        /*00cc*/ 	.short	0x0380
        /*00ce*/ 	.short	0x00d0


	//----- nvinfo : EIATTR_SW_WAR
	.align		4
.L_980:
        /*00d0*/ 	.byte	0x04, 0x36
        /*00d2*/ 	.short	(.L_982 - .L_981)
.L_981:
        /*00d4*/ 	.word	0x00000008
.L_982:


//--------------------- .nv.callgraph             --------------------------
	.section	.nv.callgraph,"",@"SHT_CUDA_CALLGRAPH"
	.align	4
	.sectionentsize	8
	.align		4
        /*0000*/ 	.word	0x00000000
	.align		4
        /*0004*/ 	.word	0xffffffff
	.align		4
        /*0008*/ 	.word	index@(_ZN2at6native45_GLOBAL__N__efdd3984_12_NLLLoss2d_cu_e9278b4626nll_loss2d_backward_kernelIN3c108BFloat16EEEvPT_PKS5_PKlS8_S8_biiil)
	.align		4
        /*000c*/ 	.word	index@(__assertfail)
	.align		4
        /*0010*/ 	.word	index@(_ZN2at6native45_GLOBAL__N__efdd3984_12_NLLLoss2d_cu_e9278b4626nll_loss2d_backward_kernelIN3c104HalfEEEvPT_PKS5_PKlS8_S8_biiil)
	.align		4
        /*0014*/ 	.word	index@(__assertfail)
	.align		4
        /*0018*/ 	.word	index@(_ZN2at6native45_GLOBAL__N__efdd3984_12_NLLLoss2d_cu_e9278b4626nll_loss2d_backward_kernelIfEEvPT_PKS3_PKlS6_S6_biiil)
	.align		4
        /*001c*/ 	.word	index@(__assertfail)
	.align		4
        /*0020*/ 	.word	index@(_ZN2at6native45_GLOBAL__N__efdd3984_12_NLLLoss2d_cu_e9278b4626nll_loss2d_backward_kernelIdEEvPT_PKS3_PKlS6_S6_biiil)
	.align		4
        /*0024*/ 	.word	index@(__assertfail)
	.align		4
        /*0028*/ 	.word	index@(_ZN2at6native45_GLOBAL__N__efdd3984_12_NLLLoss2d_cu_e9278b4636nll_loss2d_backward_no_reduce_kernelIN3c108BFloat16EEEvlNS_27GenericPackedTensorAccessorIlLm3ENS_16DefaultPtrTraitsElEENS5_IT_Lm3ES6_lEENS5_IS8_Lm4ES6_lEEPKS8_l)
	.align		4
        /*002c*/ 	.word	index@(__assertfail)
	.align		4
        /*0030*/ 	.word	index@(_ZN2at6native45_GLOBAL__N__efdd3984_12_NLLLoss2d_cu_e9278b4636nll_loss2d_backward_no_reduce_kernelIN3c104HalfEEEvlNS_27GenericPackedTensorAccessorIlLm3ENS_16DefaultPtrTraitsElEENS5_IT_Lm3ES6_lEENS5_IS8_Lm4ES6_lEEPKS8_l)
	.align		4
        /*0034*/ 	.word	index@(__assertfail)
	.align		4
        /*0038*/ 	.word	index@(_ZN2at6native45_GLOBAL__N__efdd3984_12_NLLLoss2d_cu_e9278b4636nll_loss2d_backward_no_reduce_kernelIfEEvlNS_27GenericPackedTensorAccessorIlLm3ENS_16DefaultPtrTraitsElEENS3_IT_Lm3ES4_lEENS3_IS6_Lm4ES4_lEEPKS6_l)
	.align		4
        /*003c*/ 	.word	index@(__assertfail)
	.align		4
        /*0040*/ 	.word	index@(_ZN2at6native45_GLOBAL__N__efdd3984_12_NLLLoss2d_cu_e9278b4636nll_loss2d_backward_no_reduce_kernelIdEEvlNS_27GenericPackedTensorAccessorIlLm3ENS_16DefaultPtrTraitsElEENS3_IT_Lm3ES4_lEENS3_IS6_Lm4ES4_lEEPKS6_l)
	.align		4
        /*0044*/ 	.word	index@(__assertfail)
	.align		4
        /*0048*/ 	.word	index@(_ZN2at6native45_GLOBAL__N__efdd3984_12_NLLLoss2d_cu_e9278b4625nll_loss2d_forward_kernelIN3c108BFloat16EflEEvPT_S6_PKS5_PKlS8_iiil)
	.align		4
        /*004c*/ 	.word	index@(__assertfail)
	.align		4
        /*0050*/ 	.word	index@(_ZN2at6native45_GLOBAL__N__efdd3984_12_NLLLoss2d_cu_e9278b4625nll_loss2d_forward_kernelIN3c108BFloat16EfiEEvPT_S6_PKS5_PKlS8_iiil)
	.align		4
        /*0054*/ 	.word	index@(__assertfail)
	.align		4
        /*0058*/ 	.word	index@(_ZN2at6native45_GLOBAL__N__efdd3984_12_NLLLoss2d_cu_e9278b4625nll_loss2d_forward_kernelIN3c104HalfEflEEvPT_S6_PKS5_PKlS8_iiil)
	.align		4
        /*005c*/ 	.word	index@(__assertfail)
	.align		4
        /*0060*/ 	.word	index@(_ZN2at6native45_GLOBAL__N__efdd3984_12_NLLLoss2d_cu_e9278b4625nll_loss2d_forward_kernelIN3c104HalfEfiEEvPT_S6_PKS5_PKlS8_iiil)
	.align		4
        /*0064*/ 	.word	index@(__assertfail)
	.align		4
        /*0068*/ 	.word	index@(_ZN2at6native45_GLOBAL__N__efdd3984_12_NLLLoss2d_cu_e9278b4625nll_loss2d_forward_kernelIfflEEvPT_S4_PKS3_PKlS6_iiil)
	.align		4
        /*006c*/ 	.word	index@(__assertfail)
	.align		4
        /*0070*/ 	.word	index@(_ZN2at6native45_GLOBAL__N__efdd3984_12_NLLLoss2d_cu_e9278b4625nll_loss2d_forward_kernelIffiEEvPT_S4_PKS3_PKlS6_iiil)
	.align		4
        /*0074*/ 	.word	index@(__assertfail)
	.align		4
        /*0078*/ 	.word	index@(_ZN2at6native45_GLOBAL__N__efdd3984_12_NLLLoss2d_cu_e9278b4625nll_loss2d_forward_kernelIddlEEvPT_S4_PKS3_PKlS6_iiil)
	.align		4
        /*007c*/ 	.word	index@(__assertfail)
	.align		4
        /*0080*/ 	.word	index@(_ZN2at6native45_GLOBAL__N__efdd3984_12_NLLLoss2d_cu_e9278b4625nll_loss2d_forward_kernelIddiEEvPT_S4_PKS3_PKlS6_iiil)
	.align		4
        /*0084*/ 	.word	index@(__assertfail)
	.align		4
        /*0088*/ 	.word	index@(_ZN2at6native45_GLOBAL__N__efdd3984_12_NLLLoss2d_cu_e9278b4635nll_loss2d_forward_no_reduce_kernelIN3c108BFloat16EEEvlNS_27GenericPackedTensorAccessorIT_Lm4ENS_16DefaultPtrTraitsElEENS5_IlLm3ES7_lEENS5_IS6_Lm3ES7_lEEPKS6_l)
	.align		4
        /*008c*/ 	.word	index@(__assertfail)
	.align		4
        /*0090*/ 	.word	index@(_ZN2at6native45_GLOBAL__N__efdd3984_12_NLLLoss2d_cu_e9278b4635nll_loss2d_forward_no_reduce_kernelIN3c104HalfEEEvlNS_27GenericPackedTensorAccessorIT_Lm4ENS_16DefaultPtrTraitsElEENS5_IlLm3ES7_lEENS5_IS6_Lm3ES7_lEEPKS6_l)
	.align		4
        /*0094*/ 	.word	index@(__assertfail)
	.align		4
        /*0098*/ 	.word	index@(_ZN2at6native45_GLOBAL__N__efdd3984_12_NLLLoss2d_cu_e9278b4635nll_loss2d_forward_no_reduce_kernelIfEEvlNS_27GenericPackedTensorAccessorIT_Lm4ENS_16DefaultPtrTraitsElEENS3_IlLm3ES5_lEENS3_IS4_Lm3ES5_lEEPKS4_l)
	.align		4
        /*009c*/ 	.word	index@(__assertfail)
	.align		4
        /*00a0*/ 	.word	index@(_ZN2at6native45_GLOBAL__N__efdd3984_12_NLLLoss2d_cu_e9278b4635nll_loss2d_forward_no_reduce_kernelIdEEvlNS_27GenericPackedTensorAccessorIT_Lm4ENS_16DefaultPtrTraitsElEENS3_IlLm3ES5_lEENS3_IS4_Lm3ES5_lEEPKS4_l)
	.align		4
        /*00a4*/ 	.word	index@(__assertfail)
	.align		4
        /*00a8*/ 	.word	0x00000000
	.align		4
        /*00ac*/ 	.word	0xfffffffe
	.align		4
        /*00b0*/ 	.word	0x00000000
	.align		4
        /*00b4*/ 	.word	0xfffffffd
	.align		4
        /*00b8*/ 	.word	0x00000000
	.align		4
        /*00bc*/ 	.word	0xfffffffc


//--------------------- .nv.constant4             --------------------------
	.section	.nv.constant4,"a",@progbits
	.align	8
	.align		8
.nv.constant4:
        /*0000*/ 	.dword	__assertfail
	.align		8
        /*0008*/ 	.dword	__unnamed_1
	.align		8
        /*0010*/ 	.dword	__unnamed_2
	.align		8
        /*0018*/ 	.dword	__unnamed_3
	.align		8
        /*0020*/ 	.dword	__unnamed_4
	.align		8
        /*0028*/ 	.dword	__unnamed_5
	.align		8
        /*0030*/ 	.dword	__unnamed_6
	.align		8
        /*0038*/ 	.dword	__unnamed_7
	.align		8
        /*0040*/ 	.dword	__unnamed_8
	.align		8
        /*0048*/ 	.dword	__unnamed_9
	.align		8
        /*0050*/ 	.dword	__unnamed_10
	.align		8
        /*0058*/ 	.dword	__unnamed_11
	.align		8
        /*0060*/ 	.dword	__unnamed_12
	.align		8
        /*0068*/ 	.dword	__unnamed_13
	.align		8
        /*0070*/ 	.dword	__unnamed_14
	.align		8
        /*0078*/ 	.dword	__unnamed_15
	.align		8
        /*0080*/ 	.dword	__unnamed_16
	.align		8
        /*0088*/ 	.dword	__unnamed_17
	.align		8
        /*0090*/ 	.dword	__unnamed_18
	.align		8
        /*0098*/ 	.dword	__unnamed_19
	.align		8
        /*00a0*/ 	.dword	__unnamed_20
	.align		8
        /*00a8*/ 	.dword	_ZN43_INTERNAL_efdd3984_12_NLLLoss2d_cu_e9278b464cuda3std3__45__cpo5beginE
	.align		8
        /*00b0*/ 	.dword	_ZN43_INTERNAL_efdd3984_12_NLLLoss2d_cu_e9278b464cuda3std3__45__cpo3endE
	.align		8
        /*00b8*/ 	.dword	_ZN43_INTERNAL_efdd3984_12_NLLLoss2d_cu_e9278b464cuda3std3__45__cpo6cbeginE
	.align		8
        /*00c0*/ 	.dword	_ZN43_INTERNAL_efdd3984_12_NLLLoss2d_cu_e9278b464cuda3std3__45__cpo4cendE
	.align		8
        /*00c8*/ 	.dword	_ZN43_INTERNAL_efdd3984_12_NLLLoss2d_cu_e9278b464cuda3std3__45__cpo6rbeginE
	.align		8
        /*00d0*/ 	.dword	_ZN43_INTERNAL_efdd3984_12_NLLLoss2d_cu_e9278b464cuda3std3__45__cpo4rendE
	.align		8
        /*00d8*/ 	.dword	_ZN43_INTERNAL_efdd3984_12_NLLLoss2d_cu_e9278b464cuda3std3__45__cpo7crbeginE
	.align		8
        /*00e0*/ 	.dword	_ZN43_INTERNAL_efdd3984_12_NLLLoss2d_cu_e9278b464cuda3std3__45__cpo5crendE
	.align		8
        /*00e8*/ 	.dword	_ZN43_INTERNAL_efdd3984_12_NLLLoss2d_cu_e9278b464cuda3std3__445_GLOBAL__N__efdd3984_12_NLLLoss2d_cu_e9278b466ignoreE
	.align		8
        /*00f0*/ 	.dword	_ZN43_INTERNAL_efdd3984_12_NLLLoss2d_cu_e9278b464cuda3std3__419piecewise_constructE
	.align		8
        /*00f8*/ 	.dword	_ZN43_INTERNAL_efdd3984_12_NLLLoss2d_cu_e9278b464cuda3std3__48in_placeE
	.align		8
        /*0100*/ 	.dword	_ZN43_INTERNAL_efdd3984_12_NLLLoss2d_cu_e9278b464cuda3std3__420unreachable_sentinelE
	.align		8
        /*0108*/ 	.dword	_ZN43_INTERNAL_efdd3984_12_NLLLoss2d_cu_e9278b464cuda3std6ranges3__45__cpo4swapE
	.align		8
        /*0110*/ 	.dword	_ZN43_INTERNAL_efdd3984_12_NLLLoss2d_cu_e9278b464cuda3std6ranges3__45__cpo9iter_moveE
	.align		8
        /*0118*/ 	.dword	_ZN43_INTERNAL_efdd3984_12_NLLLoss2d_cu_e9278b464cuda3std6ranges3__45__cpo5beginE
	.align		8
        /*0120*/ 	.dword	_ZN43_INTERNAL_efdd3984_12_NLLLoss2d_cu_e9278b464cuda3std6ranges3__45__cpo3endE
	.align		8
        /*0128*/ 	.dword	_ZN43_INTERNAL_efdd3984_12_NLLLoss2d_cu_e9278b464cuda3std6ranges3__45__cpo6cbeginE
	.align		8
        /*0130*/ 	.dword	_ZN43_INTERNAL_efdd3984_12_NLLLoss2d_cu_e9278b464cuda3std6ranges3__45__cpo4cendE
	.align		8
        /*0138*/ 	.dword	_ZN43_INTERNAL_efdd3984_12_NLLLoss2d_cu_e9278b464cuda3std6ranges3__45__cpo7advanceE
	.align		8
        /*0140*/ 	.dword	_ZN43_INTERNAL_efdd3984_12_NLLLoss2d_cu_e9278b464cuda3std6ranges3__45__cpo9iter_swapE
	.align		8
        /*0148*/ 	.dword	_ZN43_INTERNAL_efdd3984_12_NLLLoss2d_cu_e9278b464cuda3std6ranges3__45__cpo4nextE
	.align		8
        /*0150*/ 	.dword	_ZN43_INTERNAL_efdd3984_12_NLLLoss2d_cu_e9278b464cuda3std6ranges3__45__cpo4prevE
	.align		8
        /*0158*/ 	.dword	_ZN43_INTERNAL_efdd3984_12_NLLLoss2d_cu_e9278b464cuda3std6ranges3__45__cpo4dataE
	.align		8
        /*0160*/ 	.dword	_ZN43_INTERNAL_efdd3984_12_NLLLoss2d_cu_e9278b464cuda3std6ranges3__45__cpo5cdataE
	.align		8
        /*0168*/ 	.dword	_ZN43_INTERNAL_efdd3984_12_NLLLoss2d_cu_e9278b464cuda3std6ranges3__45__cpo4sizeE
	.align		8
        /*0170*/ 	.dword	_ZN43_INTERNAL_efdd3984_12_NLLLoss2d_cu_e9278b464cuda3std6ranges3__45__cpo5ssizeE
	.align		8
        /*0178*/ 	.dword	_ZN43_INTERNAL_efdd3984_12_NLLLoss2d_cu_e9278b464cuda3std6ranges3__45__cpo8distanceE
	.align		8
        /*0180*/ 	.dword	_ZN43_INTERNAL_efdd3984_12_NLLLoss2d_cu_e9278b466thrust24THRUST_300001_SM_1030_NS6system6detail10sequential3seqE
	.align		8
        /*0188*/ 	.dword	$str
	.align		8
        /*0190*/ 	.dword	$str$1
	.align		8
        /*0198*/ 	.dword	$str$2
	.align		8
        /*01a0*/ 	.dword	$str$3
	.align		8
        /*01a8*/ 	.dword	$str$4


//--------------------- .text._ZN2at6native45_GLOBAL__N__efdd3984_12_NLLLoss2d_cu_e9278b4626nll_loss2d_backward_kernelIN3c108BFloat16EEEvPT_PKS5_PKlS8_S8_biiil --------------------------
	.section	.text._ZN2at6native45_GLOBAL__N__efdd3984_12_NLLLoss2d_cu_e9278b4626nll_loss2d_backward_kernelIN3c108BFloat16EEEvPT_PKS5_PKlS8_S8_biiil,"ax",@progbits
	.align	128
.text._ZN2at6native45_GLOBAL__N__efdd3984_12_NLLLoss2d_cu_e9278b4626nll_loss2d_backward_kernelIN3c108BFloat16EEEvPT_PKS5_PKlS8_S8_biiil:
        .type           _ZN2at6native45_GLOBAL__N__efdd3984_12_NLLLoss2d_cu_e9278b4626nll_loss2d_backward_kernelIN3c108BFloat16EEEvPT_PKS5_PKlS8_S8_biiil,@function
        .size           _ZN2at6native45_GLOBAL__N__efdd3984_12_NLLLoss2d_cu_e9278b4626nll_loss2d_backward_kernelIN3c108BFloat16EEEvPT_PKS5_PKlS8_S8_biiil,(.L_x_1133 - _ZN2at6native45_GLOBAL__N__efdd3984_12_NLLLoss2d_cu_e9278b4626nll_loss2d_backward_kernelIN3c108BFloat16EEEvPT_PKS5_PKlS8_S8_biiil)
        .other          _ZN2at6native45_GLOBAL__N__efdd3984_12_NLLLoss2d_cu_e9278b4626nll_loss2d_backward_kernelIN3c108BFloat16EEEvPT_PKS5_PKlS8_S8_biiil,@"STO_CUDA_ENTRY STV_DEFAULT"
_ZN2at6native45_GLOBAL__N__efdd3984_12_NLLLoss2d_cu_e9278b4626nll_loss2d_backward_kernelIN3c108BFloat16EEEvPT_PKS5_PKlS8_S8_biiil:
[----:B------:R-:W0:Y:S01]  /*0000*/  LDC R1, c[0x0][0x37c] ;  /* 0x0000df00ff017b82 */ /* 0x000e220000000800 */
[----:B------:R-:W1:Y:S07]  /*0010*/  LDCU.U8 UR4, c[0x0][0x3a8] ;  /* 0x00007500ff0477ac */ /* 0x000e6e0008000000 */
[----:B------:R-:W2:Y:S01]  /*0020*/  LDC.64 R2, c[0x0][0x388] ;  /* 0x0000e200ff027b82 */ /* 0x000ea20000000a00 */
[----:B------:R-:W2:Y:S01]  /*0030*/  LDCU.64 UR36, c[0x0][0x358] ;  /* 0x00006b00ff2477ac */ /* 0x000ea20008000a00 */
[----:B------:R-:W3:Y:S01]  /*0040*/  LDCU.64 UR8, c[0x0][0x3b0] ;  /* 0x00007600ff0877ac */ /* 0x000ee20008000a00 */
[----:B-1----:R-:W-:-:S06]  /*0050*/  UPRMT UR4, UR4, 0x8880, URZ ;  /* 0x0000888004047896 */ /* 0x002fcc00080000ff */
[----:B------:R-:W-:Y:S01]  /*0060*/  ISETP.NE.AND P0, PT, RZ, UR4, PT ;  /* 0x00000004ff007c0c */ /* 0x000fe2000bf05270 */
[----:B------:R-:W1:Y:S01]  /*0070*/  S2UR UR6, SR_CTAID.X ;  /* 0x00000000000679c3 */ /* 0x000e620000002500 */
[----:B--2---:R2:W5:Y:S11]  /*0080*/  LDG.E.U16 R2, desc[UR36][R2.64] ;  /* 0x0000002402027981 */ /* 0x004576000c1e1500 */
[----:B------:R-:W4:Y:S02]  /*0090*/  @P0 LDC.64 R4, c[0x0][0x3a0] ;  /* 0x0000e800ff040b82 */ /* 0x000f240000000a00 */
[----:B----4-:R-:W4:Y:S01]  /*00a0*/  @P0 LDG.E.U16 R4, desc[UR36][R4.64] ;  /* 0x0000002404040981 */ /* 0x010f22000c1e1500 */
[----:B---3--:R-:W3:Y:S08]  /*00b0*/  I2F.U32.RP R0, UR9 ;  /* 0x0000000900007d06 */ /* 0x008ef00008209000 */
[----:B---3--:R-:W3:Y:S02]  /*00c0*/  MUFU.RCP R0, R0 ;  /* 0x0000000000007308 */ /* 0x008ee40000001000 */
[----:B---3--:R-:W-:-:S06]  /*00d0*/  VIADD R6, R0, 0xffffffe ;  /* 0x0ffffffe00067836 */ /* 0x008fcc0000000000 */
[----:B------:R-:W3:Y:S02]  /*00e0*/  F2I.FTZ.U32.TRUNC.NTZ R6, R6 ;  /* 0x0000000600067305 */ /* 0x000ee4000021f000 */
[----:B---3--:R-:W-:Y:S01]  /*00f0*/  R2UR UR5, R6 ;  /* 0x00000000060572ca */ /* 0x008fe200000e0000 */
[----:B------:R-:W-:-:S12]  /*0100*/  UMOV UR4, URZ ;  /* 0x000000ff00047c82 */ /* 0x000fd80008000000 */
[----:B------:R-:W-:-:S04]  /*0110*/  UIADD3 UR7, UPT, UPT, URZ, -UR5, URZ ;  /* 0x80000005ff077290 */ /* 0x000fc8000fffe0ff */
[----:B------:R-:W-:-:S04]  /*0120*/  UIMAD UR7, UR7, UR9, URZ ;  /* 0x00000009070772a4 */ /* 0x000fc8000f8e02ff */
[----:B------:R-:W-:-:S04]  /*0130*/  UIMAD.WIDE.U32 UR4, UR5, UR7, UR4 ;  /* 0x00000007050472a5 */ /* 0x000fc8000f8e0004 */
[----:B-1----:R-:W-:-:S04]  /*0140*/  UIMAD.WIDE.U32 UR4, UR5, UR6, URZ ;  /* 0x00000006050472a5 */ /* 0x002fc8000f8e00ff */
[----:B------:R-:W-:-:S04]  /*0150*/  UIADD3 UR4, UPT, UPT, -UR5, URZ, URZ ;  /* 0x000000ff05047290 */ /* 0x000fc8000fffe1ff */
[----:B------:R-:W-:-:S04]  /*0160*/  UIMAD UR4, UR9, UR4, UR6 ;  /* 0x00000004090472a4 */ /* 0x000fc8000f8e0206 */
[----:B------:R-:W-:Y:S01]  /*0170*/  UISETP.GE.U32.AND UP0, UPT, UR4, UR9, UPT ;  /* 0x000000090400728c */ /* 0x000fe2000bf06070 */
[----:B--2---:R-:W1:Y:S01]  /*0180*/  S2R R3, SR_TID.X ;  /* 0x0000000000037919 */ /* 0x004e620000002100 */
[----:B------:R-:W2:Y:S01]  /*0190*/  LDCU UR41, c[0x0][0x360] ;  /* 0x00006c00ff2977ac */ /* 0x000ea20008000800 */
[----:B------:R-:W1:Y:S01]  /*01a0*/  LDC R0, c[0x0][0x360] ;  /* 0x0000d800ff007b82 */ /* 0x000e620000000800 */
[----:B------:R-:W-:-:S07]  /*01b0*/  UISETP.NE.U32.AND UP2, UPT, UR9, URZ, UPT ;  /* 0x000000ff0900728c */ /* 0x000fce000bf45070 */
[----:B------:R-:W-:-:S04]  /*01c0*/  @UP0 UIADD3 UR4, UPT, UPT, UR4, -UR9, URZ ;  /* 0x8000000904040290 */ /* 0x000fc8000fffe0ff */
[----:B------:R-:W-:Y:S02]  /*01d0*/  UISETP.GE.U32.AND UP1, UPT, UR4, UR9, UPT ;  /* 0x000000090400728c */ /* 0x000fe4000bf26070 */
[----:B------:R-:W-:-:S09]  /*01e0*/  @UP0 UIADD3 UR5, UPT, UPT, UR5, 0x1, URZ ;  /* 0x0000000105050890 */ /* 0x000fd2000fffe0ff */
[----:B------:R-:W-:Y:S02]  /*01f0*/  @UP1 UIADD3 UR5, UPT, UPT, UR5, 0x1, URZ ;  /* 0x0000000105051890 */ /* 0x000fe4000fffe0ff */
[----:B------:R-:W-:-:S04]  /*0200*/  @!UP2 ULOP3.LUT UR5, URZ, UR9, URZ, 0x33, !UPT ;  /* 0x00000009ff05a292 */ /* 0x000fc8000f8e33ff */
[----:B------:R-:W-:-:S04]  /*0210*/  UIADD3 UR4, UPT, UPT, -UR5, URZ, URZ ;  /* 0x000000ff05047290 */ /* 0x000fc8000fffe1ff */
[----:B------:R-:W-:-:S06]  /*0220*/  UIMAD UR4, UR9, UR4, UR6 ;  /* 0x00000004090472a4 */ /* 0x000fcc000f8e0206 */
[----:B-1----:R-:W-:-:S05]  /*0230*/  IMAD R3, R0, UR4, R3 ;  /* 0x0000000400037c24 */ /* 0x002fca000f8e0203 */
[----:B------:R-:W-:Y:S01]  /*0240*/  ISETP.GE.AND P1, PT, R3, UR8, PT ;  /* 0x0000000803007c0c */ /* 0x000fe2000bf26270 */
[----:B----4-:R-:W-:-:S04]  /*0250*/  @P0 IMAD.U32 R4, R4, 0x10000, RZ ;  /* 0x0001000004040824 */ /* 0x010fc800078e00ff */
[----:B------:R1:W3:Y:S08]  /*0260*/  @P0 MUFU.RCP R5, R4 ;  /* 0x0000000400050308 */ /* 0x0002f00000001000 */
[----:B0-2---:R-:W-:Y:S05]  /*0270*/  @P1 EXIT ;  /* 0x000000000000194d */ /* 0x005fea0003800000 */
[----:B-----5:R-:W-:Y:S01]  /*0280*/  @P0 IMAD.U32 R0, R2, 0x10000, RZ ;  /* 0x0001000002000824 */ /* 0x020fe200078e00ff */
[----:B------:R-:W-:Y:S01]  /*0290*/  UIMAD UR38, UR5, UR8, URZ ;  /* 0x00000008052672a4 */ /* 0x000fe2000f8e02ff */
[----:B------:R-:W0:Y:S02]  /*02a0*/  LDCU.64 UR4, c[0x0][0x398] ;  /* 0x00007300ff0477ac */ /* 0x000e240008000a00 */
[----:B---3--:R-:W-:Y:S01]  /*02b0*/  @P0 FMUL.FTZ R0, R0, R5 ;  /* 0x0000000500000220 */ /* 0x008fe20000410000 */
[----:B------:R-:W2:Y:S04]  /*02c0*/  LDCU UR40, c[0x0][0x3ac] ;  /* 0x00007580ff2877ac */ /* 0x000ea80008000800 */
[----:B------:R-:W-:Y:S01]  /*02d0*/  @P0 F2FP.BF16.F32.PACK_AB R0, RZ, R0 ;  /* 0x00000000ff00023e */ /* 0x000fe200000010ff */
[----:B------:R-:W-:-:S03]  /*02e0*/  USHF.R.S32.HI UR39, URZ, 0x1f, UR8 ;  /* 0x0000001fff277899 */ /* 0x000fc60008011408 */
[----:B------:R-:W-:Y:S01]  /*02f0*/  @!P0 PRMT R0, R2, 0x7610, R0 ;  /* 0x0000761002008816 */ /* 0x000fe20000000000 */
[----:B------:R-:W-:Y:S01]  /*0300*/  IMAD.MOV.U32 R2, RZ, RZ, R3 ;  /* 0x000000ffff027224 */ /* 0x000fe200078e0003 */
[----:B------:R-:W3:Y:S03]  /*0310*/  LDCU UR58, c[0x0][0x3ac] ;  /* 0x00007580ff3a77ac */ /* 0x000ee60008000800 */
[----:B------:R-:W-:Y:S01]  /*0320*/  IMAD.U32 R0, R0, 0x10000, RZ ;  /* 0x0001000000007824 */ /* 0x000fe200078e00ff */
[----:B------:R-:W4:Y:S03]  /*0330*/  LDCU UR59, c[0x0][0x3ac] ;  /* 0x00007580ff3b77ac */ /* 0x000f260008000800 */
[----:B------:R-:W-:Y:S01]  /*0340*/  FADD.FTZ R0, -R0, -RZ ;  /* 0x800000ff00007221 */ /* 0x000fe20000010100 */
[----:B0-----:R-:W-:-:S02]  /*0350*/  UISETP.NE.U32.AND UP0, UPT, UR4, URZ, UPT ;  /* 0x000000ff0400728c */ /* 0x001fc4000bf05070 */
[----:B--2---:R-:W-:Y:S01]  /*0360*/  UIMAD UR56, UR38, UR40, URZ ;  /* 0x00000028263872a4 */ /* 0x004fe2000f8e02ff */
[----:B------:R0:W2:Y:S01]  /*0370*/  F2F.BF16.F32 R22, R0 ;  /* 0x0000000000167304 */ /* 0x0000a20000202000 */
[----:B------:R-:W-:Y:S01]  /*0380*/  UISETP.NE.AND.EX UP0, UPT, UR5, URZ, UPT, UP0 ;  /* 0x000000ff0500728c */ /* 0x000fe2000bf05300 */
[----:B------:R-:W0:Y:S01]  /*0390*/  LDCU UR60, c[0x0][0x3b0] ;  /* 0x00007600ff3c77ac */ /* 0x000e220008000800 */
[----:B------:R-:W0:Y:S01]  /*03a0*/  LDCU UR61, c[0x0][0x3b0] ;  /* 0x00007600ff3d77ac */ /* 0x000e220008000800 */
[----:B------:R-:W0:Y:S01]  /*03b0*/  LDCU.64 UR54, c[0x0][0x390] ;  /* 0x00007200ff3677ac */ /* 0x000e220008000a00 */
[----:B------:R-:W0:Y:S01]  /*03c0*/  LDCU.64 UR52, c[0x0][0x390] ;  /* 0x00007200ff3477ac */ /* 0x000e220008000a00 */
[----:B------:R-:W0:Y:S01]  /*03d0*/  LDCU.64 UR50, c[0x0][0x3b8] ;  /* 0x00007700ff3277ac */ /* 0x000e220008000a00 */
[----:B------:R-:W0:Y:S01]  /*03e0*/  LDCU.64 UR48, c[0x0][0x3b8] ;  /* 0x00007700ff3077ac */ /* 0x000e220008000a00 */
[----:B------:R-:W0:Y:S01]  /*03f0*/  LDCU.64 UR46, c[0x0][0x398] ;  /* 0x00007300ff2e77ac */ /* 0x000e220008000a00 */
[----:B------:R-:W0:Y:S01]  /*0400*/  LDCU.64 UR44, c[0x0][0x380] ;  /* 0x00007000ff2c77ac */ /* 0x000e220008000a00 */
[----:B------:R-:W0:Y:S01]  /*0410*/  LDCU.64 UR42, c[0x0][0x380] ;  /* 0x00007000ff2a77ac */ /* 0x000e220008000a00 */
[----:B------:R-:W-:-:S02]  /*0420*/  USHF.R.S32.HI UR57, URZ, 0x1f, UR38 ;  /* 0x0000001fff397899 */ /* 0x000fc40008011426 */
[----:B------:R-:W-:Y:S02]  /*0430*/  USHF.R.S32.HI UR40, URZ, 0x1f, UR40 ;  /* 0x0000001fff287899 */ /* 0x000fe40008011428 */
[----:B------:R-:W-:Y:S01]  /*0440*/  USHF.R.S32.HI UR62, URZ, 0x1f, UR56 ;  /* 0x0000001fff3e7899 */ /* 0x000fe20008011438 */
[----:B--234-:R-:W-:Y:S11]  /*0450*/  BRA.U !UP0, `(.L_x_0) ;  /* 0x00000005083c7547 */ /* 0x01cff6000b800000 */
[----:B------:R-:W-:Y:S01]  /*0460*/  BSSY.RECONVERGENT B8, `(.L_x_1) ;  /* 0x000004d000087945 */ /* 0x000fe20003800200 */
.L_x_8:
[----:B------:R-:W-:Y:S02]  /*0470*/  SHF.R.S32.HI R17, RZ, 0x1f, R2 ;  /* 0x0000001fff117819 */ /* 0x000fe40000011402 */
[----:B0-----:R-:W-:-:S04]  /*0480*/  IADD3 R0, P0, PT, R2, UR38, RZ ;  /* 0x0000002602007c10 */ /* 0x001fc8000ff1e0ff */
[----:B------:R-:W-:Y:S02]  /*0490*/  IADD3.X R3, PT, PT, R17, UR57, RZ, P0, !PT ;  /* 0x0000003911037c10 */ /* 0x000fe400087fe4ff */
[----:B------:R-:W-:-:S04]  /*04a0*/  LEA R18, P0, R0, UR54, 0x3 ;  /* 0x0000003600127c11 */ /* 0x000fc8000f8018ff */
[----:B------:R-:W-:-:S06]  /*04b0*/  LEA.HI.X R19, R0, UR55, R3, 0x3, P0 ;  /* 0x0000003700137c11 */ /* 0x000fcc00080f1c03 */
[----:B------:R-:W2:Y:S01]  /*04c0*/  LDG.E.64 R18, desc[UR36][R18.64] ;  /* 0x0000002412127981 */ /* 0x000ea2000c1e1b00 */
[----:B------:R-:W-:Y:S01]  /*04d0*/  BSSY.RECONVERGENT B7, `(.L_x_2) ;  /* 0x0000041000077945 */ /* 0x000fe20003800200 */
[----:B--2---:R-:W-:-:S04]  /*04e0*/  ISETP.NE.U32.AND P0, PT, R18, UR50, PT ;  /* 0x0000003212007c0c */ /* 0x004fc8000bf05070 */
[----:B------:R-:W-:-:S13]  /*04f0*/  ISETP.NE.AND.EX P0, PT, R19, UR51, PT, P0 ;  /* 0x0000003313007c0c */ /* 0x000fda000bf05300 */
[----:B------:R-:W-:Y:S05]  /*0500*/  @!P0 BRA `(.L_x_3) ;  /* 0x0000000000f48947 */ /* 0x000fea0003800000 */
[C---:B------:R-:W-:Y:S01]  /*0510*/  ISETP.GE.U32.AND P1, PT, R18.reuse, UR59, PT ;  /* 0x0000003b12007c0c */ /* 0x040fe2000bf26070 */
[----:B------:R-:W-:Y:S01]  /*0520*/  BSSY.RECONVERGENT B6, `(.L_x_4) ;  /* 0x0000015000067945 */ /* 0x000fe20003800200 */
[----:B------:R-:W-:Y:S02]  /*0530*/  ISETP.GT.U32.AND P0, PT, R18, -0x1, PT ;  /* 0xffffffff1200780c */ /* 0x000fe40003f04070 */
[C---:B------:R-:W-:Y:S02]  /*0540*/  ISETP.GE.AND.EX P1, PT, R19.reuse, UR40, PT, P1 ;  /* 0x0000002813007c0c */ /* 0x040fe4000bf26310 */
[----:B------:R-:W-:-:S13]  /*0550*/  ISETP.GT.AND.EX P0, PT, R19, -0x1, PT, P0 ;  /* 0xffffffff1300780c */ /* 0x000fda0003f04300 */
[----:B------:R-:W-:Y:S05]  /*0560*/  @!P1 BRA P0, `(.L_x_5) ;  /* 0x0000000000409947 */ /* 0x000fea0000000000 */
[----:B------:R-:W-:Y:S01]  /*0570*/  MOV R14, 0x0 ;  /* 0x00000000000e7802 */ /* 0x000fe20000000f00 */
[----:B------:R-:W1:Y:S01]  /*0580*/  LDCU.64 UR4, c[0x4][0x198] ;  /* 0x01003300ff0477ac */ /* 0x000e620008000a00 */
[----:B------:R-:W-:Y:S02]  /*0590*/  IMAD.MOV.U32 R8, RZ, RZ, 0xc5 ;  /* 0x000000c5ff087424 */ /* 0x000fe400078e00ff */
[----:B------:R-:W-:Y:S01]  /*05a0*/  IMAD.MOV.U32 R12, RZ, RZ, 0x1 ;  /* 0x00000001ff0c7424 */ /* 0x000fe200078e00ff */
[----:B------:R-:W0:Y:S01]  /*05b0*/  LDCU.64 UR6, c[0x4][0x190] ;  /* 0x01003200ff0677ac */ /* 0x000e220008000a00 */
[----:B------:R-:W2:Y:S01]  /*05c0*/  LDC.64 R14, c[0x4][R14] ;  /* 0x010000000e0e7b82 */ /* 0x000ea20000000a00 */
[----:B------:R-:W-:Y:S01]  /*05d0*/  IMAD.MOV.U32 R13, RZ, RZ, RZ ;  /* 0x000000ffff0d7224 */ /* 0x000fe200078e00ff */
[----:B------:R-:W3:Y:S01]  /*05e0*/  LDCU.64 UR8, c[0x4][0xa0] ;  /* 0x01001400ff0877ac */ /* 0x000ee20008000a00 */
[----:B-1----:R-:W-:Y:S02]  /*05f0*/  IMAD.U32 R4, RZ, RZ, UR4 ;  /* 0x00000004ff047e24 */ /* 0x002fe4000f8e00ff */
[----:B------:R-:W-:-:S02]  /*0600*/  IMAD.U32 R5, RZ, RZ, UR5 ;  /* 0x00000005ff057e24 */ /* 0x000fc4000f8e00ff */
[----:B0-----:R-:W-:Y:S02]  /*0610*/  IMAD.U32 R6, RZ, RZ, UR6 ;  /* 0x00000006ff067e24 */ /* 0x001fe4000f8e00ff */
[----:B------:R-:W-:Y:S01]  /*0620*/  IMAD.U32 R7, RZ, RZ, UR7 ;  /* 0x00000007ff077e24 */ /* 0x000fe2000f8e00ff */
[----:B---3--:R-:W-:Y:S01]  /*0630*/  MOV R10, UR8 ;  /* 0x00000008000a7c02 */ /* 0x008fe20008000f00 */
[----:B------:R-:W-:-:S07]  /*0640*/  IMAD.U32 R11, RZ, RZ, UR9 ;  /* 0x00000009ff0b7e24 */ /* 0x000fce000f8e00ff */
[----:B------:R-:W-:-:S07]  /*0650*/  LEPC R20, `(.L_x_5) ;  /* 0x000000001014794e */ /* 0x000fce0000000000 */
[----:B--2---:R-:W-:Y:S05]  /*0660*/  CALL.ABS.NOINC R14 ;  /* 0x000000000e007343 */ /* 0x004fea0003c00000 */
.L_x_5:
[----:B------:R-:W-:Y:S05]  /*0670*/  BSYNC.RECONVERGENT B6 ;  /* 0x0000000000067941 */ /* 0x000fea0003800200 */
.L_x_4:
[----:B------:R-:W-:Y:S01]  /*0680*/  IMAD R5, R19, UR60, RZ ;  /* 0x0000003c13057c24 */ /* 0x000fe2000f8e02ff */
[----:B------:R-:W-:Y:S01]  /*0690*/  BSSY.RECONVERGENT B6, `(.L_x_6) ;  /* 0x0000018000067945 */ /* 0x000fe20003800200 */
[----:B------:R-:W-:Y:S02]  /*06a0*/  IMAD.MOV.U32 R3, RZ, RZ, R17 ;  /* 0x000000ffff037224 */ /* 0x000fe400078e0011 */
[C---:B------:R-:W-:Y:S02]  /*06b0*/  IMAD R5, R18.reuse, UR39, R5 ;  /* 0x0000002712057c24 */ /* 0x040fe4000f8e0205 */
[----:B------:R-:W-:-:S04]  /*06c0*/  IMAD.WIDE.U32 R16, R18, UR60, R2 ;  /* 0x0000003c12107c25 */ /* 0x000fc8000f8e0002 */
[----:B------:R-:W-:Y:S01]  /*06d0*/  IMAD.IADD R23, R17, 0x1, R5 ;  /* 0x0000000111177824 */ /* 0x000fe200078e0205 */
[----:B------:R-:W-:-:S04]  /*06e0*/  ISETP.GT.U32.AND P0, PT, R16, -0x1, PT ;  /* 0xffffffff1000780c */ /* 0x000fc80003f04070 */
[----:B------:R-:W-:-:S13]  /*06f0*/  ISETP.GT.AND.EX P0, PT, R23, -0x1, PT, P0 ;  /* 0xffffffff1700780c */ /* 0x000fda0003f04300 */
[----:B------:R-:W-:Y:S05]  /*0700*/  @P0 BRA `(.L_x_7) ;  /* 0x0000000000400947 */ /* 0x000fea0003800000 */
        /* <DEDUP_REMOVED lines=8> */
[----:B-1----:R-:W-:Y:S01]  /*0790*/  IMAD.U32 R4, RZ, RZ, UR4 ;  /* 0x00000004ff047e24 */ /* 0x002fe2000f8e00ff */
[----:B------:R-:W-:Y:S01]  /*07a0*/  MOV R5, UR5 ;  /* 0x0000000500057c02 */ /* 0x000fe20008000f00 */
[----:B0-----:R-:W-:-:S02]  /*07b0*/  IMAD.U32 R6, RZ, RZ, UR6 ;  /* 0x00000006ff067e24 */ /* 0x001fc4000f8e00ff */
[----:B------:R-:W-:Y:S02]  /*07c0*/  IMAD.U32 R7, RZ, RZ, UR7 ;  /* 0x00000007ff077e24 */ /* 0x000fe4000f8e00ff */
[----:B---3--:R-:W-:Y:S02]  /*07d0*/  IMAD.U32 R10, RZ, RZ, UR8 ;  /* 0x00000008ff0a7e24 */ /* 0x008fe4000f8e00ff */
[----:B------:R-:W-:-:S07]  /*07e0*/  IMAD.U32 R11, RZ, RZ, UR9 ;  /* 0x00000009ff0b7e24 */ /* 0x000fce000f8e00ff */
[----:B------:R-:W-:-:S07]  /*07f0*/  LEPC R20, `(.L_x_7) ;  /* 0x000000001014794e */ /* 0x000fce0000000000 */
[----:B--2---:R-:W-:Y:S05]  /*0800*/  CALL.ABS.NOINC R14 ;  /* 0x000000000e007343 */ /* 0x004fea0003c00000 */
.L_x_7:
[----:B------:R-:W-:Y:S05]  /*0810*/  BSYNC.RECONVERGENT B6 ;  /* 0x0000000000067941 */ /* 0x000fea0003800200 */
.L_x_6:
[----:B-1----:R-:W-:-:S04]  /*0820*/  LEA R4, P0, R18, UR46, 0x1 ;  /* 0x0000002e12047c11 */ /* 0x002fc8000f8008ff */
[----:B------:R-:W-:-:S05]  /*0830*/  LEA.HI.X R5, R18, UR47, R19, 0x1, P0 ;  /* 0x0000002f12057c11 */ /* 0x000fca00080f0c13 */
[----:B------:R-:W2:Y:S01]  /*0840*/  LDG.E.U16 R4, desc[UR36][R4.64] ;  /* 0x0000002404047981 */ /* 0x000ea2000c1e1500 */
[----:B------:R-:W-:Y:S02]  /*0850*/  SHF.L.U32 R3, R22, 0x10, RZ ;  /* 0x0000001016037819 */ /* 0x000fe400000006ff */
[----:B------:R-:W-:-:S04]  /*0860*/  IADD3 R16, P0, PT, R16, UR56, RZ ;  /* 0x0000003810107c10 */ /* 0x000fc8000ff1e0ff */
[----:B------:R-:W-:Y:S02]  /*0870*/  IADD3.X R23, PT, PT, R23, UR62, RZ, P0, !PT ;  /* 0x0000003e17177c10 */ /* 0x000fe400087fe4ff */
[----:B------:R-:W-:-:S04]  /*0880*/  LEA R6, P0, R16, UR44, 0x1 ;  /* 0x0000002c10067c11 */ /* 0x000fc8000f8008ff */
[----:B------:R-:W-:Y:S01]  /*0890*/  LEA.HI.X R7, R16, UR45, R23, 0x1, P0 ;  /* 0x0000002d10077c11 */ /* 0x000fe200080f0c17 */
[----:B--2---:R-:W-:-:S04]  /*08a0*/  IMAD.U32 R0, R4, 0x10000, RZ ;  /* 0x0001000004007824 */ /* 0x004fc800078e00ff */
[----:B------:R-:W-:-:S05]  /*08b0*/  FMUL.FTZ R0, R0, R3 ;  /* 0x0000000300007220 */ /* 0x000fca0000410000 */
[----:B------:R-:W-:-:S05]  /*08c0*/  F2FP.BF16.F32.PACK_AB R0, RZ, R0 ;  /* 0x00000000ff00723e */ /* 0x000fca00000010ff */
[----:B------:R0:W-:Y:S02]  /*08d0*/  STG.E.U16 desc[UR36][R6.64], R0 ;  /* 0x0000000006007986 */ /* 0x0001e4000c101524 */
.L_x_3:
[----:B------:R-:W-:Y:S05]  /*08e0*/  BSYNC.RECONVERGENT B7 ;  /* 0x0000000000077941 */ /* 0x000fea0003800200 */
.L_x_2:
[----:B-1----:R-:W1:Y:S02]  /*08f0*/  LDC.64 R4, c[0x0][0x3b0] ;  /* 0x0000ec00ff047b82 */ /* 0x002e640000000a00 */
[----:B-1----:R-:W-:-:S05]  /*0900*/  IMAD R2, R5, UR41, R2 ;  /* 0x0000002905027c24 */ /* 0x002fca000f8e0202 */
[----:B------:R-:W-:-:S13]  /*0910*/  ISETP.GE.AND P0, PT, R2, R4, PT ;  /* 0x000000040200720c */ /* 0x000fda0003f06270 */
[----:B------:R-:W-:Y:S05]  /*0920*/  @!P0 BRA `(.L_x_8) ;  /* 0xfffffff800d08947 */ /* 0x000fea000383ffff */
[----:B------:R-:W-:Y:S05]  /*0930*/  BSYNC.RECONVERGENT B8 ;  /* 0x0000000000087941 */ /* 0x000fea0003800200 */
.L_x_1:
[----:B------:R-:W-:Y:S05]  /*0940*/  EXIT ;  /* 0x000000000000794d */ /* 0x000fea0003800000 */
.L_x_0:
[----:B------:R-:W-:Y:S01]  /*0950*/  BSSY.RECONVERGENT B8, `(.L_x_9) ;  /* 0x0000046000087945 */ /* 0x000fe20003800200 */
.L_x_16:
        /* <DEDUP_REMOVED lines=18> */
[----:B------:R-:W-:Y:S02]  /*0a80*/  HFMA2 R8, -RZ, RZ, 0, 1.1742115020751953125e-05 ;  /* 0x000000c5ff087431 */ /* 0x000fe400000001ff */
        /* <DEDUP_REMOVED lines=8> */
[----:B------:R-:W-:Y:S02]  /*0b10*/  IMAD.U32 R7, RZ, RZ, UR7 ;  /* 0x00000007ff077e24 */ /* 0x000fe4000f8e00ff */
[----:B---3--:R-:W-:Y:S02]  /*0b20*/  IMAD.U32 R10, RZ, RZ, UR8 ;  /* 0x00000008ff0a7e24 */ /* 0x008fe4000f8e00ff */
[----:B------:R-:W-:-:S07]  /*0b30*/  IMAD.U32 R11, RZ, RZ, UR9 ;  /* 0x00000009ff0b7e24 */ /* 0x000fce000f8e00ff */
[----:B------:R-:W-:-:S07]  /*0b40*/  LEPC R20, `(.L_x_13) ;  /* 0x000000001014794e */ /* 0x000fce0000000000 */
[----:B--2---:R-:W-:Y:S05]  /*0b50*/  CALL.ABS.NOINC R14 ;  /* 0x000000000e007343 */ /* 0x004fea0003c00000 */
.L_x_13:
[----:B------:R-:W-:Y:S05]  /*0b60*/  BSYNC.RECONVERGENT B6 ;  /* 0x0000000000067941 */ /* 0x000fea0003800200 */
.L_x_12:
        /* <DEDUP_REMOVED lines=19> */
[----:B0-----:R-:W-:Y:S01]  /*0ca0*/  IMAD.U32 R6, RZ, RZ, UR6 ;  /* 0x00000006ff067e24 */ /* 0x001fe2000f8e00ff */
[----:B------:R-:W-:Y:S01]  /*0cb0*/  MOV R7, UR7 ;  /* 0x0000000700077c02 */ /* 0x000fe20008000f00 */
[----:B---3--:R-:W-:Y:S02]  /*0cc0*/  IMAD.U32 R10, RZ, RZ, UR8 ;  /* 0x00000008ff0a7e24 */ /* 0x008fe4000f8e00ff */
[----:B------:R-:W-:-:S07]  /*0cd0*/  IMAD.U32 R11, RZ, RZ, UR9 ;  /* 0x00000009ff0b7e24 */ /* 0x000fce000f8e00ff */
[----:B------:R-:W-:-:S07]  /*0ce0*/  LEPC R20, `(.L_x_15) ;  /* 0x000000001014794e */ /* 0x000fce0000000000 */
[----:B--2---:R-:W-:Y:S05]  /*0cf0*/  CALL.ABS.NOINC R14 ;  /* 0x000000000e007343 */ /* 0x004fea0003c00000 */
.L_x_15:
[----:B------:R-:W-:Y:S05]  /*0d00*/  BSYNC.RECONVERGENT B6 ;  /* 0x0000000000067941 */ /* 0x000fea0003800200 */
.L_x_14:
[----:B------:R-:W-:-:S04]  /*0d10*/  IADD3 R16, P0, PT, R16, UR56, RZ ;  /* 0x0000003810107c10 */ /* 0x000fc8000ff1e0ff */
[----:B------:R-:W-:Y:S02]  /*0d20*/  IADD3.X R3, PT, PT, R18, UR62, RZ, P0, !PT ;  /* 0x0000003e12037c10 */ /* 0x000fe400087fe4ff */
[----:B-1----:R-:W-:-:S04]  /*0d30*/  LEA R4, P0, R16, UR42, 0x1 ;  /* 0x0000002a10047c11 */ /* 0x002fc8000f8008ff */
[----:B------:R-:W-:-:S05]  /*0d40*/  LEA.HI.X R5, R16, UR43, R3, 0x1, P0 ;  /* 0x0000002b10057c11 */ /* 0x000fca00080f0c03 */
[----:B------:R0:W-:Y:S04]  /*0d50*/  STG.E.U16 desc[UR36][R4.64], R22 ;  /* 0x0000001604007986 */ /* 0x0001e8000c101524 */
.L_x_11:
[----:B------:R-:W-:Y:S05]  /*0d60*/  BSYNC.RECONVERGENT B7 ;  /* 0x0000000000077941 */ /* 0x000fea0003800200 */
.L_x_10:
[----:B01----:R-:W0:Y:S02]  /*0d70*/  LDC.64 R4, c[0x0][0x3b0] ;  /* 0x0000ec00ff047b82 */ /* 0x003e240000000a00 */
[----:B0-----:R-:W-:-:S05]  /*0d80*/  IMAD R2, R5, UR41, R2 ;  /* 0x0000002905027c24 */ /* 0x001fca000f8e0202 */
[----:B------:R-:W-:-:S13]  /*0d90*/  ISETP.GE.AND P0, PT, R2, R4, PT ;  /* 0x000000040200720c */ /* 0x000fda0003f06270 */
[----:B------:R-:W-:Y:S05]  /*0da0*/  @!P0 BRA `(.L_x_16) ;  /* 0xfffffff800ec8947 */ /* 0x000fea000383ffff */
[----:B------:R-:W-:Y:S05]  /*0db0*/  BSYNC.RECONVERGENT B8 ;  /* 0x0000000000087941 */ /* 0x000fea0003800200 */
.L_x_9:
[----:B------:R-:W-:Y:S05]  /*0dc0*/  EXIT ;  /* 0x000000000000794d */ /* 0x000fea0003800000 */
.L_x_17:
[----:B------:R-:W-:-:S00]  /*0dd0*/  BRA `(.L_x_17) ;  /* 0xfffffffc00fc7947 */ /* 0x000fc0000383ffff */
[----:B------:R-:W-:-:S00]  /*0de0*/  NOP ;  /* 0x0000000000007918 */ /* 0x000fc00000000000 */
        /* <DEDUP_REMOVED lines=9> */
.L_x_1133:


//--------------------- .text._ZN2at6native45_GLOBAL__N__efdd3984_12_NLLLoss2d_cu_e9278b4626nll_loss2d_backward_kernelIN3c104HalfEEEvPT_PKS5_PKlS8_S8_biiil --------------------------
	.section	.text._ZN2at6native45_GLOBAL__N__efdd3984_12_NLLLoss2d_cu_e9278b4626nll_loss2d_backward_kernelIN3c104HalfEEEvPT_PKS5_PKlS8_S8_biiil,"ax",@progbits
	.align	128
.text._ZN2at6native45_GLOBAL__N__efdd3984_12_NLLLoss2d_cu_e9278b4626nll_loss2d_backward_kernelIN3c104HalfEEEvPT_PKS5_PKlS8_S8_biiil:
        .type           _ZN2at6native45_GLOBAL__N__efdd3984_12_NLLLoss2d_cu_e9278b4626nll_loss2d_backward_kernelIN3c104HalfEEEvPT_PKS5_PKlS8_S8_biiil,@function
        .size           _ZN2at6native45_GLOBAL__N__efdd3984_12_NLLLoss2d_cu_e9278b4626nll_loss2d_backward_kernelIN3c104HalfEEEvPT_PKS5_PKlS8_S8_biiil,(.L_x_1134 - _ZN2at6native45_GLOBAL__N__efdd3984_12_NLLLoss2d_cu_e9278b4626nll_loss2d_backward_kernelIN3c104HalfEEEvPT_PKS5_PKlS8_S8_biiil)
        .other          _ZN2at6native45_GLOBAL__N__efdd3984_12_NLLLoss2d_cu_e9278b4626nll_loss2d_backward_kernelIN3c104HalfEEEvPT_PKS5_PKlS8_S8_biiil,@"STO_CUDA_ENTRY STV_DEFAULT"
_ZN2at6native45_GLOBAL__N__efdd3984_12_NLLLoss2d_cu_e9278b4626nll_loss2d_backward_kernelIN3c104HalfEEEvPT_PKS5_PKlS8_S8_biiil:
        /* <DEDUP_REMOVED lines=8> */
[----:B------:R-:W4:Y:S01]  /*0080*/  S2R R22, SR_TID.X ;  /* 0x0000000000167919 */ /* 0x000f220000002100 */
[----:B------:R-:W0:Y:S01]  /*0090*/  LDCU UR41, c[0x0][0x360] ;  /* 0x00006c00ff2977ac */ /* 0x000e220008000800 */
[----:B--2---:R2:W5:Y:S09]  /*00a0*/  LDG.E.U16 R2, desc[UR36][R2.64] ;  /* 0x0000002402027981 */ /* 0x004572000c1e1500 */
[----:B------:R-:W3:Y:S02]  /*00b0*/  @P0 LDC.64 R4, c[0x0][0x3a0] ;  /* 0x0000e800ff040b82 */ /* 0x000ee40000000a00 */
[----:B---3--:R3:W5:Y:S01]  /*00c0*/  @P0 LDG.E.U16 R4, desc[UR36][R4.64] ;  /* 0x0000002404040981 */ /* 0x008762000c1e1500 */
[----:B------:R-:W0:Y:S08]  /*00d0*/  I2F.U32.RP R0, UR9 ;  /* 0x0000000900007d06 */ /* 0x000e300008209000 */
[----:B0-----:R-:W0:Y:S02]  /*00e0*/  MUFU.RCP R0, R0 ;  /* 0x0000000000007308 */ /* 0x001e240000001000 */
[----:B0-----:R-:W-:-:S06]  /*00f0*/  VIADD R6, R0, 0xffffffe ;  /* 0x0ffffffe00067836 */ /* 0x001fcc0000000000 */
[----:B------:R-:W0:Y:S02]  /*0100*/  F2I.FTZ.U32.TRUNC.NTZ R6, R6 ;  /* 0x0000000600067305 */ /* 0x000e24000021f000 */
[----:B0-----:R-:W-:Y:S01]  /*0110*/  R2UR UR5, R6 ;  /* 0x00000000060572ca */ /* 0x001fe200000e0000 */
        /* <DEDUP_REMOVED lines=8> */
[----:B--2---:R-:W4:Y:S01]  /*01a0*/  LDC R3, c[0x0][0x360] ;  /* 0x0000d800ff037b82 */ /* 0x004f220000000800 */
[----:B------:R-:W-:-:S09]  /*01b0*/  UISETP.NE.U32.AND UP2, UPT, UR9, URZ, UPT ;  /* 0x000000ff0900728c */ /* 0x000fd2000bf45070 */
[----:B------:R-:W-:-:S04]  /*01c0*/  @UP0 UIADD3 UR4, UPT, UPT, UR4, -UR9, URZ ;  /* 0x8000000904040290 */ /* 0x000fc8000fffe0ff */
[----:B------:R-:W-:Y:S02]  /*01d0*/  UISETP.GE.U32.AND UP1, UPT, UR4, UR9, UPT ;  /* 0x000000090400728c */ /* 0x000fe4000bf26070 */
[----:B------:R-:W-:-:S09]  /*01e0*/  @UP0 UIADD3 UR5, UPT, UPT, UR5, 0x1, URZ ;  /* 0x0000000105050890 */ /* 0x000fd2000fffe0ff */
[----:B------:R-:W-:Y:S02]  /*01f0*/  @UP1 UIADD3 UR5, UPT, UPT, UR5, 0x1, URZ ;  /* 0x0000000105051890 */ /* 0x000fe4000fffe0ff */
[----:B------:R-:W-:-:S04]  /*0200*/  @!UP2 ULOP3.LUT UR5, URZ, UR9, URZ, 0x33, !UPT ;  /* 0x00000009ff05a292 */ /* 0x000fc8000f8e33ff */
[----:B------:R-:W-:-:S04]  /*0210*/  UIADD3 UR4, UPT, UPT, -UR5, URZ, URZ ;  /* 0x000000ff05047290 */ /* 0x000fc8000fffe1ff */
[----:B------:R-:W-:-:S06]  /*0220*/  UIMAD UR4, UR9, UR4, UR6 ;  /* 0x00000004090472a4 */ /* 0x000fcc000f8e0206 */
[----:B----4-:R-:W-:-:S05]  /*0230*/  IMAD R22, R3, UR4, R22 ;  /* 0x0000000403167c24 */ /* 0x010fca000f8e0216 */
[----:B------:R-:W-:-:S13]  /*0240*/  ISETP.GE.AND P1, PT, R22, UR8, PT ;  /* 0x0000000816007c0c */ /* 0x000fda000bf26270 */
[----:B---3--:R-:W-:Y:S05]  /*0250*/  @P1 EXIT ;  /* 0x000000000000194d */ /* 0x008fea0003800000 */
[----:B-----5:R-:W-:Y:S01]  /*0260*/  @P0 HADD2.F32 R4, -RZ, R4.H0_H0 ;  /* 0x20000004ff040230 */ /* 0x020fe20000004100 */
[----:B------:R-:W0:Y:S01]  /*0270*/  LDCU.64 UR6, c[0x0][0x398] ;  /* 0x00007300ff0677ac */ /* 0x000e220008000a00 */
[----:B------:R-:W-:Y:S02]  /*0280*/  @P0 HADD2.F32 R0, -RZ, R2.H0_H0 ;  /* 0x20000002ff000230 */ /* 0x000fe40000004100 */
[----:B------:R-:W1:Y:S01]  /*0290*/  @P0 MUFU.RCP R3, R4 ;  /* 0x0000000400030308 */ /* 0x000e620000001000 */
[----:B------:R-:W2:Y:S01]  /*02a0*/  LDCU UR40, c[0x0][0x3ac] ;  /* 0x00007580ff2877ac */ /* 0x000ea20008000800 */
[----:B------:R-:W-:Y:S02]  /*02b0*/  UIMAD UR38, UR5, UR8, URZ ;  /* 0x00000008052672a4 */ /* 0x000fe4000f8e02ff */
[----:B------:R-:W-:Y:S01]  /*02c0*/  USHF.R.S32.HI UR39, URZ, 0x1f, UR8 ;  /* 0x0000001fff277899 */ /* 0x000fe20008011408 */
[----:B------:R-:W3:Y:S01]  /*02d0*/  LDCU UR56, c[0x0][0x3ac] ;  /* 0x00007580ff3877ac */ /* 0x000ee20008000800 */
[----:B------:R-:W4:Y:S01]  /*02e0*/  LDCU UR57, c[0x0][0x3ac] ;  /* 0x00007580ff3977ac */ /* 0x000f220008000800 */
[----:B0-----:R-:W-:Y:S01]  /*02f0*/  UISETP.NE.U32.AND UP0, UPT, UR6, URZ, UPT ;  /* 0x000000ff0600728c */ /* 0x001fe2000bf05070 */
[----:B-1----:R-:W-:Y:S01]  /*0300*/  @P0 FMUL.FTZ R24, R0, R3 ;  /* 0x0000000300180220 */ /* 0x002fe20000410000 */
[----:B--2---:R-:W-:-:S02]  /*0310*/  UIMAD UR60, UR38, UR40, URZ ;  /* 0x00000028263c72a4 */ /* 0x004fc4000f8e02ff */
[----:B------:R-:W-:Y:S02]  /*0320*/  UISETP.NE.AND.EX UP0, UPT, UR7, URZ, UPT, UP0 ;  /* 0x000000ff0700728c */ /* 0x000fe4000bf05300 */
[----:B------:R-:W-:Y:S01]  /*0330*/  @P0 F2FP.F16.F32.PACK_AB R24, RZ, R24 ;  /* 0x00000018ff18023e */ /* 0x000fe200000000ff */
[----:B------:R-:W0:Y:S03]  /*0340*/  LDCU UR58, c[0x0][0x3b0] ;  /* 0x00007600ff3a77ac */ /* 0x000e260008000800 */
[----:B------:R-:W-:Y:S01]  /*0350*/  @!P0 PRMT R24, R2, 0x7610, R24 ;  /* 0x0000761002188816 */ /* 0x000fe20000000018 */
[----:B------:R-:W1:Y:S04]  /*0360*/  LDCU UR59, c[0x0][0x3b0] ;  /* 0x00007600ff3b77ac */ /* 0x000e680008000800 */
[----:B------:R-:W-:Y:S01]  /*0370*/  HADD2 R23, -R24.H0_H0, -RZ.H0_H0 ;  /* 0xa00000ff18177230 */ /* 0x000fe20000000900 */
[----:B------:R-:W2:Y:S04]  /*0380*/  LDCU.64 UR42, c[0x0][0x390] ;  /* 0x00007200ff2a77ac */ /* 0x000ea80008000a00 */
[----:B------:R-:W-:Y:S01]  /*0390*/  PRMT R23, R23, 0x5410, RZ ;  /* 0x0000541017177816 */ /* 0x000fe200000000ff */
        /* <DEDUP_REMOVED lines=9> */
[----:B-1-34-:R-:W-:Y:S11]  /*0430*/  BRA.U !UP0, `(.L_x_18) ;  /* 0x0000000508387547 */ /* 0x01aff6000b800000 */
[----:B------:R-:W-:Y:S01]  /*0440*/  BSSY.RECONVERGENT B8, `(.L_x_19) ;  /* 0x000004c000087945 */ /* 0x000fe20003800200 */
.L_x_26:
[----:B------:R-:W-:Y:S02]  /*0450*/  SHF.R.S32.HI R23, RZ, 0x1f, R22 ;  /* 0x0000001fff177819 */ /* 0x000fe40000011416 */
[----:B0-----:R-:W-:-:S04]  /*0460*/  IADD3 R0, P0, PT, R22, UR38, RZ ;  /* 0x0000002616007c10 */ /* 0x001fc8000ff1e0ff */
[----:B------:R-:W-:Y:S02]  /*0470*/  IADD3.X R3, PT, PT, R23, UR61, RZ, P0, !PT ;  /* 0x0000003d17037c10 */ /* 0x000fe400087fe4ff */
[----:B--2---:R-:W-:-:S04]  /*0480*/  LEA R18, P0, R0, UR42, 0x3 ;  /* 0x0000002a00127c11 */ /* 0x004fc8000f8018ff */
[----:B------:R-:W-:-:S06]  /*0490*/  LEA.HI.X R19, R0, UR43, R3, 0x3, P0 ;  /* 0x0000002b00137c11 */ /* 0x000fcc00080f1c03 */
[----:B------:R-:W0:Y:S01]  /*04a0*/  LDG.E.64 R18, desc[UR36][R18.64] ;  /* 0x0000002412127981 */ /* 0x000e22000c1e1b00 */
[----:B------:R-:W-:Y:S01]  /*04b0*/  BSSY.RECONVERGENT B7, `(.L_x_20) ;  /* 0x0000040000077945 */ /* 0x000fe20003800200 */
[----:B0-----:R-:W-:-:S04]  /*04c0*/  ISETP.NE.U32.AND P0, PT, R18, UR46, PT ;  /* 0x0000002e12007c0c */ /* 0x001fc8000bf05070 */
        /* <DEDUP_REMOVED lines=9> */
[----:B------:R-:W0:Y:S01]  /*0560*/  LDCU.64 UR4, c[0x4][0x198] ;  /* 0x01003300ff0477ac */ /* 0x000e220008000a00 */
[----:B------:R-:W-:Y:S02]  /*0570*/  IMAD.MOV.U32 R8, RZ, RZ, 0xc5 ;  /* 0x000000c5ff087424 */ /* 0x000fe400078e00ff */
[----:B------:R-:W-:Y:S01]  /*0580*/  IMAD.MOV.U32 R12, RZ, RZ, 0x1 ;  /* 0x00000001ff0c7424 */ /* 0x000fe200078e00ff */
[----:B------:R-:W1:Y:S01]  /*0590*/  LDCU.64 UR6, c[0x4][0x190] ;  /* 0x01003200ff0677ac */ /* 0x000e620008000a00 */
[----:B------:R-:W2:Y:S01]  /*05a0*/  LDC.64 R2, c[0x4][R2] ;  /* 0x0100000002027b82 */ /* 0x000ea20000000a00 */
[----:B------:R-:W-:Y:S01]  /*05b0*/  IMAD.MOV.U32 R13, RZ, RZ, RZ ;  /* 0x000000ffff0d7224 */ /* 0x000fe200078e00ff */
[----:B------:R-:W3:Y:S01]  /*05c0*/  LDCU.64 UR8, c[0x4][0x98] ;  /* 0x01001300ff0877ac */ /* 0x000ee20008000a00 */
[----:B0-----:R-:W-:Y:S02]  /*05d0*/  IMAD.U32 R4, RZ, RZ, UR4 ;  /* 0x00000004ff047e24 */ /* 0x001fe4000f8e00ff */
[----:B------:R-:W-:-:S02]  /*05e0*/  IMAD.U32 R5, RZ, RZ, UR5 ;  /* 0x00000005ff057e24 */ /* 0x000fc4000f8e00ff */
[----:B-1----:R-:W-:Y:S02]  /*05f0*/  IMAD.U32 R6, RZ, RZ, UR6 ;  /* 0x00000006ff067e24 */ /* 0x002fe4000f8e00ff */
[----:B------:R-:W-:Y:S02]  /*0600*/  IMAD.U32 R7, RZ, RZ, UR7 ;  /* 0x00000007ff077e24 */ /* 0x000fe4000f8e00ff */
[----:B---3--:R-:W-:Y:S02]  /*0610*/  IMAD.U32 R10, RZ, RZ, UR8 ;  /* 0x00000008ff0a7e24 */ /* 0x008fe4000f8e00ff */
[----:B------:R-:W-:-:S07]  /*0620*/  IMAD.U32 R11, RZ, RZ, UR9 ;  /* 0x00000009ff0b7e24 */ /* 0x000fce000f8e00ff */
[----:B------:R-:W-:-:S07]  /*0630*/  LEPC R20, `(.L_x_23) ;  /* 0x000000001014794e */ /* 0x000fce0000000000 */
[----:B--2---:R-:W-:Y:S05]  /*0640*/  CALL.ABS.NOINC R2 ;  /* 0x0000000002007343 */ /* 0x004fea0003c00000 */
.L_x_23:
[----:B------:R-:W-:Y:S05]  /*0650*/  BSYNC.RECONVERGENT B6 ;  /* 0x0000000000067941 */ /* 0x000fea0003800200 */
.L_x_22:
[----:B------:R-:W-:Y:S01]  /*0660*/  IMAD R3, R19, UR58, RZ ;  /* 0x0000003a13037c24 */ /* 0x000fe2000f8e02ff */
[----:B------:R-:W-:Y:S01]  /*0670*/  BSSY.RECONVERGENT B6, `(.L_x_24) ;  /* 0x0000017000067945 */ /* 0x000fe20003800200 */
[----:B------:R-:W-:-:S04]  /*0680*/  IMAD.WIDE.U32 R16, R18, UR58, R22 ;  /* 0x0000003a12107c25 */ /* 0x000fc8000f8e0016 */
[----:B------:R-:W-:Y:S01]  /*0690*/  IMAD R3, R18, UR39, R3 ;  /* 0x0000002712037c24 */ /* 0x000fe2000f8e0203 */
[----:B------:R-:W-:-:S03]  /*06a0*/  ISETP.GT.U32.AND P0, PT, R16, -0x1, PT ;  /* 0xffffffff1000780c */ /* 0x000fc60003f04070 */
[----:B------:R-:W-:-:S05]  /*06b0*/  IMAD.IADD R23, R17, 0x1, R3 ;  /* 0x0000000111177824 */ /* 0x000fca00078e0203 */
[----:B------:R-:W-:-:S13]  /*06c0*/  ISETP.GT.AND.EX P0, PT, R23, -0x1, PT, P0 ;  /* 0xffffffff1700780c */ /* 0x000fda0003f04300 */
[----:B------:R-:W-:Y:S05]  /*06d0*/  @P0 BRA `(.L_x_25) ;  /* 0x0000000000400947 */ /* 0x000fea0003800000 */
        /* <DEDUP_REMOVED lines=9> */
[----:B------:R-:W-:Y:S01]  /*0770*/  IMAD.U32 R5, RZ, RZ, UR5 ;  /* 0x00000005ff057e24 */ /* 0x000fe2000f8e00ff */
[----:B-1----:R-:W-:Y:S01]  /*0780*/  MOV R6, UR6 ;  /* 0x0000000600067c02 */ /* 0x002fe20008000f00 */
[----:B------:R-:W-:-:S02]  /*0790*/  IMAD.U32 R7, RZ, RZ, UR7 ;  /* 0x00000007ff077e24 */ /* 0x000fc4000f8e00ff */
[----:B---3--:R-:W-:Y:S02]  /*07a0*/  IMAD.U32 R10, RZ, RZ, UR8 ;  /* 0x00000008ff0a7e24 */ /* 0x008fe4000f8e00ff */
[----:B------:R-:W-:-:S07]  /*07b0*/  IMAD.U32 R11, RZ, RZ, UR9 ;  /* 0x00000009ff0b7e24 */ /* 0x000fce000f8e00ff */
[----:B------:R-:W-:-:S07]  /*07c0*/  LEPC R20, `(.L_x_25) ;  /* 0x000000001014794e */ /* 0x000fce0000000000 */
[----:B--2---:R-:W-:Y:S05]  /*07d0*/  CALL.ABS.NOINC R2 ;  /* 0x0000000002007343 */ /* 0x004fea0003c00000 */
.L_x_25:
[----:B------:R-:W-:Y:S05]  /*07e0*/  BSYNC.RECONVERGENT B6 ;  /* 0x0000000000067941 */ /* 0x000fea0003800200 */
.L_x_24:
[----:B------:R-:W-:-:S04]  /*07f0*/  LEA R2, P0, R18, UR50, 0x1 ;  /* 0x0000003212027c11 */ /* 0x000fc8000f8008ff */
[----:B------:R-:W-:-:S05]  /*0800*/  LEA.HI.X R3, R18, UR51, R19, 0x1, P0 ;  /* 0x0000003312037c11 */ /* 0x000fca00080f0c13 */
[----:B------:R-:W2:Y:S01]  /*0810*/  LDG.E.U16 R2, desc[UR36][R2.64] ;  /* 0x0000002402027981 */ /* 0x000ea2000c1e1500 */
[----:B------:R-:W-:Y:S01]  /*0820*/  HADD2.F32 R5, -RZ, -R24.H0_H0 ;  /* 0xa0000018ff057230 */ /* 0x000fe20000004100 */
[----:B------:R-:W-:-:S04]  /*0830*/  IADD3 R16, P0, PT, R16, UR60, RZ ;  /* 0x0000003c10107c10 */ /* 0x000fc8000ff1e0ff */
[----:B------:R-:W-:Y:S02]  /*0840*/  IADD3.X R23, PT, PT, R23, UR62, RZ, P0, !PT ;  /* 0x0000003e17177c10 */ /* 0x000fe400087fe4ff */
[----:B------:R-:W-:Y:S01]  /*0850*/  LEA R4, P0, R16, UR52, 0x1 ;  /* 0x0000003410047c11 */ /* 0x000fe2000f8008ff */
[----:B--2---:R-:W-:-:S05]  /*0860*/  HADD2.F32 R0, -RZ, R2.H0_H0 ;  /* 0x20000002ff007230 */ /* 0x004fca0000004100 */
[----:B------:R-:W-:Y:S01]  /*0870*/  FMUL.FTZ R0, R0, R5 ;  /* 0x0000000500007220 */ /* 0x000fe20000410000 */
[----:B------:R-:W-:-:S04]  /*0880*/  LEA.HI.X R5, R16, UR53, R23, 0x1, P0 ;  /* 0x0000003510057c11 */ /* 0x000fc800080f0c17 */
[----:B------:R-:W-:-:S05]  /*0890*/  F2FP.F16.F32.PACK_AB R0, RZ, R0 ;  /* 0x00000000ff00723e */ /* 0x000fca00000000ff */
[----:B------:R0:W-:Y:S02]  /*08a0*/  STG.E.U16 desc[UR36][R4.64], R0 ;  /* 0x0000000004007986 */ /* 0x0001e4000c101524 */
.L_x_21:
[----:B------:R-:W-:Y:S05]  /*08b0*/  BSYNC.RECONVERGENT B7 ;  /* 0x0000000000077941 */ /* 0x000fea0003800200 */
.L_x_20:
[----:B------:R-:W1:Y:S02]  /*08c0*/  LDC.64 R2, c[0x0][0x3b0] ;  /* 0x0000ec00ff027b82 */ /* 0x000e640000000a00 */
[----:B-1----:R-:W-:-:S05]  /*08d0*/  IMAD R22, R3, UR41, R22 ;  /* 0x0000002903167c24 */ /* 0x002fca000f8e0216 */
[----:B------:R-:W-:-:S13]  /*08e0*/  ISETP.GE.AND P0, PT, R22, R2, PT ;  /* 0x000000021600720c */ /* 0x000fda0003f06270 */
[----:B------:R-:W-:Y:S05]  /*08f0*/  @!P0 BRA `(.L_x_26) ;  /* 0xfffffff800d48947 */ /* 0x000fea000383ffff */
[----:B------:R-:W-:Y:S05]  /*0900*/  BSYNC.RECONVERGENT B8 ;  /* 0x0000000000087941 */ /* 0x000fea0003800200 */
.L_x_19:
[----:B------:R-:W-:Y:S05]  /*0910*/  EXIT ;  /* 0x000000000000794d */ /* 0x000fea0003800000 */
.L_x_18:
[----:B------:R-:W-:Y:S01]  /*0920*/  BSSY.RECONVERGENT B8, `(.L_x_27) ;  /* 0x0000046000087945 */ /* 0x000fe20003800200 */
.L_x_34:
[----:B------:R-:W-:Y:S02]  /*0930*/  SHF.R.S32.HI R17, RZ, 0x1f, R22 ;  /* 0x0000001fff117819 */ /* 0x000fe40000011416 */
[----:B------:R-:W-:-:S04]  /*0940*/  IADD3 R0, P0, PT, R22, UR38, RZ ;  /* 0x0000002616007c10 */ /* 0x000fc8000ff1e0ff */
[----:B------:R-:W-:Y:S02]  /*0950*/  IADD3.X R3, PT, PT, R17, UR61, RZ, P0, !PT ;  /* 0x0000003d11037c10 */ /* 0x000fe400087fe4ff */
[----:B0-----:R-:W-:-:S04]  /*0960*/  LEA R18, P0, R0, UR44, 0x3 ;  /* 0x0000002c00127c11 */ /* 0x001fc8000f8018ff */
[----:B------:R-:W-:-:S06]  /*0970*/  LEA.HI.X R19, R0, UR45, R3, 0x3, P0 ;  /* 0x0000002d00137c11 */ /* 0x000fcc00080f1c03 */
[----:B------:R-:W3:Y:S01]  /*0980*/  LDG.E.64 R18, desc[UR36][R18.64] ;  /* 0x0000002412127981 */ /* 0x000ee2000c1e1b00 */
[----:B------:R-:W-:Y:S01]  /*0990*/  BSSY.RECONVERGENT B7, `(.L_x_28) ;  /* 0x000003a000077945 */ /* 0x000fe20003800200 */
[----:B---3--:R-:W-:-:S04]  /*09a0*/  ISETP.NE.U32.AND P0, PT, R18, UR48, PT ;  /* 0x0000003012007c0c */ /* 0x008fc8000bf05070 */
        /* <DEDUP_REMOVED lines=13> */
[----:B------:R-:W3:Y:S01]  /*0a80*/  LDC.64 R2, c[0x4][R2] ;  /* 0x0100000002027b82 */ /* 0x000ee20000000a00 */
[----:B------:R-:W-:Y:S01]  /*0a90*/  IMAD.MOV.U32 R13, RZ, RZ, RZ ;  /* 0x000000ffff0d7224 */ /* 0x000fe200078e00ff */
[----:B------:R-:W4:Y:S01]  /*0aa0*/  LDCU.64 UR8, c[0x4][0x98] ;  /* 0x01001300ff0877ac */ /* 0x000f220008000a00 */
[----:B0-----:R-:W-:Y:S02]  /*0ab0*/  IMAD.U32 R4, RZ, RZ, UR4 ;  /* 0x00000004ff047e24 */ /* 0x001fe4000f8e00ff */
[----:B------:R-:W-:-:S02]  /*0ac0*/  IMAD.U32 R5, RZ, RZ, UR5 ;  /* 0x00000005ff057e24 */ /* 0x000fc4000f8e00ff */
[----:B-1----:R-:W-:Y:S01]  /*0ad0*/  IMAD.U32 R6, RZ, RZ, UR6 ;  /* 0x00000006ff067e24 */ /* 0x002fe2000f8e00ff */
[----:B------:R-:W-:Y:S01]  /*0ae0*/  MOV R7, UR7 ;  /* 0x0000000700077c02 */ /* 0x000fe20008000f00 */
[----:B----4-:R-:W-:Y:S02]  /*0af0*/  IMAD.U32 R10, RZ, RZ, UR8 ;  /* 0x00000008ff0a7e24 */ /* 0x010fe4000f8e00ff */
[----:B------:R-:W-:-:S07]  /*0b00*/  IMAD.U32 R11, RZ, RZ, UR9 ;  /* 0x00000009ff0b7e24 */ /* 0x000fce000f8e00ff */
[----:B------:R-:W-:-:S07]  /*0b10*/  LEPC R20, `(.L_x_31) ;  /* 0x000000001014794e */ /* 0x000fce0000000000 */
[----:B--23--:R-:W-:Y:S05]  /*0b20*/  CALL.ABS.NOINC R2 ;  /* 0x0000000002007343 */ /* 0x00cfea0003c00000 */
.L_x_31:
[----:B--2---:R-:W-:Y:S05]  /*0b30*/  BSYNC.RECONVERGENT B6 ;  /* 0x0000000000067941 */ /* 0x004fea0003800200 */
.L_x_30:
        /* <DEDUP_REMOVED lines=17> */
[----:B0-----:R-:W-:Y:S01]  /*0c50*/  IMAD.U32 R4, RZ, RZ, UR4 ;  /* 0x00000004ff047e24 */ /* 0x001fe2000f8e00ff */
[----:B------:R-:W-:Y:S01]  /*0c60*/  MOV R5, UR5 ;  /* 0x0000000500057c02 */ /* 0x000fe20008000f00 */
[----:B-1----:R-:W-:-:S02]  /*0c70*/  IMAD.U32 R6, RZ, RZ, UR6 ;  /* 0x00000006ff067e24 */ /* 0x002fc4000f8e00ff */
[----:B------:R-:W-:Y:S02]  /*0c80*/  IMAD.U32 R7, RZ, RZ, UR7 ;  /* 0x00000007ff077e24 */ /* 0x000fe4000f8e00ff */
[----:B---3--:R-:W-:Y:S02]  /*0c90*/  IMAD.U32 R10, RZ, RZ, UR8 ;  /* 0x00000008ff0a7e24 */ /* 0x008fe4000f8e00ff */
[----:B------:R-:W-:-:S07]  /*0ca0*/  IMAD.U32 R11, RZ, RZ, UR9 ;  /* 0x00000009ff0b7e24 */ /* 0x000fce000f8e00ff */
[----:B------:R-:W-:-:S07]  /*0cb0*/  LEPC R20, `(.L_x_33) ;  /* 0x000000001014794e */ /* 0x000fce0000000000 */
[----:B--2---:R-:W-:Y:S05]  /*0cc0*/  CALL.ABS.NOINC R2 ;  /* 0x0000000002007343 */ /* 0x004fea0003c00000 */
.L_x_33:
[----:B------:R-:W-:Y:S05]  /*0cd0*/  BSYNC.RECONVERGENT B6 ;  /* 0x0000000000067941 */ /* 0x000fea0003800200 */
.L_x_32:
[----:B------:R-:W-:-:S04]  /*0ce0*/  IADD3 R16, P0, PT, R16, UR60, RZ ;  /* 0x0000003c10107c10 */ /* 0x000fc8000ff1e0ff */
[----:B------:R-:W-:Y:S02]  /*0cf0*/  IADD3.X R3, PT, PT, R18, UR62, RZ, P0, !PT ;  /* 0x0000003e12037c10 */ /* 0x000fe400087fe4ff */
[----:B------:R-:W-:-:S04]  /*0d00*/  LEA R2, P0, R16, UR54, 0x1 ;  /* 0x0000003610027c11 */ /* 0x000fc8000f8008ff */
[----:B------:R-:W-:-:S05]  /*0d10*/  LEA.HI.X R3, R16, UR55, R3, 0x1, P0 ;  /* 0x0000003710037c11 */ /* 0x000fca00080f0c03 */
[----:B------:R0:W-:Y:S04]  /*0d20*/  STG.E.U16 desc[UR36][R2.64], R23 ;  /* 0x0000001702007986 */ /* 0x0001e8000c101524 */
.L_x_29:
[----:B--2---:R-:W-:Y:S05]  /*0d30*/  BSYNC.RECONVERGENT B7 ;  /* 0x0000000000077941 */ /* 0x004fea0003800200 */
.L_x_28:
[----:B0-----:R-:W0:Y:S02]  /*0d40*/  LDC.64 R2, c[0x0][0x3b0] ;  /* 0x0000ec00ff027b82 */ /* 0x001e240000000a00 */
[----:B0-----:R-:W-:-:S05]  /*0d50*/  IMAD R22, R3, UR41, R22 ;  /* 0x0000002903167c24 */ /* 0x001fca000f8e0216 */
[----:B------:R-:W-:-:S13]  /*0d60*/  ISETP.GE.AND P0, PT, R22, R2, PT ;  /* 0x000000021600720c */ /* 0x000fda0003f06270 */
[----:B------:R-:W-:Y:S05]  /*0d70*/  @!P0 BRA `(.L_x_34) ;  /* 0xfffffff800ec8947 */ /* 0x000fea000383ffff */
[----:B------:R-:W-:Y:S05]  /*0d80*/  BSYNC.RECONVERGENT B8 ;  /* 0x0000000000087941 */ /* 0x000fea0003800200 */
.L_x_27:
[----:B------:R-:W-:Y:S05]  /*0d90*/  EXIT ;  /* 0x000000000000794d */ /* 0x000fea0003800000 */
.L_x_35:
        /* <DEDUP_REMOVED lines=14> */
.L_x_1134:


//--------------------- .text._ZN2at6native45_GLOBAL__N__efdd3984_12_NLLLoss2d_cu_e9278b4626nll_loss2d_backward_kernelIfEEvPT_PKS3_PKlS6_S6_biiil --------------------------
	.section	.text._ZN2at6native45_GLOBAL__N__efdd3984_12_NLLLoss2d_cu_e9278b4626nll_loss2d_backward_kernelIfEEvPT_PKS3_PKlS6_S6_biiil,"ax",@progbits
	.align	128
.text._ZN2at6native45_GLOBAL__N__efdd3984_12_NLLLoss2d_cu_e9278b4626nll_loss2d_backward_kernelIfEEvPT_PKS3_PKlS6_S6_biiil:
        .type           _ZN2at6native45_GLOBAL__N__efdd3984_12_NLLLoss2d_cu_e9278b4626nll_loss2d_backward_kernelIfEEvPT_PKS3_PKlS6_S6_biiil,@function
        .size           _ZN2at6native45_GLOBAL__N__efdd3984_12_NLLLoss2d_cu_e9278b4626nll_loss2d_backward_kernelIfEEvPT_PKS3_PKlS6_S6_biiil,(.L_x_1135 - _ZN2at6native45_GLOBAL__N__efdd3984_12_NLLLoss2d_cu_e9278b4626nll_loss2d_backward_kernelIfEEvPT_PKS3_PKlS6_S6_biiil)
        .other          _ZN2at6native45_GLOBAL__N__efdd3984_12_NLLLoss2d_cu_e9278b4626nll_loss2d_backward_kernelIfEEvPT_PKS3_PKlS6_S6_biiil,@"STO_CUDA_ENTRY STV_DEFAULT"
_ZN2at6native45_GLOBAL__N__efdd3984_12_NLLLoss2d_cu_e9278b4626nll_loss2d_backward_kernelIfEEvPT_PKS3_PKlS6_S6_biiil:
        /* <DEDUP_REMOVED lines=10> */
[----:B--2---:R2:W5:Y:S09]  /*00a0*/  LDG.E R23, desc[UR36][R2.64] ;  /* 0x0000002402177981 */ /* 0x004572000c1e1900 */
[----:B------:R-:W3:Y:S02]  /*00b0*/  @P0 LDC.64 R4, c[0x0][0x3a0] ;  /* 0x0000e800ff040b82 */ /* 0x000ee40000000a00 */
[----:B---3--:R3:W5:Y:S01]  /*00c0*/  @P0 LDG.E R4, desc[UR36][R4.64] ;  /* 0x0000002404040981 */ /* 0x008762000c1e1900 */
        /* <DEDUP_REMOVED lines=25> */
[----:B------:R-:W-:Y:S01]  /*0260*/  UIMAD UR38, UR5, UR8, URZ ;  /* 0x00000008052672a4 */ /* 0x000fe2000f8e02ff */
[----:B-----5:R-:W0:Y:S01]  /*0270*/  @P0 MUFU.RCP R4, R4 ;  /* 0x0000000400040308 */ /* 0x020e220000001000 */
[----:B------:R-:W1:Y:S01]  /*0280*/  LDCU.64 UR4, c[0x0][0x398] ;  /* 0x00007300ff0477ac */ /* 0x000e620008000a00 */
[----:B------:R-:W2:Y:S01]  /*0290*/  LDCU UR40, c[0x0][0x3ac] ;  /* 0x00007580ff2877ac */ /* 0x000ea20008000800 */
[----:B------:R-:W-:Y:S01]  /*02a0*/  USHF.R.S32.HI UR39, URZ, 0x1f, UR8 ;  /* 0x0000001fff277899 */ /* 0x000fe20008011408 */
[----:B------:R-:W3:Y:S01]  /*02b0*/  LDCU UR61, c[0x0][0x3ac] ;  /* 0x00007580ff3d77ac */ /* 0x000ee20008000800 */
[----:B------:R-:W4:Y:S01]  /*02c0*/  LDCU UR60, c[0x0][0x3ac] ;  /* 0x00007580ff3c77ac */ /* 0x000f220008000800 */
[----:B0-----:R-:W-:Y:S01]  /*02d0*/  @P0 FMUL.FTZ R23, R23, R4 ;  /* 0x0000000417170220 */ /* 0x001fe20000410000 */
[----:B-1----:R-:W-:Y:S01]  /*02e0*/  UISETP.NE.U32.AND UP0, UPT, UR4, URZ, UPT ;  /* 0x000000ff0400728c */ /* 0x002fe2000bf05070 */
[----:B------:R-:W0:Y:S02]  /*02f0*/  LDCU UR59, c[0x0][0x3b0] ;  /* 0x00007600ff3b77ac */ /* 0x000e240008000800 */
[----:B------:R-:W-:Y:S01]  /*0300*/  FADD.FTZ R24, -R23, -RZ ;  /* 0x800000ff17187221 */ /* 0x000fe20000010100 */
[----:B------:R-:W-:-:S02]  /*0310*/  UISETP.NE.AND.EX UP0, UPT, UR5, URZ, UPT, UP0 ;  /* 0x000000ff0500728c */ /* 0x000fc4000bf05300 */
[----:B--2---:R-:W-:Y:S01]  /*0320*/  UIMAD UR56, UR38, UR40, URZ ;  /* 0x00000028263872a4 */ /* 0x004fe2000f8e02ff */
[----:B------:R-:W1:Y:S01]  /*0330*/  LDCU UR58, c[0x0][0x3b0] ;  /* 0x00007600ff3a77ac */ /* 0x000e620008000800 */
[----:B------:R-:W2:Y:S01]  /*0340*/  LDCU.64 UR54, c[0x0][0x390] ;  /* 0x00007200ff3677ac */ /* 0x000ea20008000a00 */
[----:B------:R-:W0:Y:S01]  /*0350*/  LDCU.64 UR52, c[0x0][0x390] ;  /* 0x00007200ff3477ac */ /* 0x000e220008000a00 */
[----:B------:R-:W0:Y:S01]  /*0360*/  LDCU.64 UR50, c[0x0][0x3b8] ;  /* 0x00007700ff3277ac */ /* 0x000e220008000a00 */
[----:B------:R-:W0:Y:S01]  /*0370*/  LDCU.64 UR48, c[0x0][0x3b8] ;  /* 0x00007700ff3077ac */ /* 0x000e220008000a00 */
[----:B------:R-:W0:Y:S01]  /*0380*/  LDCU.64 UR46, c[0x0][0x398] ;  /* 0x00007300ff2e77ac */ /* 0x000e220008000a00 */
[----:B------:R-:W0:Y:S01]  /*0390*/  LDCU.64 UR44, c[0x0][0x380] ;  /* 0x00007000ff2c77ac */ /* 0x000e220008000a00 */
[----:B------:R-:W0:Y:S01]  /*03a0*/  LDCU.64 UR42, c[0x0][0x380] ;  /* 0x00007000ff2a77ac */ /* 0x000e220008000a00 */
[----:B------:R-:W-:Y:S02]  /*03b0*/  USHF.R.S32.HI UR57, URZ, 0x1f, UR38 ;  /* 0x0000001fff397899 */ /* 0x000fe40008011426 */
[----:B------:R-:W-:-:S02]  /*03c0*/  USHF.R.S32.HI UR40, URZ, 0x1f, UR40 ;  /* 0x0000001fff287899 */ /* 0x000fc40008011428 */
[----:B------:R-:W-:Y:S01]  /*03d0*/  USHF.R.S32.HI UR62, URZ, 0x1f, UR56 ;  /* 0x0000001fff3e7899 */ /* 0x000fe20008011438 */
[----:B---34-:R-:W-:Y:S11]  /*03e0*/  BRA.U !UP0, `(.L_x_36) ;  /* 0x0000000508307547 */ /* 0x018ff6000b800000 */
[----:B------:R-:W-:Y:S01]  /*03f0*/  BSSY.RECONVERGENT B8, `(.L_x_37) ;  /* 0x000004a000087945 */ /* 0x000fe20003800200 */
.L_x_44:
[----:B------:R-:W-:Y:S02]  /*0400*/  SHF.R.S32.HI R17, RZ, 0x1f, R22 ;  /* 0x0000001fff117819 */ /* 0x000fe40000011416 */
[----:B------:R-:W-:-:S04]  /*0410*/  IADD3 R0, P0, PT, R22, UR38, RZ ;  /* 0x0000002616007c10 */ /* 0x000fc8000ff1e0ff */
[----:B------:R-:W-:Y:S02]  /*0420*/  IADD3.X R3, PT, PT, R17, UR57, RZ, P0, !PT ;  /* 0x0000003911037c10 */ /* 0x000fe400087fe4ff */
[----:B--2---:R-:W-:-:S04]  /*0430*/  LEA R18, P0, R0, UR54, 0x3 ;  /* 0x0000003600127c11 */ /* 0x004fc8000f8018ff */
[----:B------:R-:W-:-:S06]  /*0440*/  LEA.HI.X R19, R0, UR55, R3, 0x3, P0 ;  /* 0x0000003700137c11 */ /* 0x000fcc00080f1c03 */
[----:B0-----:R-:W0:Y:S01]  /*0450*/  LDG.E.64 R18, desc[UR36][R18.64] ;  /* 0x0000002412127981 */ /* 0x001e22000c1e1b00 */
        /* <DEDUP_REMOVED lines=14> */
[----:B------:R-:W2:Y:S01]  /*0540*/  LDCU.64 UR6, c[0x4][0x190] ;  /* 0x01003200ff0677ac */ /* 0x000ea20008000a00 */
[----:B------:R-:W3:Y:S01]  /*0550*/  LDC.64 R2, c[0x4][R2] ;  /* 0x0100000002027b82 */ /* 0x000ee20000000a00 */
[----:B------:R-:W-:Y:S01]  /*0560*/  IMAD.MOV.U32 R13, RZ, RZ, RZ ;  /* 0x000000ffff0d7224 */ /* 0x000fe200078e00ff */
[----:B------:R-:W4:Y:S01]  /*0570*/  LDCU.64 UR8, c[0x4][0x90] ;  /* 0x01001200ff0877ac */ /* 0x000f220008000a00 */
[----:B0-----:R-:W-:Y:S02]  /*0580*/  IMAD.U32 R4, RZ, RZ, UR4 ;  /* 0x00000004ff047e24 */ /* 0x001fe4000f8e00ff */
[----:B------:R-:W-:-:S02]  /*0590*/  IMAD.U32 R5, RZ, RZ, UR5 ;  /* 0x00000005ff057e24 */ /* 0x000fc4000f8e00ff */
[----:B--2---:R-:W-:Y:S02]  /*05a0*/  IMAD.U32 R6, RZ, RZ, UR6 ;  /* 0x00000006ff067e24 */ /* 0x004fe4000f8e00ff */
[----:B------:R-:W-:Y:S02]  /*05b0*/  IMAD.U32 R7, RZ, RZ, UR7 ;  /* 0x00000007ff077e24 */ /* 0x000fe4000f8e00ff */
[----:B----4-:R-:W-:Y:S02]  /*05c0*/  IMAD.U32 R10, RZ, RZ, UR8 ;  /* 0x00000008ff0a7e24 */ /* 0x010fe4000f8e00ff */
[----:B------:R-:W-:-:S07]  /*05d0*/  IMAD.U32 R11, RZ, RZ, UR9 ;  /* 0x00000009ff0b7e24 */ /* 0x000fce000f8e00ff */
[----:B------:R-:W-:-:S07]  /*05e0*/  LEPC R20, `(.L_x_41) ;  /* 0x000000001014794e */ /* 0x000fce0000000000 */
[----:B-1-3--:R-:W-:Y:S05]  /*05f0*/  CALL.ABS.NOINC R2 ;  /* 0x0000000002007343 */ /* 0x00afea0003c00000 */
.L_x_41:
[----:B-1----:R-:W-:Y:S05]  /*0600*/  BSYNC.RECONVERGENT B6 ;  /* 0x0000000000067941 */ /* 0x002fea0003800200 */
.L_x_40:
        /* <DEDUP_REMOVED lines=25> */
.L_x_43:
[----:B------:R-:W-:Y:S05]  /*07a0*/  BSYNC.RECONVERGENT B6 ;  /* 0x0000000000067941 */ /* 0x000fea0003800200 */
.L_x_42:
[----:B------:R-:W-:-:S04]  /*07b0*/  LEA R2, P0, R18, UR46, 0x2 ;  /* 0x0000002e12027c11 */ /* 0x000fc8000f8010ff */
[----:B------:R-:W-:-:S05]  /*07c0*/  LEA.HI.X R3, R18, UR47, R19, 0x2, P0 ;  /* 0x0000002f12037c11 */ /* 0x000fca00080f1413 */
[----:B------:R-:W2:Y:S01]  /*07d0*/  LDG.E R2, desc[UR36][R2.64] ;  /* 0x0000002402027981 */ /* 0x000ea2000c1e1900 */
[----:B------:R-:W-:-:S04]  /*07e0*/  IADD3 R16, P0, PT, R16, UR56, RZ ;  /* 0x0000003810107c10 */ /* 0x000fc8000ff1e0ff */
[----:B------:R-:W-:Y:S02]  /*07f0*/  IADD3.X R5, PT, PT, R24, UR62, RZ, P0, !PT ;  /* 0x0000003e18057c10 */ /* 0x000fe400087fe4ff */
[----:B------:R-:W-:-:S04]  /*0800*/  LEA R4, P0, R16, UR44, 0x2 ;  /* 0x0000002c10047c11 */ /* 0x000fc8000f8010ff */
[----:B------:R-:W-:Y:S01]  /*0810*/  LEA.HI.X R5, R16, UR45, R5, 0x2, P0 ;  /* 0x0000002d10057c11 */ /* 0x000fe200080f1405 */
[----:B--2---:R-:W-:-:S05]  /*0820*/  FMUL.FTZ R7, R2, -R23 ;  /* 0x8000001702077220 */ /* 0x004fca0000410000 */
[----:B------:R0:W-:Y:S03]  /*0830*/  STG.E desc[UR36][R4.64], R7 ;  /* 0x0000000704007986 */ /* 0x0001e6000c101924 */
.L_x_39:
[----:B-1----:R-:W-:Y:S05]  /*0840*/  BSYNC.RECONVERGENT B7 ;  /* 0x0000000000077941 */ /* 0x002fea0003800200 */
.L_x_38:
[----:B------:R-:W1:Y:S02]  /*0850*/  LDC.64 R2, c[0x0][0x3b0] ;  /* 0x0000ec00ff027b82 */ /* 0x000e640000000a00 */
[----:B-1----:R-:W-:-:S05]  /*0860*/  IMAD R22, R3, UR41, R22 ;  /* 0x0000002903167c24 */ /* 0x002fca000f8e0216 */
[----:B------:R-:W-:-:S13]  /*0870*/  ISETP.GE.AND P0, PT, R22, R2, PT ;  /* 0x000000021600720c */ /* 0x000fda0003f06270 */
[----:B------:R-:W-:Y:S05]  /*0880*/  @!P0 BRA `(.L_x_44) ;  /* 0xfffffff800dc8947 */ /* 0x000fea000383ffff */
[----:B------:R-:W-:Y:S05]  /*0890*/  BSYNC.RECONVERGENT B8 ;  /* 0x0000000000087941 */ /* 0x000fea0003800200 */
.L_x_37:
[----:B------:R-:W-:Y:S05]  /*08a0*/  EXIT ;  /* 0x000000000000794d */ /* 0x000fea0003800000 */
.L_x_36:
[----:B------:R-:W-:Y:S01]  /*08b0*/  BSSY.RECONVERGENT B8, `(.L_x_45) ;  /* 0x0000045000087945 */ /* 0x000fe20003800200 */
.L_x_52:
        /* <DEDUP_REMOVED lines=20> */
[----:B------:R-:W3:Y:S01]  /*0a00*/  LDCU.64 UR6, c[0x4][0x190] ;  /* 0x01003200ff0677ac */ /* 0x000ee20008000a00 */
[----:B------:R-:W4:Y:S01]  /*0a10*/  LDC.64 R2, c[0x4][R2] ;  /* 0x0100000002027b82 */ /* 0x000f220000000a00 */
[----:B------:R-:W-:Y:S01]  /*0a20*/  IMAD.MOV.U32 R13, RZ, RZ, RZ ;  /* 0x000000ffff0d7224 */ /* 0x000fe200078e00ff */
[----:B------:R-:W5:Y:S01]  /*0a30*/  LDCU.64 UR8, c[0x4][0x90] ;  /* 0x01001200ff0877ac */ /* 0x000f620008000a00 */
[----:B0-----:R-:W-:Y:S02]  /*0a40*/  IMAD.U32 R4, RZ, RZ, UR4 ;  /* 0x00000004ff047e24 */ /* 0x001fe4000f8e00ff */
[----:B------:R-:W-:Y:S01]  /*0a50*/  IMAD.U32 R5, RZ, RZ, UR5 ;  /* 0x00000005ff057e24 */ /* 0x000fe2000f8e00ff */
[----:B---3--:R-:W-:Y:S01]  /*0a60*/  MOV R6, UR6 ;  /* 0x0000000600067c02 */ /* 0x008fe20008000f00 */
[----:B------:R-:W-:-:S02]  /*0a70*/  IMAD.U32 R7, RZ, RZ, UR7 ;  /* 0x00000007ff077e24 */ /* 0x000fc4000f8e00ff */
[----:B-----5:R-:W-:Y:S02]  /*0a80*/  IMAD.U32 R10, RZ, RZ, UR8 ;  /* 0x00000008ff0a7e24 */ /* 0x020fe4000f8e00ff */
[----:B------:R-:W-:-:S07]  /*0a90*/  IMAD.U32 R11, RZ, RZ, UR9 ;  /* 0x00000009ff0b7e24 */ /* 0x000fce000f8e00ff */
[----:B------:R-:W-:-:S07]  /*0aa0*/  LEPC R20, `(.L_x_49) ;  /* 0x000000001014794e */ /* 0x000fce0000000000 */
[----:B-12-4-:R-:W-:Y:S05]  /*0ab0*/  CALL.ABS.NOINC R2 ;  /* 0x0000000002007343 */ /* 0x016fea0003c00000 */
.L_x_49:
[----:B-12---:R-:W-:Y:S05]  /*0ac0*/  BSYNC.RECONVERGENT B6 ;  /* 0x0000000000067941 */ /* 0x006fea0003800200 */
.L_x_48:
        /* <DEDUP_REMOVED lines=24> */
.L_x_51:
[----:B------:R-:W-:Y:S05]  /*0c50*/  BSYNC.RECONVERGENT B6 ;  /* 0x0000000000067941 */ /* 0x000fea0003800200 */
.L_x_50:
[----:B------:R-:W-:-:S04]  /*0c60*/  IADD3 R16, P0, PT, R16, UR56, RZ ;  /* 0x0000003810107c10 */ /* 0x000fc8000ff1e0ff */
[----:B------:R-:W-:Y:S02]  /*0c70*/  IADD3.X R3, PT, PT, R18, UR62, RZ, P0, !PT ;  /* 0x0000003e12037c10 */ /* 0x000fe400087fe4ff */
[----:B------:R-:W-:-:S04]  /*0c80*/  LEA R2, P0, R16, UR42, 0x2 ;  /* 0x0000002a10027c11 */ /* 0x000fc8000f8010ff */
[----:B------:R-:W-:-:S05]  /*0c90*/  LEA.HI.X R3, R16, UR43, R3, 0x2, P0 ;  /* 0x0000002b10037c11 */ /* 0x000fca00080f1403 */
[----:B------:R0:W-:Y:S04]  /*0ca0*/  STG.E desc[UR36][R2.64], R24 ;  /* 0x0000001802007986 */ /* 0x0001e8000c101924 */
.L_x_47:
[----:B-12---:R-:W-:Y:S05]  /*0cb0*/  BSYNC.RECONVERGENT B7 ;  /* 0x0000000000077941 */ /* 0x006fea0003800200 */
.L_x_46:
[----:B0-----:R-:W0:Y:S02]  /*0cc0*/  LDC.64 R2, c[0x0][0x3b0] ;  /* 0x0000ec00ff027b82 */ /* 0x001e240000000a00 */
[----:B0-----:R-:W-:-:S05]  /*0cd0*/  IMAD R22, R3, UR41, R22 ;  /* 0x0000002903167c24 */ /* 0x001fca000f8e0216 */
[----:B------:R-:W-:-:S13]  /*0ce0*/  ISETP.GE.AND P0, PT, R22, R2, PT ;  /* 0x000000021600720c */ /* 0x000fda0003f06270 */
[----:B------:R-:W-:Y:S05]  /*0cf0*/  @!P0 BRA `(.L_x_52) ;  /* 0xfffffff800f08947 */ /* 0x000fea000383ffff */
[----:B------:R-:W-:Y:S05]  /*0d00*/  BSYNC.RECONVERGENT B8 ;  /* 0x0000000000087941 */ /* 0x000fea0003800200 */
.L_x_45:
[----:B------:R-:W-:Y:S05]  /*0d10*/  EXIT ;  /* 0x000000000000794d */ /* 0x000fea0003800000 */
.L_x_53:
        /* <DEDUP_REMOVED lines=14> */
.L_x_1135:


//--------------------- .text._ZN2at6native45_GLOBAL__N__efdd3984_12_NLLLoss2d_cu_e9278b4626nll_loss2d_backward_kernelIdEEvPT_PKS3_PKlS6_S6_biiil --------------------------
	.section	.text._ZN2at6native45_GLOBAL__N__efdd3984_12_NLLLoss2d_cu_e9278b4626nll_loss2d_backward_kernelIdEEvPT_PKS3_PKlS6_S6_biiil,"ax",@progbits
	.align	128
.text._ZN2at6native45_GLOBAL__N__efdd3984_12_NLLLoss2d_cu_e9278b4626nll_loss2d_backward_kernelIdEEvPT_PKS3_PKlS6_S6_biiil:
        .type           _ZN2at6native45_GLOBAL__N__efdd3984_12_NLLLoss2d_cu_e9278b4626nll_loss2d_backward_kernelIdEEvPT_PKS3_PKlS6_S6_biiil,@function
        .size           _ZN2at6native45_GLOBAL__N__efdd3984_12_NLLLoss2d_cu_e9278b4626nll_loss2d_backward_kernelIdEEvPT_PKS3_PKlS6_S6_biiil,(.L_x_1136 - _ZN2at6native45_GLOBAL__N__efdd3984_12_NLLLoss2d_cu_e9278b4626nll_loss2d_backward_kernelIdEEvPT_PKS3_PKlS6_S6_biiil)
        .other          _ZN2at6native45_GLOBAL__N__efdd3984_12_NLLLoss2d_cu_e9278b4626nll_loss2d_backward_kernelIdEEvPT_PKS3_PKlS6_S6_biiil,@"STO_CUDA_ENTRY STV_DEFAULT"
_ZN2at6native45_GLOBAL__N__efdd3984_12_NLLLoss2d_cu_e9278b4626nll_loss2d_backward_kernelIdEEvPT_PKS3_PKlS6_S6_biiil:
[----:B------:R-:W0:Y:S01]  /*0000*/  LDC R1, c[0x0][0x37c] ;  /* 0x0000df00ff017b82 */ /* 0x000e220000000800 */
[----:B------:R-:W1:Y:S01]  /*0010*/  LDCU.U8 UR4, c[0x0][0x3a8] ;  /* 0x00007500ff0477ac */ /* 0x000e620008000000 */
[----:B------:R-:W2:Y:S01]  /*0020*/  LDCU.64 UR36, c[0x0][0x358] ;  /* 0x00006b00ff2477ac */ /* 0x000ea20008000a00 */
[----:B-1----:R-:W-:-:S04]  /*0030*/  UPRMT UR4, UR4, 0x8880, URZ ;  /* 0x0000888004047896 */ /* 0x002fc800080000ff */
[----:B------:R-:W-:-:S09]  /*0040*/  UISETP.NE.AND UP0, UPT, UR4, URZ, UPT ;  /* 0x000000ff0400728c */ /* 0x000fd2000bf05270 */
[----:B--2---:R-:W-:Y:S05]  /*0050*/  BRA.U !UP0, `(.L_x_54) ;  /* 0x0000000108c47547 */ /* 0x004fea000b800000 */
[----:B------:R-:W1:Y:S08]  /*0060*/  LDC.64 R2, c[0x0][0x3a0] ;  /* 0x0000e800ff027b82 */ /* 0x000e700000000a00 */
[----:B------:R-:W2:Y:S01]  /*0070*/  LDC.64 R4, c[0x0][0x388] ;  /* 0x0000e200ff047b82 */ /* 0x000ea20000000a00 */
[----:B-1----:R-:W3:Y:S04]  /*0080*/  LDG.E.64 R2, desc[UR36][R2.64] ;  /* 0x0000002402027981 */ /* 0x002ee8000c1e1b00 */
[----:B--2---:R-:W2:Y:S01]  /*0090*/  LDG.E.64 R4, desc[UR36][R4.64] ;  /* 0x0000002404047981 */ /* 0x004ea2000c1e1b00 */
[----:B------:R-:W-:Y:S01]  /*00a0*/  IMAD.MOV.U32 R6, RZ, RZ, 0x1 ;  /* 0x00000001ff067424 */ /* 0x000fe200078e00ff */
[----:B---3--:R-:W1:Y:S01]  /*00b0*/  MUFU.RCP64H R7, R3 ;  /* 0x0000000300077308 */ /* 0x008e620000001800 */
[----:B--2---:R-:W-:-:S04]  /*00c0*/  FSETP.GEU.AND P1, PT, |R5|, 6.5827683646048100446e-37, PT ;  /* 0x036000000500780b */ /* 0x004fc80003f2e200 */
[----:B-1----:R-:W1:-:S15]  /*00d0*/  DFMA R8, -R2, R6, 1 ;  /* 0x3ff000000208742b */ /* 0x002e5e0000000106 */
[----:B------:R-:W-:-:S15]  /*00e0*/  NOP ;  /* 0x0000000000007918 */ /* 0x000fde0000000000 */
[----:B------:R-:W-:-:S15]  /*00f0*/  NOP ;  /* 0x0000000000007918 */ /* 0x000fde0000000000 */
[----:B------:R-:W-:-:S15]  /*0100*/  NOP ;  /* 0x0000000000007918 */ /* 0x000fde0000000000 */
[----:B------:R-:W-:-:S04]  /*0110*/  NOP ;  /* 0x0000000000007918 */ /* 0x000fc80000000000 */
[----:B-1----:R-:W1:-:S15]  /*0120*/  DFMA R8, R8, R8, R8 ;  /* 0x000000080808722b */ /* 0x002e5e0000000008 */
        /* <DEDUP_REMOVED lines=19> */
[----:B-1----:R-:W1:-:S15]  /*0260*/  DMUL R22, R4, R6 ;  /* 0x0000000604167228 */ /* 0x002e5e0000000000 */
[----:B------:R-:W-:-:S15]  /*0270*/  NOP ;  /* 0x0000000000007918 */ /* 0x000fde0000000000 */
[----:B------:R-:W-:-:S15]  /*0280*/  NOP ;  /* 0x0000000000007918 */ /* 0x000fde0000000000 */
[----:B------:R-:W-:-:S15]  /*0290*/  NOP ;  /* 0x0000000000007918 */ /* 0x000fde0000000000 */
[----:B------:R-:W-:-:S04]  /*02a0*/  NOP ;  /* 0x0000000000007918 */ /* 0x000fc80000000000 */
[----:B-1----:R-:W1:-:S15]  /*02b0*/  DFMA R8, -R2, R22, R4 ;  /* 0x000000160208722b */ /* 0x002e5e0000000104 */
[----:B------:R-:W-:-:S15]  /*02c0*/  NOP ;  /* 0x0000000000007918 */ /* 0x000fde0000000000 */
[----:B------:R-:W-:-:S15]  /*02d0*/  NOP ;  /* 0x0000000000007918 */ /* 0x000fde0000000000 */
[----:B------:R-:W-:-:S15]  /*02e0*/  NOP ;  /* 0x0000000000007918 */ /* 0x000fde0000000000 */
[----:B------:R-:W-:-:S04]  /*02f0*/  NOP ;  /* 0x0000000000007918 */ /* 0x000fc80000000000 */
[----:B-1----:R-:W1:Y:S02]  /*0300*/  DFMA R22, R6, R8, R22 ;  /* 0x000000080616722b */ /* 0x002e640000000016 */
[----:B-1----:R-:W-:-:S05]  /*0310*/  FFMA R0, RZ, R3, R23 ;  /* 0x00000003ff007223 */ /* 0x002fca0000000017 */
[----:B------:R-:W-:-:S13]  /*0320*/  FSETP.GT.AND P0, PT, |R0|, 1.469367938527859385e-39, PT ;  /* 0x001000000000780b */ /* 0x000fda0003f04200 */
[----:B------:R-:W-:Y:S05]  /*0330*/  @P0 BRA P1, `(.L_x_55) ;  /* 0x0000000000140947 */ /* 0x000fea0000800000 */
[----:B------:R-:W-:-:S07]  /*0340*/  MOV R0, 0x360 ;  /* 0x0000036000007802 */ /* 0x000fce0000000f00 */
[----:B0-----:R-:W-:Y:S05]  /*0350*/  CALL.REL.NOINC `($__internal_0_$__cuda_sm20_div_rn_f64_full) ;  /* 0x0000000c002c7944 */ /* 0x001fea0003c00000 */
[----:B------:R-:W-:Y:S05]  /*0360*/  BRA `(.L_x_55) ;  /* 0x0000000000087947 */ /* 0x000fea0003800000 */
.L_x_54:
[----:B------:R-:W1:Y:S02]  /*0370*/  LDC.64 R22, c[0x0][0x388] ;  /* 0x0000e200ff167b82 */ /* 0x000e640000000a00 */
[----:B-1----:R-:W5:Y:S02]  /*0380*/  LDG.E.64 R22, desc[UR36][R22.64] ;  /* 0x0000002416167981 */ /* 0x002f64000c1e1b00 */
.L_x_55:
[----:B------:R-:W1:Y:S01]  /*0390*/  LDCU.64 UR8, c[0x0][0x3b0] ;  /* 0x00007600ff0877ac */ /* 0x000e620008000a00 */
[----:B------:R-:W2:Y:S01]  /*03a0*/  S2UR UR6, SR_CTAID.X ;  /* 0x00000000000679c3 */ /* 0x000ea20000002500 */
[----:B------:R-:W-:Y:S01]  /*03b0*/  UMOV UR4, URZ ;  /* 0x000000ff00047c82 */ /* 0x000fe20008000000 */
[----:B------:R-:W3:Y:S06]  /*03c0*/  LDCU UR41, c[0x0][0x360] ;  /* 0x00006c00ff2977ac */ /* 0x000eec0008000800 */
[----:B------:R-:W4:Y:S01]  /*03d0*/  LDC R3, c[0x0][0x360] ;  /* 0x0000d800ff037b82 */ /* 0x000f220000000800 */
[----:B-1----:R-:W1:Y:S01]  /*03e0*/  I2F.U32.RP R0, UR9 ;  /* 0x0000000900007d06 */ /* 0x002e620008209000 */
[----:B------:R-:W-:-:S07]  /*03f0*/  UISETP.NE.U32.AND UP2, UPT, UR9, URZ, UPT ;  /* 0x000000ff0900728c */ /* 0x000fce000bf45070 */
[----:B-1----:R-:W1:Y:S02]  /*0400*/  MUFU.RCP R0, R0 ;  /* 0x0000000000007308 */ /* 0x002e640000001000 */
[----:B-1----:R-:W-:-:S06]  /*0410*/  VIADD R2, R0, 0xffffffe ;  /* 0x0ffffffe00027836 */ /* 0x002fcc0000000000 */
[----:B------:R-:W1:Y:S02]  /*0420*/  F2I.FTZ.U32.TRUNC.NTZ R2, R2 ;  /* 0x0000000200027305 */ /* 0x000e64000021f000 */
[----:B-1----:R-:W-:Y:S02]  /*0430*/  R2UR UR5, R2 ;  /* 0x00000000020572ca */ /* 0x002fe400000e0000 */
[----:B------:R-:W4:Y:S11]  /*0440*/  S2R R2, SR_TID.X ;  /* 0x0000000000027919 */ /* 0x000f360000002100 */
[----:B------:R-:W-:-:S04]  /*0450*/  UIADD3 UR7, UPT, UPT, URZ, -UR5, URZ ;  /* 0x80000005ff077290 */ /* 0x000fc8000fffe0ff */
[----:B------:R-:W-:-:S04]  /*0460*/  UIMAD UR7, UR7, UR9, URZ ;  /* 0x00000009070772a4 */ /* 0x000fc8000f8e02ff */
[----:B------:R-:W-:-:S04]  /*0470*/  UIMAD.WIDE.U32 UR4, UR5, UR7, UR4 ;  /* 0x00000007050472a5 */ /* 0x000fc8000f8e0004 */
[----:B--2---:R-:W-:-:S04]  /*0480*/  UIMAD.WIDE.U32 UR4, UR5, UR6, URZ ;  /* 0x00000006050472a5 */ /* 0x004fc8000f8e00ff */
[----:B------:R-:W-:-:S04]  /*0490*/  UIADD3 UR4, UPT, UPT, -UR5, URZ, URZ ;  /* 0x000000ff05047290 */ /* 0x000fc8000fffe1ff */
[----:B------:R-:W-:-:S04]  /*04a0*/  UIMAD UR4, UR9, UR4, UR6 ;  /* 0x00000004090472a4 */ /* 0x000fc8000f8e0206 */
[----:B------:R-:W-:-:S11]  /*04b0*/  UISETP.GE.U32.AND UP0, UPT, UR4, UR9, UPT ;  /* 0x000000090400728c */ /* 0x000fd6000bf06070 */
[----:B------:R-:W-:Y:S02]  /*04c0*/  @UP0 UIADD3 UR4, UPT, UPT, UR4, -UR9, URZ ;  /* 0x8000000904040290 */ /* 0x000fe4000fffe0ff */
[----:B------:R-:W-:Y:S02]  /*04d0*/  @UP0 UIADD3 UR5, UPT, UPT, UR5, 0x1, URZ ;  /* 0x0000000105050890 */ /* 0x000fe4000fffe0ff */
[----:B------:R-:W-:-:S11]  /*04e0*/  UISETP.GE.U32.AND UP1, UPT, UR4, UR9, UPT ;  /* 0x000000090400728c */ /* 0x000fd6000bf26070 */
[----:B------:R-:W-:Y:S02]  /*04f0*/  @UP1 UIADD3 UR5, UPT, UPT, UR5, 0x1, URZ ;  /* 0x0000000105051890 */ /* 0x000fe4000fffe0ff */
[----:B------:R-:W-:-:S04]  /*0500*/  @!UP2 ULOP3.LUT UR5, URZ, UR9, URZ, 0x33, !UPT ;  /* 0x00000009ff05a292 */ /* 0x000fc8000f8e33ff */
[----:B------:R-:W-:-:S04]  /*0510*/  UIADD3 UR4, UPT, UPT, -UR5, URZ, URZ ;  /* 0x000000ff05047290 */ /* 0x000fc8000fffe1ff */
[----:B------:R-:W-:-:S06]  /*0520*/  UIMAD UR4, UR9, UR4, UR6 ;  /* 0x00000004090472a4 */ /* 0x000fcc000f8e0206 */
[----:B----4-:R-:W-:-:S05]  /*0530*/  IMAD R2, R3, UR4, R2 ;  /* 0x0000000403027c24 */ /* 0x010fca000f8e0202 */
[----:B------:R-:W-:-:S13]  /*0540*/  ISETP.GE.AND P0, PT, R2, UR8, PT ;  /* 0x0000000802007c0c */ /* 0x000fda000bf06270 */
[----:B---3--:R-:W-:Y:S05]  /*0550*/  @P0 EXIT ;  /* 0x000000000000094d */ /* 0x008fea0003800000 */
[----:B------:R-:W1:Y:S01]  /*0560*/  LDCU.64 UR6, c[0x0][0x398] ;  /* 0x00007300ff0677ac */ /* 0x000e620008000a00 */
[----:B------:R-:W2:Y:S01]  /*0570*/  LDCU UR40, c[0x0][0x3ac] ;  /* 0x00007580ff2877ac */ /* 0x000ea20008000800 */
[----:B------:R-:W-:Y:S02]  /*0580*/  UIMAD UR38, UR5, UR8, URZ ;  /* 0x00000008052672a4 */ /* 0x000fe4000f8e02ff */
[----:B------:R-:W-:Y:S01]  /*0590*/  USHF.R.S32.HI UR39, URZ, 0x1f, UR8 ;  /* 0x0000001fff277899 */ /* 0x000fe20008011408 */
[----:B------:R-:W3:Y:S01]  /*05a0*/  LDCU UR61, c[0x0][0x3ac] ;  /* 0x00007580ff3d77ac */ /* 0x000ee20008000800 */
[----:B------:R-:W4:Y:S01]  /*05b0*/  LDCU UR60, c[0x0][0x3ac] ;  /* 0x00007580ff3c77ac */ /* 0x000f220008000800 */
[----:B-1----:R-:W-:Y:S02]  /*05c0*/  UISETP.NE.U32.AND UP0, UPT, UR6, URZ, UPT ;  /* 0x000000ff0600728c */ /* 0x002fe4000bf05070 */
[----:B--2---:R-:W-:Y:S02]  /*05d0*/  UIMAD UR56, UR38, UR40, URZ ;  /* 0x00000028263872a4 */ /* 0x004fe4000f8e02ff */
[----:B------:R-:W-:Y:S01]  /*05e0*/  UISETP.NE.AND.EX UP0, UPT, UR7, URZ, UPT, UP0 ;  /* 0x000000ff0700728c */ /* 0x000fe2000bf05300 */
[----:B------:R-:W1:Y:S01]  /*05f0*/  LDCU UR59, c[0x0][0x3b0] ;  /* 0x00007600ff3b77ac */ /* 0x000e620008000800 */
[----:B------:R-:W2:Y:S01]  /*0600*/  LDCU UR58, c[0x0][0x3b0] ;  /* 0x00007600ff3a77ac */ /* 0x000ea20008000800 */
        /* <DEDUP_REMOVED lines=10> */
[----:B---34-:R-:W-:Y:S11]  /*06b0*/  BRA.U !UP0, `(.L_x_56) ;  /* 0x0000000508307547 */ /* 0x018ff6000b800000 */
[----:B------:R-:W-:Y:S01]  /*06c0*/  BSSY.RECONVERGENT B8, `(.L_x_57) ;  /* 0x000004a000087945 */ /* 0x000fe20003800200 */
.L_x_64:
        /* <DEDUP_REMOVED lines=23> */
[----:B------:R-:W1:Y:S01]  /*0840*/  LDCU.64 UR8, c[0x4][0x88] ;  /* 0x01001100ff0877ac */ /* 0x000e620008000a00 */
[----:B0-----:R-:W-:Y:S02]  /*0850*/  IMAD.U32 R4, RZ, RZ, UR4 ;  /* 0x00000004ff047e24 */ /* 0x001fe4000f8e00ff */
[----:B------:R-:W-:-:S02]  /*0860*/  IMAD.U32 R5, RZ, RZ, UR5 ;  /* 0x00000005ff057e24 */ /* 0x000fc4000f8e00ff */
[----:B---3--:R-:W-:Y:S02]  /*0870*/  IMAD.U32 R6, RZ, RZ, UR6 ;  /* 0x00000006ff067e24 */ /* 0x008fe4000f8e00ff */
[----:B------:R-:W-:Y:S02]  /*0880*/  IMAD.U32 R7, RZ, RZ, UR7 ;  /* 0x00000007ff077e24 */ /* 0x000fe4000f8e00ff */
[----:B-1----:R-:W-:Y:S02]  /*0890*/  IMAD.U32 R10, RZ, RZ, UR8 ;  /* 0x00000008ff0a7e24 */ /* 0x002fe4000f8e00ff */
[----:B------:R-:W-:-:S07]  /*08a0*/  IMAD.U32 R11, RZ, RZ, UR9 ;  /* 0x00000009ff0b7e24 */ /* 0x000fce000f8e00ff */
[----:B------:R-:W-:-:S07]  /*08b0*/  LEPC R20, `(.L_x_61) ;  /* 0x000000001014794e */ /* 0x000fce0000000000 */
[----:B--2-45:R-:W-:Y:S05]  /*08c0*/  CALL.ABS.NOINC R14 ;  /* 0x000000000e007343 */ /* 0x034fea0003c00000 */
.L_x_61:
[----:B-12---:R-:W-:Y:S05]  /*08d0*/  BSYNC.RECONVERGENT B6 ;  /* 0x0000000000067941 */ /* 0x006fea0003800200 */
.L_x_60:
        /* <DEDUP_REMOVED lines=24> */
[----:B--2--5:R-:W-:Y:S05]  /*0a60*/  CALL.ABS.NOINC R14 ;  /* 0x000000000e007343 */ /* 0x024fea0003c00000 */
.L_x_63:
[----:B------:R-:W-:Y:S05]  /*0a70*/  BSYNC.RECONVERGENT B6 ;  /* 0x0000000000067941 */ /* 0x000fea0003800200 */
.L_x_62:
[----:B------:R-:W-:-:S04]  /*0a80*/  LEA R6, P0, R18, UR46, 0x3 ;  /* 0x0000002e12067c11 */ /* 0x000fc8000f8018ff */
[----:B------:R-:W-:-:S05]  /*0a90*/  LEA.HI.X R7, R18, UR47, R19, 0x3, P0 ;  /* 0x0000002f12077c11 */ /* 0x000fca00080f1c13 */
[----:B------:R-:W2:Y:S01]  /*0aa0*/  LDG.E.64 R4, desc[UR36][R6.64] ;  /* 0x0000002406047981 */ /* 0x000ea2000c1e1b00 */
[----:B------:R-:W-:-:S04]  /*0ab0*/  IADD3 R16, P0, PT, R16, UR56, RZ ;  /* 0x0000003810107c10 */ /* 0x000fc8000ff1e0ff */
[----:B------:R-:W-:Y:S02]  /*0ac0*/  IADD3.X R3, PT, PT, R24, UR62, RZ, P0, !PT ;  /* 0x0000003e18037c10 */ /* 0x000fe400087fe4ff */
[----:B------:R-:W-:-:S04]  /*0ad0*/  LEA R8, P0, R16, UR44, 0x3 ;  /* 0x0000002c10087c11 */ /* 0x000fc8000f8018ff */
[----:B------:R-:W-:Y:S01]  /*0ae0*/  LEA.HI.X R9, R16, UR45, R3, 0x3, P0 ;  /* 0x0000002d10097c11 */ /* 0x000fe200080f1c03 */
[----:B--2--5:R-:W0:Y:S04]  /*0af0*/  DMUL R4, R4, -R22 ;  /* 0x8000001604047228 */ /* 0x024e280000000000 */
[----:B0-----:R0:W-:Y:S04]  /*0b00*/  STG.E.64 desc[UR36][R8.64], R4 ;  /* 0x0000000408007986 */ /* 0x0011e8000c101b24 */
.L_x_59:
[----:B-12---:R-:W-:Y:S05]  /*0b10*/  BSYNC.RECONVERGENT B7 ;  /* 0x0000000000077941 */ /* 0x006fea0003800200 */
.L_x_58:
[----:B0-----:R-:W0:Y:S02]  /*0b20*/  LDC.64 R4, c[0x0][0x3b0] ;  /* 0x0000ec00ff047b82 */ /* 0x001e240000000a00 */
[----:B0-----:R-:W-:-:S05]  /*0b30*/  IMAD R2, R5, UR41, R2 ;  /* 0x0000002905027c24 */ /* 0x001fca000f8e0202 */
[----:B------:R-:W-:-:S13]  /*0b40*/  ISETP.GE.AND P0, PT, R2, R4, PT ;  /* 0x000000040200720c */ /* 0x000fda0003f06270 */
[----:B------:R-:W-:Y:S05]  /*0b50*/  @!P0 BRA `(.L_x_64) ;  /* 0xfffffff800dc8947 */ /* 0x000fea000383ffff */
[----:B------:R-:W-:Y:S05]  /*0b60*/  BSYNC.RECONVERGENT B8 ;  /* 0x0000000000087941 */ /* 0x000fea0003800200 */
.L_x_57:
[----:B------:R-:W-:Y:S05]  /*0b70*/  EXIT ;  /* 0x000000000000794d */ /* 0x000fea0003800000 */
.L_x_56:
[----:B------:R-:W-:Y:S01]  /*0b80*/  BSSY.RECONVERGENT B8, `(.L_x_65) ;  /* 0x0000047000087945 */ /* 0x000fe20003800200 */
.L_x_72:
        /* <DEDUP_REMOVED lines=32> */
.L_x_69:
[----:B-12---:R-:W-:Y:S05]  /*0d90*/  BSYNC.RECONVERGENT B6 ;  /* 0x0000000000067941 */ /* 0x006fea0003800200 */
.L_x_68:
        /* <DEDUP_REMOVED lines=25> */
.L_x_71:
[----:B------:R-:W-:Y:S05]  /*0f30*/  BSYNC.RECONVERGENT B6 ;  /* 0x0000000000067941 */ /* 0x000fea0003800200 */
.L_x_70:
[----:B------:R-:W-:Y:S01]  /*0f40*/  IADD3 R16, P0, PT, R16, UR56, RZ ;  /* 0x0000003810107c10 */ /* 0x000fe2000ff1e0ff */
[----:B-----5:R-:W0:Y:S03]  /*0f50*/  DADD R6, -RZ, -R22 ;  /* 0x00000000ff067229 */ /* 0x020e260000000916 */
[----:B------:R-:W-:Y:S02]  /*0f60*/  IADD3.X R3, PT, PT, R18, UR62, RZ, P0, !PT ;  /* 0x0000003e12037c10 */ /* 0x000fe400087fe4ff */
[----:B------:R-:W-:-:S04]  /*0f70*/  LEA R4, P0, R16, UR42, 0x3 ;  /* 0x0000002a10047c11 */ /* 0x000fc8000f8018ff */
[----:B------:R-:W-:-:S05]  /*0f80*/  LEA.HI.X R5, R16, UR43, R3, 0x3, P0 ;  /* 0x0000002b10057c11 */ /* 0x000fca00080f1c03 */
[----:B0-----:R0:W-:Y:S04]  /*0f90*/  STG.E.64 desc[UR36][R4.64], R6 ;  /* 0x0000000604007986 */ /* 0x0011e8000c101b24 */
.L_x_67:
[----:B-12---:R-:W-:Y:S05]  /*0fa0*/  BSYNC.RECONVERGENT B7 ;  /* 0x0000000000077941 */ /* 0x006fea0003800200 */
.L_x_66:
[----:B0-----:R-:W0:Y:S02]  /*0fb0*/  LDC.64 R4, c[0x0][0x3b0] ;  /* 0x0000ec00ff047b82 */ /* 0x001e240000000a00 */
[----:B0-----:R-:W-:-:S05]  /*0fc0*/  IMAD R2, R5, UR41, R2 ;  /* 0x0000002905027c24 */ /* 0x001fca000f8e0202 */
[----:B------:R-:W-:-:S13]  /*0fd0*/  ISETP.GE.AND P0, PT, R2, R4, PT ;  /* 0x000000040200720c */ /* 0x000fda0003f06270 */
[----:B------:R-:W-:Y:S05]  /*0fe0*/  @!P0 BRA `(.L_x_72) ;  /* 0xfffffff800e88947 */ /* 0x000fea000383ffff */
[----:B------:R-:W-:Y:S05]  /*0ff0*/  BSYNC.RECONVERGENT B8 ;  /* 0x0000000000087941 */ /* 0x000fea0003800200 */
.L_x_65:
[----:B------:R-:W-:Y:S05]  /*1000*/  EXIT ;  /* 0x000000000000794d */ /* 0x000fea0003800000 */
        .weak           $__internal_0_$__cuda_sm20_div_rn_f64_full
        .type           $__internal_0_$__cuda_sm20_div_rn_f64_full,@function
        .size           $__internal_0_$__cuda_sm20_div_rn_f64_full,(.L_x_1136 - $__internal_0_$__cuda_sm20_div_rn_f64_full)
$__internal_0_$__cuda_sm20_div_rn_f64_full:
[C---:B------:R-:W-:Y:S01]  /*1010*/  FSETP.GEU.AND P0, PT, |R3|.reuse, 1.469367938527859385e-39, PT ;  /* 0x001000000300780b */ /* 0x040fe20003f0e200 */
[----:B------:R-:W-:Y:S01]  /*1020*/  IMAD.MOV.U32 R8, RZ, RZ, 0x1 ;  /* 0x00000001ff087424 */ /* 0x000fe200078e00ff */
[C---:B------:R-:W-:Y:S01]  /*1030*/  LOP3.LUT R6, R3.reuse, 0x800fffff, RZ, 0xc0, !PT ;  /* 0x800fffff03067812 */ /* 0x040fe200078ec0ff */
[----:B------:R-:W-:Y:S01]  /*1040*/  IMAD.MOV.U32 R12, RZ, RZ, 0x1ca00000 ;  /* 0x1ca00000ff0c7424 */ /* 0x000fe200078e00ff */
[----:B------:R-:W-:Y:S02]  /*1050*/  LOP3.LUT R18, R3, 0x7ff00000, RZ, 0xc0, !PT ;  /* 0x7ff0000003127812 */ /* 0x000fe400078ec0ff */
[----:B------:R-:W-:Y:S01]  /*1060*/  LOP3.LUT R7, R6, 0x3ff00000, RZ, 0xfc, !PT ;  /* 0x3ff0000006077812 */ /* 0x000fe200078efcff */
[----:B------:R-:W-:-:S06]  /*1070*/  IMAD.MOV.U32 R6, RZ, RZ, R2 ;  /* 0x000000ffff067224 */ /* 0x000fcc00078e0002 */
[----:B------:R-:W0:Y:S02]  /*1080*/  @!P0 DMUL R6, R2, 8.98846567431157953865e+307 ;  /* 0x7fe0000002068828 */ /* 0x000e240000000000 */
[----:B0-----:R-:W0:-:S15]  /*1090*/  MUFU.RCP64H R9, R7 ;  /* 0x0000000700097308 */ /* 0x001e1e0000001800 */
[----:B------:R-:W-:-:S15]  /*10a0*/  NOP ;  /* 0x0000000000007918 */ /* 0x000fde0000000000 */
[----:B------:R-:W-:-:S15]  /*10b0*/  NOP ;  /* 0x0000000000007918 */ /* 0x000fde0000000000 */
[----:B------:R-:W-:-:S15]  /*10c0*/  NOP ;  /* 0x0000000000007918 */ /* 0x000fde0000000000 */
[----:B------:R-:W-:-:S02]  /*10d0*/  NOP ;  /* 0x0000000000007918 */ /* 0x000fc40000000000 */
[----:B0-----:R-:W0:-:S15]  /*10e0*/  DFMA R10, R8, -R6, 1 ;  /* 0x3ff00000080a742b */ /* 0x001e1e0000000806 */
[----:B------:R-:W-:-:S15]  /*10f0*/  NOP ;  /* 0x0000000000007918 */ /* 0x000fde0000000000 */
[----:B------:R-:W-:-:S15]  /*1100*/  NOP ;  /* 0x0000000000007918 */ /* 0x000fde0000000000 */
[----:B------:R-:W-:-:S15]  /*1110*/  NOP ;  /* 0x0000000000007918 */ /* 0x000fde0000000000 */
[----:B------:R-:W-:-:S04]  /*1120*/  NOP ;  /* 0x0000000000007918 */ /* 0x000fc80000000000 */
[----:B0-----:R-:W0:-:S15]  /*1130*/  DFMA R10, R10, R10, R10 ;  /* 0x0000000a0a0a722b */ /* 0x001e1e000000000a */
        /* <DEDUP_REMOVED lines=9> */
[----:B0-----:R-:W0:-:S15]  /*11d0*/  DFMA R8, R10, -R6, 1 ;  /* 0x3ff000000a08742b */ /* 0x001e1e0000000806 */
[----:B------:R-:W-:-:S15]  /*11e0*/  NOP ;  /* 0x0000000000007918 */ /* 0x000fde0000000000 */
[----:B------:R-:W-:-:S15]  /*11f0*/  NOP ;  /* 0x0000000000007918 */ /* 0x000fde0000000000 */
[----:B------:R-:W-:-:S15]  /*1200*/  NOP ;  /* 0x0000000000007918 */ /* 0x000fde0000000000 */
[----:B------:R-:W-:-:S04]  /*1210*/  NOP ;  /* 0x0000000000007918 */ /* 0x000fc80000000000 */
[----:B0-----:R0:W1:Y:S02]  /*1220*/  DFMA R10, R10, R8, R10 ;  /* 0x000000080a0a722b */ /* 0x001064000000000a */
[----:B0-----:R-:W-:Y:S02]  /*1230*/  IMAD.MOV.U32 R9, RZ, RZ, R5 ;  /* 0x000000ffff097224 */ /* 0x001fe400078e0005 */
[----:B------:R-:W-:-:S03]  /*1240*/  IMAD.MOV.U32 R8, RZ, RZ, R4 ;  /* 0x000000ffff087224 */ /* 0x000fc600078e0004 */
[----:B------:R-:W-:Y:S01]  /*1250*/  LOP3.LUT R13, R9, 0x7ff00000, RZ, 0xc0, !PT ;  /* 0x7ff00000090d7812 */ /* 0x000fe200078ec0ff */
[----:B------:R-:W-:-:S03]  /*1260*/  IMAD.MOV.U32 R4, RZ, RZ, R8 ;  /* 0x000000ffff047224 */ /* 0x000fc600078e0008 */
[----:B------:R-:W-:Y:S01]  /*1270*/  ISETP.GE.U32.AND P1, PT, R13, R18, PT ;  /* 0x000000120d00720c */ /* 0x000fe20003f26070 */
[----:B------:R-:W-:-:S03]  /*1280*/  IMAD.MOV.U32 R19, RZ, RZ, R13 ;  /* 0x000000ffff137224 */ /* 0x000fc600078e000d */
[----:B------:R-:W-:Y:S02]  /*1290*/  SEL R5, R12, 0x63400000, !P1 ;  /* 0x634000000c057807 */ /* 0x000fe40004800000 */
[----:B------:R-:W-:Y:S02]  /*12a0*/  FSETP.GEU.AND P1, PT, |R9|, 1.469367938527859385e-39, PT ;  /* 0x001000000900780b */ /* 0x000fe40003f2e200 */
[----:B------:R-:W-:-:S11]  /*12b0*/  LOP3.LUT R5, R5, 0x800fffff, R9, 0xf8, !PT ;  /* 0x800fffff05057812 */ /* 0x000fd600078ef809 */
[----:B-1----:R-:W-:Y:S05]  /*12c0*/  @P1 BRA `(.L_x_73) ;  /* 0x0000000000201947 */ /* 0x002fea0003800000 */
[----:B------:R-:W-:-:S04]  /*12d0*/  LOP3.LUT R14, R3, 0x7ff00000, RZ, 0xc0, !PT ;  /* 0x7ff00000030e7812 */ /* 0x000fc800078ec0ff */
[----:B------:R-:W-:Y:S01]  /*12e0*/  ISETP.GE.U32.AND P1, PT, R13, R14, PT ;  /* 0x0000000e0d00720c */ /* 0x000fe20003f26070 */
[----:B------:R-:W-:-:S03]  /*12f0*/  IMAD.MOV.U32 R14, RZ, RZ, RZ ;  /* 0x000000ffff0e7224 */ /* 0x000fc600078e00ff */
[----:B------:R-:W-:-:S04]  /*1300*/  SEL R15, R12, 0x63400000, !P1 ;  /* 0x634000000c0f7807 */ /* 0x000fc80004800000 */
[----:B------:R-:W-:-:S04]  /*1310*/  LOP3.LUT R15, R15, 0x80000000, R9, 0xf8, !PT ;  /* 0x800000000f0f7812 */ /* 0x000fc800078ef809 */
[----:B------:R-:W-:-:S06]  /*1320*/  LOP3.LUT R15, R15, 0x100000, RZ, 0xfc, !PT ;  /* 0x001000000f0f7812 */ /* 0x000fcc00078efcff */
[----:B------:R-:W0:Y:S02]  /*1330*/  DFMA R4, R4, 2, -R14 ;  /* 0x400000000404782b */ /* 0x000e24000000080e */
[----:B0-----:R-:W-:-:S07]  /*1340*/  LOP3.LUT R19, R5, 0x7ff00000, RZ, 0xc0, !PT ;  /* 0x7ff0000005137812 */ /* 0x001fce00078ec0ff */
.L_x_73:
[----:B------:R-:W-:Y:S01]  /*1350*/  @!P0 LOP3.LUT R18, R7, 0x7ff00000, RZ, 0xc0, !PT ;  /* 0x7ff0000007128812 */ /* 0x000fe200078ec0ff */
[----:B------:R-:W-:Y:S01]  /*1360*/  VIADD R20, R19, 0xffffffff ;  /* 0xffffffff13147836 */ /* 0x000fe20000000000 */
[----:B------:R-:W0:Y:S03]  /*1370*/  DMUL R16, R10, R4 ;  /* 0x000000040a107228 */ /* 0x000e260000000000 */
[----:B------:R-:W-:Y:S01]  /*1380*/  VIADD R21, R18, 0xffffffff ;  /* 0xffffffff12157836 */ /* 0x000fe20000000000 */
[----:B------:R-:W-:-:S04]  /*1390*/  ISETP.GT.U32.AND P0, PT, R20, 0x7feffffe, PT ;  /* 0x7feffffe1400780c */ /* 0x000fc80003f04070 */
[----:B------:R-:W-:-:S15]  /*13a0*/  ISETP.GT.U32.OR P0, PT, R21, 0x7feffffe, P0 ;  /* 0x7feffffe1500780c */ /* 0x000fde0000704470 */
[----:B------:R-:W-:-:S15]  /*13b0*/  NOP ;  /* 0x0000000000007918 */ /* 0x000fde0000000000 */
[----:B------:R-:W-:-:S15]  /*13c0*/  NOP ;  /* 0x0000000000007918 */ /* 0x000fde0000000000 */
[----:B------:R-:W-:-:S11]  /*13d0*/  NOP ;  /* 0x0000000000007918 */ /* 0x000fd60000000000 */
[----:B0-----:R-:W0:-:S15]  /*13e0*/  DFMA R14, R16, -R6, R4 ;  /* 0x80000006100e722b */ /* 0x001e1e0000000004 */
[----:B------:R-:W-:-:S15]  /*13f0*/  NOP ;  /* 0x0000000000007918 */ /* 0x000fde0000000000 */
[----:B------:R-:W-:-:S15]  /*1400*/  NOP ;  /* 0x0000000000007918 */ /* 0x000fde0000000000 */
[----:B------:R-:W-:-:S15]  /*1410*/  NOP ;  /* 0x0000000000007918 */ /* 0x000fde0000000000 */
[----:B------:R-:W-:-:S04]  /*1420*/  NOP ;  /* 0x0000000000007918 */ /* 0x000fc80000000000 */
[----:B0-----:R0:W1:Y:S02]  /*1430*/  DFMA R10, R10, R14, R16 ;  /* 0x0000000e0a0a722b */ /* 0x0010640000000010 */
[----:B01----:R-:W-:Y:S05]  /*1440*/  @P0 BRA `(.L_x_74) ;  /* 0x00000000007c0947 */ /* 0x003fea0003800000 */
[----:B------:R-:W-:-:S04]  /*1450*/  LOP3.LUT R14, R3, 0x7ff00000, RZ, 0xc0, !PT ;  /* 0x7ff00000030e7812 */ /* 0x000fc800078ec0ff */
[CC--:B------:R-:W-:Y:S02]  /*1460*/  VIADDMNMX R8, R13.reuse, -R14.reuse, 0xb9600000, !PT ;  /* 0xb96000000d087446 */ /* 0x0c0fe4000780090e */
[----:B------:R-:W-:Y:S02]  /*1470*/  ISETP.GE.U32.AND P0, PT, R13, R14, PT ;  /* 0x0000000e0d00720c */ /* 0x000fe40003f06070 */
[----:B------:R-:W-:Y:S02]  /*1480*/  VIMNMX R8, PT, PT, R8, 0x46a00000, PT ;  /* 0x46a0000008087848 */ /* 0x000fe40003fe0100 */
[----:B------:R-:W-:-:S05]  /*1490*/  SEL R9, R12, 0x63400000, !P0 ;  /* 0x634000000c097807 */ /* 0x000fca0004000000 */
[----:B------:R-:W-:Y:S02]  /*14a0*/  IMAD.IADD R14, R8, 0x1, -R9 ;  /* 0x00000001080e7824 */ /* 0x000fe400078e0a09 */
[----:B------:R-:W-:Y:S02]  /*14b0*/  IMAD.MOV.U32 R8, RZ, RZ, RZ ;  /* 0x000000ffff087224 */ /* 0x000fe400078e00ff */
[----:B------:R-:W-:-:S06]  /*14c0*/  VIADD R9, R14, 0x7fe00000 ;  /* 0x7fe000000e097836 */ /* 0x000fcc0000000000 */
[----:B------:R-:W0:Y:S02]  /*14d0*/  DMUL R12, R10, R8 ;  /* 0x000000080a0c7228 */ /* 0x000e240000000000 */
[----:B0-----:R-:W-:-:S13]  /*14e0*/  FSETP.GTU.AND P0, PT, |R13|, 1.469367938527859385e-39, PT ;  /* 0x001000000d00780b */ /* 0x001fda0003f0c200 */
[----:B------:R-:W-:Y:S05]  /*14f0*/  @P0 BRA `(.L_x_75) ;  /* 0x0000000000a40947 */ /* 0x000fea0003800000 */
[----:B------:R-:W0:Y:S01]  /*1500*/  DFMA R4, R10, -R6, R4 ;  /* 0x800000060a04722b */ /* 0x000e220000000004 */
[----:B------:R-:W-:Y:S01]  /*1510*/  IMAD.MOV.U32 R8, RZ, RZ, RZ ;  /* 0x000000ffff087224 */ /* 0x000fe200078e00ff */
[C---:B0-----:R-:W-:Y:S02]  /*1520*/  FSETP.NEU.AND P0, PT, R5.reuse, RZ, PT ;  /* 0x000000ff0500720b */ /* 0x041fe40003f0d000 */
[----:B------:R-:W-:-:S04]  /*1530*/  LOP3.LUT R7, R5, 0x80000000, R3, 0x48, !PT ;  /* 0x8000000005077812 */ /* 0x000fc800078e4803 */
[----:B------:R-:W-:-:S07]  /*1540*/  LOP3.LUT R9, R7, R9, RZ, 0xfc, !PT ;  /* 0x0000000907097212 */ /* 0x000fce00078efcff */
[----:B------:R-:W-:Y:S05]  /*1550*/  @!P0 BRA `(.L_x_75) ;  /* 0x00000000008c8947 */ /* 0x000fea0003800000 */
[----:B------:R-:W-:Y:S01]  /*1560*/  IMAD.MOV R3, RZ, RZ, -R14 ;  /* 0x000000ffff037224 */ /* 0x000fe200078e0a0e */
[----:B------:R-:W0:Y:S01]  /*1570*/  DMUL.RP R8, R10, R8 ;  /* 0x000000080a087228 */ /* 0x000e220000008000 */
[----:B------:R-:W-:Y:S01]  /*1580*/  IMAD.MOV.U32 R2, RZ, RZ, RZ ;  /* 0x000000ffff027224 */ /* 0x000fe200078e00ff */
[----:B0-----:R-:W-:-:S15]  /*1590*/  LOP3.LUT R7, R9, R7, RZ, 0x3c, !PT ;  /* 0x0000000709077212 */ /* 0x001fde00078e3cff */
[----:B------:R-:W-:-:S15]  /*15a0*/  NOP ;  /* 0x0000000000007918 */ /* 0x000fde0000000000 */
[----:B------:R-:W-:-:S15]  /*15b0*/  NOP ;  /* 0x0000000000007918 */ /* 0x000fde0000000000 */
[----:B------:R-:W-:-:S15]  /*15c0*/  NOP ;  /* 0x0000000000007918 */ /* 0x000fde0000000000 */
[----:B------:R-:W-:-:S02]  /*15d0*/  NOP ;  /* 0x0000000000007918 */ /* 0x000fc40000000000 */
[----:B------:R-:W0:Y:S02]  /*15e0*/  DFMA R2, R12, -R2, R10 ;  /* 0x800000020c02722b */ /* 0x000e24000000000a */
[----:B0-----:R-:W-:-:S04]  /*15f0*/  IADD3 R2, PT, PT, -R14, -0x43300000, RZ ;  /* 0xbcd000000e027810 */ /* 0x001fc80007ffe1ff */
[----:B------:R-:W-:-:S04]  /*1600*/  FSETP.NEU.AND P0, PT, |R3|, R2, PT ;  /* 0x000000020300720b */ /* 0x000fc80003f0d200 */
[----:B------:R-:W-:Y:S02]  /*1610*/  FSEL R12, R8, R12, !P0 ;  /* 0x0000000c080c7208 */ /* 0x000fe40004000000 */
[----:B------:R-:W-:Y:S01]  /*1620*/  FSEL R13, R7, R13, !P0 ;  /* 0x0000000d070d7208 */ /* 0x000fe20004000000 */
[----:B------:R-:W-:Y:S06]  /*1630*/  BRA `(.L_x_75) ;  /* 0x0000000000547947 */ /* 0x000fec0003800000 */
.L_x_74:
[----:B------:R-:W0:Y:S02]  /*1640*/  DSETP.NAN.AND P0, PT, R8, R8, PT ;  /* 0x000000080800722a */ /* 0x000e240003f08000 */
[----:B0-----:R-:W-:Y:S05]  /*1650*/  @P0 BRA `(.L_x_76) ;  /* 0x0000000000440947 */ /* 0x001fea0003800000 */
[----:B------:R-:W0:Y:S02]  /*1660*/  DSETP.NAN.AND P0, PT, R2, R2, PT ;  /* 0x000000020200722a */ /* 0x000e240003f08000 */
[----:B0-----:R-:W-:Y:S05]  /*1670*/  @P0 BRA `(.L_x_77) ;  /* 0x0000000000300947 */ /* 0x001fea0003800000 */
[----:B------:R-:W-:Y:S01]  /*1680*/  ISETP.NE.AND P0, PT, R19, R18, PT ;  /* 0x000000121300720c */ /* 0x000fe20003f05270 */
[----:B------:R-:W-:Y:S02]  /*1690*/  IMAD.MOV.U32 R12, RZ, RZ, 0x0 ;  /* 0x00000000ff0c7424 */ /* 0x000fe400078e00ff */
[----:B------:R-:W-:-:S10]  /*16a0*/  IMAD.MOV.U32 R13, RZ, RZ, -0x80000 ;  /* 0xfff80000ff0d7424 */ /* 0x000fd400078e00ff */
[----:B------:R-:W-:Y:S05]  /*16b0*/  @!P0 BRA `(.L_x_75) ;  /* 0x0000000000348947 */ /* 0x000fea0003800000 */
[----:B------:R-:W-:Y:S02]  /*16c0*/  ISETP.NE.AND P0, PT, R19, 0x7ff00000, PT ;  /* 0x7ff000001300780c */ /* 0x000fe40003f05270 */
[----:B------:R-:W-:Y:S02]  /*16d0*/  LOP3.LUT R13, R9, 0x80000000, R3, 0x48, !PT ;  /* 0x80000000090d7812 */ /* 0x000fe400078e4803 */
[----:B------:R-:W-:-:S13]  /*16e0*/  ISETP.EQ.OR P0, PT, R18, RZ, !P0 ;  /* 0x000000ff1200720c */ /* 0x000fda0004702670 */
[----:B------:R-:W-:Y:S01]  /*16f0*/  @P0 LOP3.LUT R2, R13, 0x7ff00000, RZ, 0xfc, !PT ;  /* 0x7ff000000d020812 */ /* 0x000fe200078efcff */
[----:B------:R-:W-:Y:S02]  /*1700*/  @!P0 IMAD.MOV.U32 R12, RZ, RZ, RZ ;  /* 0x000000ffff0c8224 */ /* 0x000fe400078e00ff */
[----:B------:R-:W-:Y:S02]  /*1710*/  @P0 IMAD.MOV.U32 R12, RZ, RZ, RZ ;  /* 0x000000ffff0c0224 */ /* 0x000fe400078e00ff */
[----:B------:R-:W-:Y:S01]  /*1720*/  @P0 IMAD.MOV.U32 R13, RZ, RZ, R2 ;  /* 0x000000ffff0d0224 */ /* 0x000fe200078e0002 */
[----:B------:R-:W-:Y:S06]  /*1730*/  BRA `(.L_x_75) ;  /* 0x0000000000147947 */ /* 0x000fec0003800000 */
.L_x_77:
[----:B------:R-:W-:Y:S01]  /*1740*/  LOP3.LUT R13, R3, 0x80000, RZ, 0xfc, !PT ;  /* 0x00080000030d7812 */ /* 0x000fe200078efcff */
[----:B------:R-:W-:Y:S01]  /*1750*/  IMAD.MOV.U32 R12, RZ, RZ, R2 ;  /* 0x000000ffff0c7224 */ /* 0x000fe200078e0002 */
[----:B------:R-:W-:Y:S06]  /*1760*/  BRA `(.L_x_75) ;  /* 0x0000000000087947 */ /* 0x000fec0003800000 */
.L_x_76:
[----:B------:R-:W-:Y:S01]  /*1770*/  LOP3.LUT R13, R9, 0x80000, RZ, 0xfc, !PT ;  /* 0x00080000090d7812 */ /* 0x000fe200078efcff */
[----:B------:R-:W-:-:S07]  /*1780*/  IMAD.MOV.U32 R12, RZ, RZ, R8 ;  /* 0x000000ffff0c7224 */ /* 0x000fce00078e0008 */
.L_x_75:
[----:B------:R-:W-:Y:S02]  /*1790*/  IMAD.MOV.U32 R2, RZ, RZ, R0 ;  /* 0x000000ffff027224 */ /* 0x000fe400078e0000 */
[----:B------:R-:W-:Y:S02]  /*17a0*/  IMAD.MOV.U32 R3, RZ, RZ, 0x0 ;  /* 0x00000000ff037424 */ /* 0x000fe400078e00ff */
[----:B------:R-:W-:Y:S02]  /*17b0*/  IMAD.MOV.U32 R22, RZ, RZ, R12 ;  /* 0x000000ffff167224 */ /* 0x000fe400078e000c */
[----:B------:R-:W-:Y:S01]  /*17c0*/  IMAD.MOV.U32 R23, RZ, RZ, R13 ;  /* 0x000000ffff177224 */ /* 0x000fe200078e000d */
[----:B------:R-:W-:Y:S06]  /*17d0*/  RET.REL.NODEC R2 `(_ZN2at6native45_GLOBAL__N__efdd3984_12_NLLLoss2d_cu_e9278b4626nll_loss2d_backward_kernelIdEEvPT_PKS3_PKlS6_S6_biiil) ;  /* 0xffffffe802087950 */ /* 0x000fec0003c3ffff */
.L_x_78:
        /* <DEDUP_REMOVED lines=10> */
.L_x_1136:


//--------------------- .text._ZN2at6native45_GLOBAL__N__efdd3984_12_NLLLoss2d_cu_e9278b4636nll_loss2d_backward_no_reduce_kernelIN3c108BFloat16EEEvlNS_27GenericPackedTensorAccessorIlLm3ENS_16DefaultPtrTraitsElEENS5_IT_Lm3ES6_lEENS5_IS8_Lm4ES6_lEEPKS8_l --------------------------
	.section	.text._ZN2at6native45_GLOBAL__N__efdd3984_12_NLLLoss2d_cu_e9278b4636nll_loss2d_backward_no_reduce_kernelIN3c108BFloat16EEEvlNS_27GenericPackedTensorAccessorIlLm3ENS_16DefaultPtrTraitsElEENS5_IT_Lm3ES6_lEENS5_IS8_Lm4ES6_lEEPKS8_l,"ax",@progbits
	.align	128
.text._ZN2at6native45_GLOBAL__N__efdd3984_12_NLLLoss2d_cu_e9278b4636nll_loss2d_backward_no_reduce_kernelIN3c108BFloat16EEEvlNS_27GenericPackedTensorAccessorIlLm3ENS_16DefaultPtrTraitsElEENS5_IT_Lm3ES6_lEENS5_IS8_Lm4ES6_lEEPKS8_l:
        .type           _ZN2at6native45_GLOBAL__N__efdd3984_12_NLLLoss2d_cu_e9278b4636nll_loss2d_backward_no_reduce_kernelIN3c108BFloat16EEEvlNS_27GenericPackedTensorAccessorIlLm3ENS_16DefaultPtrTraitsElEENS5_IT_Lm3ES6_lEENS5_IS8_Lm4ES6_lEEPKS8_l,@function
        .size           _ZN2at6native45_GLOBAL__N__efdd3984_12_NLLLoss2d_cu_e9278b4636nll_loss2d_backward_no_reduce_kernelIN3c108BFloat16EEEvlNS_27GenericPackedTensorAccessorIlLm3ENS_16DefaultPtrTraitsElEENS5_IT_Lm3ES6_lEENS5_IS8_Lm4ES6_lEEPKS8_l,(.L_x_1138 - _ZN2at6native45_GLOBAL__N__efdd3984_12_NLLLoss2d_cu_e9278b4636nll_loss2d_backward_no_reduce_kernelIN3c108BFloat16EEEvlNS_27GenericPackedTensorAccessorIlLm3ENS_16DefaultPtrTraitsElEENS5_IT_Lm3ES6_lEENS5_IS8_Lm4ES6_lEEPKS8_l)
        .other          _ZN2at6native45_GLOBAL__N__efdd3984_12_NLLLoss2d_cu_e9278b4636nll_loss2d_backward_no_reduce_kernelIN3c108BFloat16EEEvlNS_27GenericPackedTensorAccessorIlLm3ENS_16DefaultPtrTraitsElEENS5_IT_Lm3ES6_lEENS5_IS8_Lm4ES6_lEEPKS8_l,@"STO_CUDA_ENTRY STV_DEFAULT"
_ZN2at6native45_GLOBAL__N__efdd3984_12_NLLLoss2d_cu_e9278b4636nll_loss2d_backward_no_reduce_kernelIN3c108BFloat16EEEvlNS_27GenericPackedTensorAccessorIlLm3ENS_16DefaultPtrTraitsElEENS5_IT_Lm3ES6_lEENS5_IS8_Lm4ES6_lEEPKS8_l:
[----:B------:R-:W0:Y:S01]  /*0000*/  LDC R1, c[0x0][0x37c] ;  /* 0x0000df00ff017b82 */ /* 0x000e220000000800 */
[----:B------:R-:W1:Y:S07]  /*0010*/  S2R R2, SR_TID.X ;  /* 0x0000000000027919 */ /* 0x000e6e0000002100 */
[----:B------:R-:W1:Y:S01]  /*0020*/  S2UR UR4, SR_CTAID.X ;  /* 0x00000000000479c3 */ /* 0x000e620000002500 */
[----:B------:R-:W2:Y:S01]  /*0030*/  LDCU.64 UR6, c[0x0][0x380] ;  /* 0x00007000ff0677ac */ /* 0x000ea20008000a00 */
[----:B------:R-:W-:-:S06]  /*0040*/  IMAD.MOV.U32 R3, RZ, RZ, RZ ;  /* 0x000000ffff037224 */ /* 0x000fcc00078e00ff */
[----:B------:R-:W1:Y:S02]  /*0050*/  LDC R23, c[0x0][0x360] ;  /* 0x0000d800ff177b82 */ /* 0x000e640000000800 */
[----:B-1----:R-:W-:-:S03]  /*0060*/  IMAD.WIDE.U32 R26, R23, UR4, R2 ;  /* 0x00000004171a7c25 */ /* 0x002fc6000f8e0002 */
[----:B--2---:R-:W-:-:S04]  /*0070*/  ISETP.GE.U32.AND P0, PT, R26, UR6, PT ;  /* 0x000000061a007c0c */ /* 0x004fc8000bf06070 */
[----:B------:R-:W-:-:S13]  /*0080*/  ISETP.GE.AND.EX P0, PT, R27, UR7, PT, P0 ;  /* 0x000000071b007c0c */ /* 0x000fda000bf06300 */
[----:B0-----:R-:W-:Y:S05]  /*0090*/  @P0 EXIT ;  /* 0x000000000000094d */ /* 0x001fea0003800000 */
[----:B------:R-:W0:Y:S01]  /*00a0*/  LDCU.64 UR12, c[0x0][0x440] ;  /* 0x00008800ff0c77ac */ /* 0x000e220008000a00 */
[----:B------:R-:W-:Y:S01]  /*00b0*/  MOV R24, R27 ;  /* 0x0000001b00187202 */ /* 0x000fe20000000f00 */
[----:B------:R-:W1:Y:S01]  /*00c0*/  LDCU.128 UR8, c[0x0][0x390] ;  /* 0x00007200ff0877ac */ /* 0x000e620008000c00 */
[----:B------:R-:W2:Y:S01]  /*00d0*/  LDCU UR5, c[0x0][0x370] ;  /* 0x00006e00ff0577ac */ /* 0x000ea20008000800 */
[----:B0-----:R-:W-:Y:S02]  /*00e0*/  UISETP.NE.U32.AND UP0, UPT, UR12, URZ, UPT ;  /* 0x000000ff0c00728c */ /* 0x001fe4000bf05070 */
[----:B-1----:R-:W-:Y:S02]  /*00f0*/  UIMAD UR4, UR9, UR10, URZ ;  /* 0x0000000a090472a4 */ /* 0x002fe4000f8e02ff */
[----:B------:R-:W-:Y:S02]  /*0100*/  UISETP.NE.AND.EX UP0, UPT, UR13, URZ, UPT, UP0 ;  /* 0x000000ff0d00728c */ /* 0x000fe4000bf05300 */
[----:B------:R-:W-:Y:S01]  /*0110*/  UIMAD.WIDE.U32 UR36, UR8, UR10, URZ ;  /* 0x0000000a082472a5 */ /* 0x000fe2000f8e00ff */
[----:B--2---:R-:W-:Y:S01]  /*0120*/  IMAD R23, R23, UR5, RZ ;  /* 0x0000000517177c24 */ /* 0x004fe2000f8e02ff */
[----:B------:R-:W-:-:S04]  /*0130*/  UIMAD UR4, UR8, UR11, UR4 ;  /* 0x0000000b080472a4 */ /* 0x000fc8000f8e0204 */
[----:B------:R-:W-:-:S06]  /*0140*/  UIADD3 UR4, UPT, UPT, UR37, UR4, URZ ;  /* 0x0000000425047290 */ /* 0x000fcc000fffe0ff */
[----:B------:R-:W-:Y:S01]  /*0150*/  IMAD.U32 R25, RZ, RZ, UR4 ;  /* 0x00000004ff197e24 */ /* 0x000fe2000f8e00ff */
[----:B------:R-:W-:Y:S01]  /*0160*/  UMOV UR4, URZ ;  /* 0x000000ff00047c82 */ /* 0x000fe20008000000 */
[----:B------:R-:W-:Y:S05]  /*0170*/  BRA.U UP0, `(.L_x_79) ;  /* 0x0000003100507547 */ /* 0x000fea000b800000 */
[----:B------:R-:W-:Y:S01]  /*0180*/  IADD3 R22, P0, PT, R23, R26, RZ ;  /* 0x0000001a17167210 */ /* 0x000fe20007f1e0ff */
[----:B------:R-:W-:Y:S03]  /*0190*/  BSSY.RECONVERGENT B0, `(.L_x_80) ;  /* 0x0000027000007945 */ /* 0x000fe60003800200 */
[C---:B------:R-:W-:Y:S01]  /*01a0*/  ISETP.GT.U32.AND P1, PT, R22.reuse, UR6, PT ;  /* 0x0000000616007c0c */ /* 0x040fe2000bf24070 */
[----:B------:R-:W-:Y:S01]  /*01b0*/  IMAD.X R19, RZ, RZ, R24, P0 ;  /* 0x000000ffff137224 */ /* 0x000fe200000e0618 */
[----:B------:R-:W-:-:S04]  /*01c0*/  ISETP.GE.U32.AND P0, PT, R22, UR6, PT ;  /* 0x0000000616007c0c */ /* 0x000fc8000bf06070 */
[C---:B------:R-:W-:Y:S02]  /*01d0*/  ISETP.GT.U32.AND.EX P1, PT, R19.reuse, UR7, PT, P1 ;  /* 0x0000000713007c0c */ /* 0x040fe4000bf24110 */
[C---:B------:R-:W-:Y:S02]  /*01e0*/  ISETP.GE.U32.AND.EX P0, PT, R19.reuse, UR7, PT, P0 ;  /* 0x0000000713007c0c */ /* 0x040fe4000bf06100 */
[----:B------:R-:W-:Y:S02]  /*01f0*/  SEL R3, R22, UR6, P1 ;  /* 0x0000000616037c07 */ /* 0x000fe40008800000 */
[----:B------:R-:W-:Y:S02]  /*0200*/  SEL R18, RZ, 0x1, P0 ;  /* 0x00000001ff127807 */ /* 0x000fe40000000000 */
[----:B------:R-:W-:Y:S02]  /*0210*/  SEL R0, R19, UR7, P1 ;  /* 0x0000000713007c07 */ /* 0x000fe40008800000 */
[----:B------:R-:W-:-:S04]  /*0220*/  IADD3 R6, P0, P1, R3, -R22, -R18 ;  /* 0x8000001603067210 */ /* 0x000fc8000791e812 */
[----:B------:R-:W-:-:S04]  /*0230*/  IADD3.X R3, PT, PT, R0, -0x1, ~R19, P0, P1 ;  /* 0xffffffff00037810 */ /* 0x000fc800007e2c13 */
[----:B------:R-:W-:-:S13]  /*0240*/  ISETP.NE.U32.AND P0, PT, R3, RZ, PT ;  /* 0x000000ff0300720c */ /* 0x000fda0003f05070 */
[----:B------:R-:W-:Y:S05]  /*0250*/  @P0 BRA `(.L_x_81) ;  /* 0x0000000000500947 */ /* 0x000fea0003800000 */
[----:B------:R-:W0:Y:S01]  /*0260*/  I2F.U32.RP R0, R23 ;  /* 0x0000001700007306 */ /* 0x000e220000209000 */
[----:B------:R-:W-:Y:S02]  /*0270*/  IADD3 R5, PT, PT, RZ, -R23, RZ ;  /* 0x80000017ff057210 */ /* 0x000fe40007ffe0ff */
[----:B------:R-:W-:-:S05]  /*0280*/  ISETP.NE.U32.AND P2, PT, R23, RZ, PT ;  /* 0x000000ff1700720c */ /* 0x000fca0003f45070 */
[----:B0-----:R-:W0:Y:S02]  /*0290*/  MUFU.RCP R0, R0 ;  /* 0x0000000000007308 */ /* 0x001e240000001000 */
[----:B0-----:R-:W-:-:S06]  /*02a0*/  VIADD R2, R0, 0xffffffe ;  /* 0x0ffffffe00027836 */ /* 0x001fcc0000000000 */
[----:B------:R0:W1:Y:S02]  /*02b0*/  F2I.FTZ.U32.TRUNC.NTZ R3, R2 ;  /* 0x0000000200037305 */ /* 0x000064000021f000 */
[----:B0-----:R-:W-:Y:S02]  /*02c0*/  IMAD.MOV.U32 R2, RZ, RZ, RZ ;  /* 0x000000ffff027224 */ /* 0x001fe400078e00ff */
[----:B-1----:R-:W-:-:S04]  /*02d0*/  IMAD R5, R5, R3, RZ ;  /* 0x0000000305057224 */ /* 0x002fc800078e02ff */
[----:B------:R-:W-:-:S06]  /*02e0*/  IMAD.HI.U32 R3, R3, R5, R2 ;  /* 0x0000000503037227 */ /* 0x000fcc00078e0002 */
[----:B------:R-:W-:-:S04]  /*02f0*/  IMAD.HI.U32 R2, R3, R6, RZ ;  /* 0x0000000603027227 */ /* 0x000fc800078e00ff */
[----:B------:R-:W-:Y:S02]  /*0300*/  HFMA2 R3, -RZ, RZ, 0, 0 ;  /* 0x00000000ff037431 */ /* 0x000fe400000001ff */
[----:B------:R-:W-:-:S04]  /*0310*/  IMAD.MOV R4, RZ, RZ, -R2 ;  /* 0x000000ffff047224 */ /* 0x000fc800078e0a02 */
[----:B------:R-:W-:-:S05]  /*0320*/  IMAD R4, R23, R4, R6 ;  /* 0x0000000417047224 */ /* 0x000fca00078e0206 */
[----:B------:R-:W-:-:S13]  /*0330*/  ISETP.GE.U32.AND P0, PT, R4, R23, PT ;  /* 0x000000170400720c */ /* 0x000fda0003f06070 */
[----:B------:R-:W-:Y:S01]  /*0340*/  @P0 IADD3 R4, PT, PT, -R23, R4, RZ ;  /* 0x0000000417040210 */ /* 0x000fe20007ffe1ff */
[----:B------:R-:W-:-:S03]  /*0350*/  @P0 VIADD R2, R2, 0x1 ;  /* 0x0000000102020836 */ /* 0x000fc60000000000 */
[----:B------:R-:W-:-:S13]  /*0360*/  ISETP.GE.U32.AND P1, PT, R4, R23, PT ;  /* 0x000000170400720c */ /* 0x000fda0003f26070 */
[----:B------:R-:W-:Y:S01]  /*0370*/  @P1 VIADD R2, R2, 0x1 ;  /* 0x0000000102021836 */ /* 0x000fe20000000000 */
[----:B------:R-:W-:Y:S01]  /*0380*/  @!P2 LOP3.LUT R2, RZ, R23, RZ, 0x33, !PT ;  /* 0x00000017ff02a212 */ /* 0x000fe200078e33ff */
[----:B------:R-:W-:Y:S06]  /*0390*/  BRA `(.L_x_82) ;  /* 0x0000000000187947 */ /* 0x000fec0003800000 */
.L_x_81:
[----:B------:R-:W-:Y:S01]  /*03a0*/  IMAD.MOV.U32 R2, RZ, RZ, R6 ;  /* 0x000000ffff027224 */ /* 0x000fe200078e0006 */
[----:B------:R-:W-:Y:S01]  /*03b0*/  MOV R0, 0x3e0 ;  /* 0x000003e000007802 */ /* 0x000fe20000000f00 */
[----:B------:R-:W-:-:S07]  /*03c0*/  IMAD.MOV.U32 R6, RZ, RZ, R23 ;  /* 0x000000ffff067224 */ /* 0x000fce00078e0017 */
[----:B------:R-:W-:Y:S05]  /*03d0*/  CALL.REL.NOINC `($__internal_2_$__cuda_sm20_div_u64) ;  /* 0x0000006400c47944 */ /* 0x000fea0003c00000 */
[----:B------:R-:W-:Y:S01]  /*03e0*/  MOV R2, R4 ;  /* 0x0000000400027202 */ /* 0x000fe20000000f00 */
[----:B------:R-:W-:-:S07]  /*03f0*/  IMAD.MOV.U32 R3, RZ, RZ, R5 ;  /* 0x000000ffff037224 */ /* 0x000fce00078e0005 */
.L_x_82:
[----:B------:R-:W-:Y:S05]  /*0400*/  BSYNC.RECONVERGENT B0 ;  /* 0x0000000000007941 */ /* 0x000fea0003800200 */
.L_x_80:
[----:B------:R-:W-:Y:S01]  /*0410*/  IADD3 R18, P1, PT, R2, R18, RZ ;  /* 0x0000001202127210 */ /* 0x000fe20007f3e0ff */
[----:B------:R-:W0:Y:S01]  /*0420*/  LDCU.64 UR38, c[0x0][0x390] ;  /* 0x00007200ff2677ac */ /* 0x000e220008000a00 */
[----:B------:R-:W-:Y:S02]  /*0430*/  BSSY.RECONVERGENT B6, `(.L_x_83) ;  /* 0x0000105000067945 */ /* 0x000fe40003800200 */
[----:B------:R-:W-:Y:S01]  /*0440*/  LOP3.LUT R0, R18, 0x1, RZ, 0xc0, !PT ;  /* 0x0000000112007812 */ /* 0x000fe200078ec0ff */
[----:B------:R-:W1:Y:S01]  /*0450*/  LDCU.64 UR56, c[0x0][0x3a8] ;  /* 0x00007500ff3877ac */ /* 0x000e620008000a00 */
[----:B------:R-:W-:Y:S02]  /*0460*/  IMAD.X R17, RZ, RZ, R3, P1 ;  /* 0x000000ffff117224 */ /* 0x000fe400008e0603 */
[----:B------:R-:W-:Y:S01]  /*0470*/  ISETP.NE.U32.AND P0, PT, R0, 0x1, PT ;  /* 0x000000010000780c */ /* 0x000fe20003f05070 */
[----:B------:R-:W2:Y:S03]  /*0480*/  LDCU.64 UR58, c[0x0][0x388] ;  /* 0x00007100ff3a77ac */ /* 0x000ea60008000a00 */
[----:B------:R-:W-:Y:S01]  /*0490*/  ISETP.NE.U32.AND.EX P0, PT, RZ, RZ, PT, P0 ;  /* 0x000000ffff00720c */ /* 0x000fe20003f05100 */
[----:B------:R-:W3:Y:S01]  /*04a0*/  LDCU.64 UR60, c[0x0][0x448] ;  /* 0x00008900ff3c77ac */ /* 0x000ee20008000a00 */
[----:B------:R-:W4:Y:S01]  /*04b0*/  LDCU.64 UR62, c[0x0][0x408] ;  /* 0x00008100ff3e77ac */ /* 0x000f220008000a00 */
[----:B------:R-:W0:Y:S01]  /*04c0*/  LDCU.128 UR40, c[0x0][0x3b0] ;  /* 0x00007600ff2877ac */ /* 0x000e220008000c00 */
[----:B------:R-:W0:Y:S01]  /*04d0*/  LDCU.128 UR44, c[0x0][0x3e0] ;  /* 0x00007c00ff2c77ac */ /* 0x000e220008000c00 */
[----:B------:R-:W0:Y:S01]  /*04e0*/  LDCU.128 UR48, c[0x0][0x430] ;  /* 0x00008600ff3077ac */ /* 0x000e220008000c00 */
[----:B------:R-:W0:Y:S07]  /*04f0*/  LDCU.128 UR52, c[0x0][0x420] ;  /* 0x00008400ff3477ac */ /* 0x000e2e0008000c00 */
[----:B-1----:R-:W-:Y:S05]  /*0500*/  @!P0 BRA `(.L_x_84) ;  /* 0x0000000c00dc8947 */ /* 0x002fea0003800000 */
[----:B------:R-:W1:Y:S01]  /*0510*/  LDCU UR4, c[0x0][0x394] ;  /* 0x00007280ff0477ac */ /* 0x000e620008000800 */
[----:B------:R-:W-:Y:S01]  /*0520*/  SHF.R.S32.HI R21, RZ, 0x1f, R26 ;  /* 0x0000001fff157819 */ /* 0x000fe2000001141a */
[----:B------:R-:W-:Y:S03]  /*0530*/  BSSY.RECONVERGENT B0, `(.L_x_85) ;  /* 0x000002c000007945 */ /* 0x000fe60003800200 */
[----:B-1----:R-:W-:-:S04]  /*0540*/  LOP3.LUT R0, R21, UR4, RZ, 0xfc, !PT ;  /* 0x0000000415007c12 */ /* 0x002fc8000f8efcff */
[----:B------:R-:W-:-:S13]  /*0550*/  ISETP.NE.U32.AND P0, PT, R0, RZ, PT ;  /* 0x000000ff0000720c */ /* 0x000fda0003f05070 */
[----:B------:R-:W-:Y:S05]  /*0560*/  @P0 BRA `(.L_x_86) ;  /* 0x0000000000600947 */ /* 0x000fea0003800000 */
[----:B------:R-:W1:Y:S01]  /*0570*/  LDCU UR4, c[0x0][0x390] ;  /* 0x00007200ff0477ac */ /* 0x000e620008000800 */
[----:B------:R-:W-:Y:S01]  /*0580*/  IMAD.MOV.U32 R16, RZ, RZ, RZ ;  /* 0x000000ffff107224 */ /* 0x000fe200078e00ff */
[----:B-1----:R-:W1:Y:S01]  /*0590*/  I2F.U32.RP R0, UR4 ;  /* 0x0000000400007d06 */ /* 0x002e620008209000 */
[----:B------:R-:W-:-:S07]  /*05a0*/  ISETP.NE.U32.AND P2, PT, RZ, UR4, PT ;  /* 0x00000004ff007c0c */ /* 0x000fce000bf45070 */
[----:B-1----:R-:W1:Y:S02]  /*05b0*/  MUFU.RCP R0, R0 ;  /* 0x0000000000007308 */ /* 0x002e640000001000 */
[----:B-1----:R-:W-:-:S06]  /*05c0*/  IADD3 R2, PT, PT, R0, 0xffffffe, RZ ;  /* 0x0ffffffe00027810 */ /* 0x002fcc0007ffe0ff */
[----:B------:R1:W5:Y:S02]  /*05d0*/  F2I.FTZ.U32.TRUNC.NTZ R3, R2 ;  /* 0x0000000200037305 */ /* 0x000364000021f000 */
[----:B-1----:R-:W-:Y:S02]  /*05e0*/  IMAD.MOV.U32 R2, RZ, RZ, RZ ;  /* 0x000000ffff027224 */ /* 0x002fe400078e00ff */
[----:B-----5:R-:W-:-:S04]  /*05f0*/  IMAD.MOV R5, RZ, RZ, -R3 ;  /* 0x000000ffff057224 */ /* 0x020fc800078e0a03 */
[----:B------:R-:W-:-:S04]  /*0600*/  IMAD R5, R5, UR4, RZ ;  /* 0x0000000405057c24 */ /* 0x000fc8000f8e02ff */
[----:B------:R-:W-:-:S04]  /*0610*/  IMAD.HI.U32 R3, R3, R5, R2 ;  /* 0x0000000503037227 */ /* 0x000fc800078e0002 */
[----:B------:R-:W-:Y:S02]  /*0620*/  HFMA2 R5, -RZ, RZ, 0, 0 ;  /* 0x00000000ff057431 */ /* 0x000fe400000001ff */
[----:B------:R-:W-:-:S05]  /*0630*/  IMAD.HI.U32 R4, R3, R26, RZ ;  /* 0x0000001a03047227 */ /* 0x000fca00078e00ff */
[----:B------:R-:W-:-:S05]  /*0640*/  IADD3 R3, PT, PT, -R4, RZ, RZ ;  /* 0x000000ff04037210 */ /* 0x000fca0007ffe1ff */
[----:B------:R-:W-:-:S05]  /*0650*/  IMAD R3, R3, UR4, R26 ;  /* 0x0000000403037c24 */ /* 0x000fca000f8e021a */
[----:B------:R-:W-:-:S13]  /*0660*/  ISETP.GE.U32.AND P0, PT, R3, UR4, PT ;  /* 0x0000000403007c0c */ /* 0x000fda000bf06070 */
[----:B------:R-:W-:Y:S02]  /*0670*/  @P0 VIADD R3, R3, -UR4 ;  /* 0x8000000403030c36 */ /* 0x000fe40008000000 */
[----:B------:R-:W-:-:S03]  /*0680*/  @P0 VIADD R4, R4, 0x1 ;  /* 0x0000000104040836 */ /* 0x000fc60000000000 */
[----:B------:R-:W-:-:S13]  /*0690*/  ISETP.GE.U32.AND P1, PT, R3, UR4, PT ;  /* 0x0000000403007c0c */ /* 0x000fda000bf26070 */
[----:B------:R-:W-:Y:S02]  /*06a0*/  @P1 IADD3 R4, PT, PT, R4, 0x1, RZ ;  /* 0x0000000104041810 */ /* 0x000fe40007ffe0ff */
[----:B------:R-:W-:-:S05]  /*06b0*/  @!P2 LOP3.LUT R4, RZ, UR4, RZ, 0x33, !PT ;  /* 0x00000004ff04ac12 */ /* 0x000fca000f8e33ff */
[----:B------:R-:W-:-:S04]  /*06c0*/  IMAD.MOV R3, RZ, RZ, -R4 ;  /* 0x000000ffff037224 */ /* 0x000fc800078e0a04 */
[----:B------:R-:W-:Y:S01]  /*06d0*/  IMAD R2, R3, UR4, R26 ;  /* 0x0000000403027c24 */ /* 0x000fe2000f8e021a */
[----:B------:R-:W-:Y:S06]  /*06e0*/  BRA `(.L_x_87) ;  /* 0x0000000000407947 */ /* 0x000fec0003800000 */
.L_x_86:
[----:B------:R-:W1:Y:S01]  /*06f0*/  LDCU.64 UR4, c[0x0][0x390] ;  /* 0x00007200ff0477ac */ /* 0x000e620008000a00 */
[----:B------:R-:W-:Y:S01]  /*0700*/  IMAD.MOV.U32 R11, RZ, RZ, R26 ;  /* 0x000000ffff0b7224 */ /* 0x000fe200078e001a */
[----:B------:R-:W-:Y:S01]  /*0710*/  MOV R7, 0x760 ;  /* 0x0000076000077802 */ /* 0x000fe20000000f00 */
[----:B------:R-:W-:Y:S02]  /*0720*/  IMAD.MOV.U32 R10, RZ, RZ, R21 ;  /* 0x000000ffff0a7224 */ /* 0x000fe400078e0015 */
[----:B-1----:R-:W-:Y:S01]  /*0730*/  IMAD.U32 R9, RZ, RZ, UR4 ;  /* 0x00000004ff097e24 */ /* 0x002fe2000f8e00ff */
[----:B------:R-:W-:-:S07]  /*0740*/  MOV R8, UR5 ;  /* 0x0000000500087c02 */ /* 0x000fce0008000f00 */
[----:B0-234-:R-:W-:Y:S05]  /*0750*/  CALL.REL.NOINC `($__internal_1_$__cuda_sm20_div_s64) ;  /* 0x0000005c00887944 */ /* 0x01dfea0003c00000 */
[----:B------:R-:W0:Y:S01]  /*0760*/  LDCU.64 UR4, c[0x0][0x390] ;  /* 0x00007200ff0477ac */ /* 0x000e220008000a00 */
[----:B------:R-:W-:Y:S02]  /*0770*/  IADD3 R7, P0, PT, RZ, -R0, RZ ;  /* 0x80000000ff077210 */ /* 0x000fe40007f1e0ff */
[----:B------:R-:W-:-:S03]  /*0780*/  MOV R20, R26 ;  /* 0x0000001a00147202 */ /* 0x000fc60000000f00 */
[----:B------:R-:W-:-:S04]  /*0790*/  IMAD.X R4, RZ, RZ, ~R5, P0 ;  /* 0x000000ffff047224 */ /* 0x000fc800000e0e05 */
[----:B0-----:R-:W-:Y:S02]  /*07a0*/  IMAD R4, R4, UR4, RZ ;  /* 0x0000000404047c24 */ /* 0x001fe4000f8e02ff */
[----:B------:R-:W-:-:S04]  /*07b0*/  IMAD.WIDE.U32 R2, R7, UR4, R20 ;  /* 0x0000000407027c25 */ /* 0x000fc8000f8e0014 */
[----:B------:R-:W-:Y:S02]  /*07c0*/  IMAD R7, R7, UR5, R4 ;  /* 0x0000000507077c24 */ /* 0x000fe4000f8e0204 */
[----:B------:R-:W-:Y:S02]  /*07d0*/  IMAD.MOV.U32 R4, RZ, RZ, R0 ;  /* 0x000000ffff047224 */ /* 0x000fe400078e0000 */
[----:B------:R-:W-:-:S07]  /*07e0*/  IMAD.IADD R16, R3, 0x1, R7 ;  /* 0x0000000103107824 */ /* 0x000fce00078e0207 */
.L_x_87:
[----:B0-234-:R-:W-:Y:S05]  /*07f0*/  BSYNC.RECONVERGENT B0 ;  /* 0x0000000000007941 */ /* 0x01dfea0003800200 */
.L_x_85:
[----:B------:R-:W0:Y:S01]  /*0800*/  LDCU UR4, c[0x0][0x39c] ;  /* 0x00007380ff0477ac */ /* 0x000e220008000800 */
[----:B------:R-:W-:Y:S01]  /*0810*/  BSSY.RECONVERGENT B0, `(.L_x_88) ;  /* 0x0000021000007945 */ /* 0x000fe20003800200 */
[----:B0-----:R-:W-:-:S04]  /*0820*/  LOP3.LUT R0, R5, UR4, RZ, 0xfc, !PT ;  /* 0x0000000405007c12 */ /* 0x001fc8000f8efcff */
[----:B------:R-:W-:-:S13]  /*0830*/  ISETP.NE.U32.AND P0, PT, R0, RZ, PT ;  /* 0x000000ff0000720c */ /* 0x000fda0003f05070 */
[----:B------:R-:W-:Y:S05]  /*0840*/  @P0 BRA `(.L_x_89) ;  /* 0x0000000000500947 */ /* 0x000fea0003800000 */
[----:B------:R-:W0:Y:S01]  /*0850*/  LDCU UR4, c[0x0][0x398] ;  /* 0x00007300ff0477ac */ /* 0x000e220008000800 */
[----:B------:R-:W-:Y:S01]  /*0860*/  HFMA2 R29, -RZ, RZ, 0, 0 ;  /* 0x00000000ff1d7431 */ /* 0x000fe200000001ff */
[----:B0-----:R-:W0:Y:S01]  /*0870*/  I2F.U32.RP R0, UR4 ;  /* 0x0000000400007d06 */ /* 0x001e220008209000 */
[----:B------:R-:W-:-:S07]  /*0880*/  ISETP.NE.U32.AND P1, PT, RZ, UR4, PT ;  /* 0x00000004ff007c0c */ /* 0x000fce000bf25070 */
[----:B0-----:R-:W0:Y:S02]  /*0890*/  MUFU.RCP R0, R0 ;  /* 0x0000000000007308 */ /* 0x001e240000001000 */
[----:B0-----:R-:W-:-:S06]  /*08a0*/  IADD3 R6, PT, PT, R0, 0xffffffe, RZ ;  /* 0x0ffffffe00067810 */ /* 0x001fcc0007ffe0ff */
[----:B------:R0:W1:Y:S02]  /*08b0*/  F2I.FTZ.U32.TRUNC.NTZ R7, R6 ;  /* 0x0000000600077305 */ /* 0x000064000021f000 */
[----:B0-----:R-:W-:Y:S02]  /*08c0*/  IMAD.MOV.U32 R6, RZ, RZ, RZ ;  /* 0x000000ffff067224 */ /* 0x001fe400078e00ff */
[----:B-1----:R-:W-:-:S04]  /*08d0*/  IMAD.MOV R3, RZ, RZ, -R7 ;  /* 0x000000ffff037224 */ /* 0x002fc800078e0a07 */
[----:B------:R-:W-:-:S04]  /*08e0*/  IMAD R3, R3, UR4, RZ ;  /* 0x0000000403037c24 */ /* 0x000fc8000f8e02ff */
[----:B------:R-:W-:-:S06]  /*08f0*/  IMAD.HI.U32 R7, R7, R3, R6 ;  /* 0x0000000307077227 */ /* 0x000fcc00078e0006 */
[----:B------:R-:W-:-:S05]  /*0900*/  IMAD.HI.U32 R7, R7, R4, RZ ;  /* 0x0000000407077227 */ /* 0x000fca00078e00ff */
[----:B------:R-:W-:-:S05]  /*0910*/  IADD3 R7, PT, PT, -R7, RZ, RZ ;  /* 0x000000ff07077210 */ /* 0x000fca0007ffe1ff */
[----:B------:R-:W-:-:S05]  /*0920*/  IMAD R28, R7, UR4, R4 ;  /* 0x00000004071c7c24 */ /* 0x000fca000f8e0204 */
[----:B------:R-:W-:-:S13]  /*0930*/  ISETP.GE.U32.AND P0, PT, R28, UR4, PT ;  /* 0x000000041c007c0c */ /* 0x000fda000bf06070 */
[----:B------:R-:W-:-:S05]  /*0940*/  @P0 VIADD R28, R28, -UR4 ;  /* 0x800000041c1c0c36 */ /* 0x000fca0008000000 */
[----:B------:R-:W-:-:S13]  /*0950*/  ISETP.GE.U32.AND P0, PT, R28, UR4, PT ;  /* 0x000000041c007c0c */ /* 0x000fda000bf06070 */
[----:B------:R-:W-:Y:S01]  /*0960*/  @P0 VIADD R28, R28, -UR4 ;  /* 0x800000041c1c0c36 */ /* 0x000fe20008000000 */
[----:B------:R-:W-:Y:S01]  /*0970*/  @!P1 LOP3.LUT R28, RZ, UR4, RZ, 0x33, !PT ;  /* 0x00000004ff1c9c12 */ /* 0x000fe2000f8e33ff */
[----:B------:R-:W-:Y:S06]  /*0980*/  BRA `(.L_x_90) ;  /* 0x0000000000247947 */ /* 0x000fec0003800000 */
.L_x_89:
[----:B------:R-:W0:Y:S01]  /*0990*/  LDCU.64 UR4, c[0x0][0x398] ;  /* 0x00007300ff0477ac */ /* 0x000e220008000a00 */
[----:B------:R-:W-:Y:S01]  /*09a0*/  IMAD.MOV.U32 R8, RZ, RZ, R5 ;  /* 0x000000ffff087224 */ /* 0x000fe200078e0005 */
[----:B------:R-:W-:Y:S01]  /*09b0*/  MOV R5, 0xa00 ;  /* 0x00000a0000057802 */ /* 0x000fe20000000f00 */
[----:B------:R-:W-:Y:S01]  /*09c0*/  IMAD.MOV.U32 R9, RZ, RZ, R4 ;  /* 0x000000ffff097224 */ /* 0x000fe200078e0004 */
[----:B0-----:R-:W-:Y:S01]  /*09d0*/  MOV R7, UR4 ;  /* 0x0000000400077c02 */ /* 0x001fe20008000f00 */
[----:B------:R-:W-:-:S07]  /*09e0*/  IMAD.U32 R6, RZ, RZ, UR5 ;  /* 0x00000005ff067e24 */ /* 0x000fce000f8e00ff */
[----:B------:R-:W-:Y:S05]  /*09f0*/  CALL.REL.NOINC `($__internal_3_$__cuda_sm20_rem_s64) ;  /* 0x0000006400607944 */ /* 0x000fea0003c00000 */
[----:B------:R-:W-:Y:S01]  /*0a00*/  IMAD.MOV.U32 R28, RZ, RZ, R3 ;  /* 0x000000ffff1c7224 */ /* 0x000fe200078e0003 */
[----:B------:R-:W-:-:S07]  /*0a10*/  MOV R29, R4 ;  /* 0x00000004001d7202 */ /* 0x000fce0000000f00 */
.L_x_90:
[----:B------:R-:W-:Y:S05]  /*0a20*/  BSYNC.RECONVERGENT B0 ;  /* 0x0000000000007941 */ /* 0x000fea0003800200 */
.L_x_88:
[----:B------:R-:W-:Y:S01]  /*0a30*/  R2UR UR4, R25 ;  /* 0x00000000190472ca */ /* 0x000fe200000e0000 */
[----:B------:R-:W-:-:S12]  /*0a40*/  BSSY.RECONVERGENT B0, `(.L_x_91) ;  /* 0x0000022000007945 */ /* 0x000fd80003800200 */
[----:B------:R-:W-:-:S04]  /*0a50*/  LOP3.LUT R0, R21, UR4, RZ, 0xfc, !PT ;  /* 0x0000000415007c12 */ /* 0x000fc8000f8efcff */
[----:B------:R-:W-:-:S13]  /*0a60*/  ISETP.NE.U32.AND P0, PT, R0, RZ, PT ;  /* 0x000000ff0000720c */ /* 0x000fda0003f05070 */
[----:B------:R-:W-:Y:S05]  /*0a70*/  @P0 BRA `(.L_x_92) ;  /* 0x0000000000500947 */ /* 0x000fea0003800000 */
[----:B------:R-:W0:Y:S01]  /*0a80*/  I2F.U32.RP R0, UR36 ;  /* 0x0000002400007d06 */ /* 0x000e220008209000 */
[----:B------:R-:W-:-:S07]  /*0a90*/  ISETP.NE.U32.AND P2, PT, RZ, UR36, PT ;  /* 0x00000024ff007c0c */ /* 0x000fce000bf45070 */
[----:B0-----:R-:W0:Y:S02]  /*0aa0*/  MUFU.RCP R0, R0 ;  /* 0x0000000000007308 */ /* 0x001e240000001000 */
[----:B0-----:R-:W-:-:S06]  /*0ab0*/  VIADD R4, R0, 0xffffffe ;  /* 0x0ffffffe00047836 */ /* 0x001fcc0000000000 */
[----:B------:R0:W1:Y:S02]  /*0ac0*/  F2I.FTZ.U32.TRUNC.NTZ R5, R4 ;  /* 0x0000000400057305 */ /* 0x000064000021f000 */
[----:B0-----:R-:W-:Y:S02]  /*0ad0*/  HFMA2 R4, -RZ, RZ, 0, 0 ;  /* 0x00000000ff047431 */ /* 0x001fe400000001ff */
[----:B-1----:R-:W-:-:S04]  /*0ae0*/  IMAD.MOV R3, RZ, RZ, -R5 ;  /* 0x000000ffff037224 */ /* 0x002fc800078e0a05 */
[----:B------:R-:W-:-:S04]  /*0af0*/  IMAD R3, R3, UR36, RZ ;  /* 0x0000002403037c24 */ /* 0x000fc8000f8e02ff */
[----:B------:R-:W-:-:S06]  /*0b00*/  IMAD.HI.U32 R5, R5, R3, R4 ;  /* 0x0000000305057227 */ /* 0x000fcc00078e0004 */
[----:B------:R-:W-:-:S04]  /*0b10*/  IMAD.HI.U32 R4, R5, R26, RZ ;  /* 0x0000001a05047227 */ /* 0x000fc800078e00ff */
[----:B------:R-:W-:Y:S02]  /*0b20*/  IMAD.MOV R3, RZ, RZ, -R4 ;  /* 0x000000ffff037224 */ /* 0x000fe400078e0a04 */
[----:B------:R-:W-:Y:S02]  /*0b30*/  IMAD.MOV.U32 R5, RZ, RZ, RZ ;  /* 0x000000ffff057224 */ /* 0x000fe400078e00ff */
[----:B------:R-:W-:-:S05]  /*0b40*/  IMAD R3, R3, UR36, R26 ;  /* 0x0000002403037c24 */ /* 0x000fca000f8e021a */
[----:B------:R-:W-:-:S13]  /*0b50*/  ISETP.GE.U32.AND P0, PT, R3, UR36, PT ;  /* 0x0000002403007c0c */ /* 0x000fda000bf06070 */
[----:B------:R-:W-:Y:S01]  /*0b60*/  @P0 VIADD R3, R3, -UR36 ;  /* 0x8000002403030c36 */ /* 0x000fe20008000000 */
[----:B------:R-:W-:-:S04]  /*0b70*/  @P0 IADD3 R4, PT, PT, R4, 0x1, RZ ;  /* 0x0000000104040810 */ /* 0x000fc80007ffe0ff */
[----:B------:R-:W-:-:S13]  /*0b80*/  ISETP.GE.U32.AND P1, PT, R3, UR36, PT ;  /* 0x0000002403007c0c */ /* 0x000fda000bf26070 */
[----:B------:R-:W-:Y:S01]  /*0b90*/  @P1 VIADD R4, R4, 0x1 ;  /* 0x0000000104041836 */ /* 0x000fe20000000000 */
[----:B------:R-:W-:Y:S01]  /*0ba0*/  @!P2 LOP3.LUT R4, RZ, UR36, RZ, 0x33, !PT ;  /* 0x00000024ff04ac12 */ /* 0x000fe2000f8e33ff */
[----:B------:R-:W-:Y:S06]  /*0bb0*/  BRA `(.L_x_93) ;  /* 0x0000000000287947 */ /* 0x000fec0003800000 */
.L_x_92:
[----:B------:R-:W-:Y:S01]  /*0bc0*/  R2UR UR4, R25 ;  /* 0x00000000190472ca */ /* 0x000fe200000e0000 */
[----:B------:R-:W-:Y:S01]  /*0bd0*/  IMAD.U32 R5, RZ, RZ, UR37 ;  /* 0x00000025ff057e24 */ /* 0x000fe2000f8e00ff */
[----:B------:R-:W-:Y:S01]  /*0be0*/  MOV R4, UR36 ;  /* 0x0000002400047c02 */ /* 0x000fe20008000f00 */
[----:B------:R-:W-:Y:S01]  /*0bf0*/  IMAD.MOV.U32 R11, RZ, RZ, R26 ;  /* 0x000000ffff0b7224 */ /* 0x000fe200078e001a */
[----:B------:R-:W-:Y:S02]  /*0c00*/  MOV R10, R21 ;  /* 0x00000015000a7202 */ /* 0x000fe40000000f00 */
[----:B------:R-:W-:Y:S01]  /*0c10*/  MOV R7, 0xc50 ;  /* 0x00000c5000077802 */ /* 0x000fe20000000f00 */
[----:B------:R-:W-:-:S06]  /*0c20*/  IMAD.MOV.U32 R9, RZ, RZ, R4 ;  /* 0x000000ffff097224 */ /* 0x000fcc00078e0004 */
[----:B------:R-:W-:-:S07]  /*0c30*/  IMAD.U32 R8, RZ, RZ, UR4 ;  /* 0x00000004ff087e24 */ /* 0x000fce000f8e00ff */
[----:B------:R-:W-:Y:S05]  /*0c40*/  CALL.REL.NOINC `($__internal_1_$__cuda_sm20_div_s64) ;  /* 0x00000058004c7944 */ /* 0x000fea0003c00000 */
[----:B------:R-:W-:-:S07]  /*0c50*/  MOV R4, R0 ;  /* 0x0000000000047202 */ /* 0x000fce0000000f00 */
.L_x_93:
[----:B------:R-:W-:Y:S05]  /*0c60*/  BSYNC.RECONVERGENT B0 ;  /* 0x0000000000007941 */ /* 0x000fea0003800200 */
.L_x_91:
[----:B------:R-:W0:Y:S01]  /*0c70*/  LDCU UR4, c[0x0][0x3a4] ;  /* 0x00007480ff0477ac */ /* 0x000e220008000800 */
[----:B------:R-:W-:Y:S01]  /*0c80*/  BSSY.RECONVERGENT B0, `(.L_x_94) ;  /* 0x0000021000007945 */ /* 0x000fe20003800200 */
[----:B0-----:R-:W-:-:S04]  /*0c90*/  LOP3.LUT R0, R5, UR4, RZ, 0xfc, !PT ;  /* 0x0000000405007c12 */ /* 0x001fc8000f8efcff */
[----:B------:R-:W-:-:S13]  /*0ca0*/  ISETP.NE.U32.AND P0, PT, R0, RZ, PT ;  /* 0x000000ff0000720c */ /* 0x000fda0003f05070 */
[----:B------:R-:W-:Y:S05]  /*0cb0*/  @P0 BRA `(.L_x_95) ;  /* 0x0000000000500947 */ /* 0x000fea0003800000 */
[----:B------:R-:W0:Y:S01]  /*0cc0*/  LDCU UR4, c[0x0][0x3a0] ;  /* 0x00007400ff0477ac */ /* 0x000e220008000800 */
[----:B------:R-:W-:Y:S01]  /*0cd0*/  IMAD.MOV.U32 R33, RZ, RZ, RZ ;  /* 0x000000ffff217224 */ /* 0x000fe200078e00ff */
[----:B0-----:R-:W0:Y:S01]  /*0ce0*/  I2F.U32.RP R0, UR4 ;  /* 0x0000000400007d06 */ /* 0x001e220008209000 */
        /* <DEDUP_REMOVED lines=9> */
[----:B------:R-:W-:-:S04]  /*0d80*/  IMAD.MOV R7, RZ, RZ, -R7 ;  /* 0x000000ffff077224 */ /* 0x000fc800078e0a07 */
[----:B------:R-:W-:-:S05]  /*0d90*/  IMAD R32, R7, UR4, R4 ;  /* 0x0000000407207c24 */ /* 0x000fca000f8e0204 */
[----:B------:R-:W-:-:S13]  /*0da0*/  ISETP.GE.U32.AND P0, PT, R32, UR4, PT ;  /* 0x0000000420007c0c */ /* 0x000fda000bf06070 */
[----:B------:R-:W-:-:S05]  /*0db0*/  @P0 VIADD R32, R32, -UR4 ;  /* 0x8000000420200c36 */ /* 0x000fca0008000000 */
[----:B------:R-:W-:-:S13]  /*0dc0*/  ISETP.GE.U32.AND P0, PT, R32, UR4, PT ;  /* 0x0000000420007c0c */ /* 0x000fda000bf06070 */
[----:B------:R-:W-:Y:S02]  /*0dd0*/  @P0 IADD3 R32, PT, PT, R32, -UR4, RZ ;  /* 0x8000000420200c10 */ /* 0x000fe4000fffe0ff */
[----:B------:R-:W-:Y:S01]  /*0de0*/  @!P1 LOP3.LUT R32, RZ, UR4, RZ, 0x33, !PT ;  /* 0x00000004ff209c12 */ /* 0x000fe2000f8e33ff */
[----:B------:R-:W-:Y:S06]  /*0df0*/  BRA `(.L_x_96) ;  /* 0x0000000000247947 */ /* 0x000fec0003800000 */
.L_x_95:
[----:B------:R-:W0:Y:S01]  /*0e00*/  LDCU.64 UR4, c[0x0][0x3a0] ;  /* 0x00007400ff0477ac */ /* 0x000e220008000a00 */
[----:B------:R-:W-:Y:S01]  /*0e10*/  MOV R8, R5 ;  /* 0x0000000500087202 */ /* 0x000fe20000000f00 */
[----:B------:R-:W-:Y:S01]  /*0e20*/  IMAD.MOV.U32 R9, RZ, RZ, R4 ;  /* 0x000000ffff097224 */ /* 0x000fe200078e0004 */
[----:B------:R-:W-:Y:S01]  /*0e30*/  MOV R5, 0xe70 ;  /* 0x00000e7000057802 */ /* 0x000fe20000000f00 */
[----:B0-----:R-:W-:Y:S02]  /*0e40*/  IMAD.U32 R7, RZ, RZ, UR4 ;  /* 0x00000004ff077e24 */ /* 0x001fe4000f8e00ff */
[----:B------:R-:W-:-:S07]  /*0e50*/  IMAD.U32 R6, RZ, RZ, UR5 ;  /* 0x00000005ff067e24 */ /* 0x000fce000f8e00ff */
[----:B------:R-:W-:Y:S05]  /*0e60*/  CALL.REL.NOINC `($__internal_3_$__cuda_sm20_rem_s64) ;  /* 0x0000006000447944 */ /* 0x000fea0003c00000 */
[----:B------:R-:W-:Y:S01]  /*0e70*/  MOV R32, R3 ;  /* 0x0000000300207202 */ /* 0x000fe20000000f00 */
[----:B------:R-:W-:-:S07]  /*0e80*/  IMAD.MOV.U32 R33, RZ, RZ, R4 ;  /* 0x000000ffff217224 */ /* 0x000fce00078e0004 */
.L_x_96:
[----:B------:R-:W-:Y:S05]  /*0e90*/  BSYNC.RECONVERGENT B0 ;  /* 0x0000000000007941 */ /* 0x000fea0003800200 */
.L_x_94:
[----:B------:R-:W0:Y:S01]  /*0ea0*/  LDCU.64 UR8, c[0x0][0x3a8] ;  /* 0x00007500ff0877ac */ /* 0x000e220008000a00 */
[----:B------:R-:W1:Y:S01]  /*0eb0*/  LDCU.128 UR4, c[0x0][0x3b0] ;  /* 0x00007600ff0477ac */ /* 0x000e620008000c00 */
[----:B------:R-:W2:Y:S01]  /*0ec0*/  LDCU.64 UR10, c[0x0][0x358] ;  /* 0x00006b00ff0a77ac */ /* 0x000ea20008000a00 */
[----:B0-----:R-:W-:Y:S02]  /*0ed0*/  IMAD R3, R16, UR8, RZ ;  /* 0x0000000810037c24 */ /* 0x001fe4000f8e02ff */
[----:B------:R-:W-:-:S04]  /*0ee0*/  IMAD.WIDE.U32 R4, R2, UR8, RZ ;  /* 0x0000000802047c25 */ /* 0x000fc8000f8e00ff */
[----:B------:R-:W-:Y:S01]  /*0ef0*/  IMAD R3, R2, UR9, R3 ;  /* 0x0000000902037c24 */ /* 0x000fe2000f8e0203 */
[----:B------:R-:W0:Y:S01]  /*0f00*/  LDCU.64 UR8, c[0x0][0x388] ;  /* 0x00007100ff0877ac */ /* 0x000e220008000a00 */
[----:B-1----:R-:W-:Y:S02]  /*0f10*/  IMAD R7, R29, UR4, RZ ;  /* 0x000000041d077c24 */ /* 0x002fe4000f8e02ff */
[----:B------:R-:W-:Y:S02]  /*0f20*/  IMAD.IADD R5, R5, 0x1, R3 ;  /* 0x0000000105057824 */ /* 0x000fe400078e0203 */
[C---:B------:R-:W-:Y:S02]  /*0f30*/  IMAD R7, R28.reuse, UR5, R7 ;  /* 0x000000051c077c24 */ /* 0x040fe4000f8e0207 */
[----:B------:R-:W-:Y:S01]  /*0f40*/  IMAD.WIDE.U32 R4, R28, UR4, R4 ;  /* 0x000000041c047c25 */ /* 0x000fe2000f8e0004 */
[----:B------:R-:W1:Y:S03]  /*0f50*/  LDCU.64 UR4, c[0x0][0x448] ;  /* 0x00008900ff0477ac */ /* 0x000e660008000a00 */
[----:B------:R-:W-:Y:S01]  /*0f60*/  IMAD R3, R33, UR6, RZ ;  /* 0x0000000621037c24 */ /* 0x000fe2000f8e02ff */
[----:B------:R-:W-:-:S03]  /*0f70*/  IADD3 R5, PT, PT, R5, R7, RZ ;  /* 0x0000000705057210 */ /* 0x000fc60007ffe0ff */
[C---:B------:R-:W-:Y:S02]  /*0f80*/  IMAD R3, R32.reuse, UR7, R3 ;  /* 0x0000000720037c24 */ /* 0x040fe4000f8e0203 */
[----:B------:R-:W-:-:S04]  /*0f90*/  IMAD.WIDE.U32 R4, R32, UR6, R4 ;  /* 0x0000000620047c25 */ /* 0x000fc8000f8e0004 */
[----:B------:R-:W-:Y:S01]  /*0fa0*/  IMAD.IADD R3, R5, 0x1, R3 ;  /* 0x0000000105037824 */ /* 0x000fe200078e0203 */
[----:B0-----:R-:W-:-:S04]  /*0fb0*/  LEA R30, P0, R4, UR8, 0x3 ;  /* 0x00000008041e7c11 */ /* 0x001fc8000f8018ff */
[----:B------:R-:W-:-:S06]  /*0fc0*/  LEA.HI.X R31, R4, UR9, R3, 0x3, P0 ;  /* 0x00000009041f7c11 */ /* 0x000fcc00080f1c03 */
[----:B--2---:R-:W1:Y:S01]  /*0fd0*/  LDG.E.64 R30, desc[UR10][R30.64] ;  /* 0x0000000a1e1e7981 */ /* 0x004e62000c1e1b00 */
[----:B------:R-:W-:Y:S01]  /*0fe0*/  IMAD.MOV.U32 R26, RZ, RZ, R22 ;  /* 0x000000ffff1a7224 */ /* 0x000fe200078e0016 */
[----:B------:R-:W-:Y:S02]  /*0ff0*/  MOV R24, R19 ;  /* 0x0000001300187202 */ /* 0x000fe40000000f00 */
[----:B-1----:R-:W-:-:S04]  /*1000*/  ISETP.NE.U32.AND P0, PT, R30, UR4, PT ;  /* 0x000000041e007c0c */ /* 0x002fc8000bf05070 */
[----:B------:R-:W-:-:S13]  /*1010*/  ISETP.NE.AND.EX P0, PT, R31, UR5, PT, P0 ;  /* 0x000000051f007c0c */ /* 0x000fda000bf05300 */
[----:B------:R-:W-:Y:S05]  /*1020*/  @!P0 BRA `(.L_x_84) ;  /* 0x0000000400148947 */ /* 0x000fea0003800000 */
[----:B------:R-:W0:Y:S01]  /*1030*/  LDCU.64 UR4, c[0x0][0x408] ;  /* 0x00008100ff0477ac */ /* 0x000e220008000a00 */
[C---:B------:R-:W-:Y:S01]  /*1040*/  ISETP.GT.U32.AND P1, PT, R30.reuse, -0x1, PT ;  /* 0xffffffff1e00780c */ /* 0x040fe20003f24070 */
[----:B------:R-:W-:Y:S03]  /*1050*/  BSSY.RECONVERGENT B7, `(.L_x_97) ;  /* 0x0000015000077945 */ /* 0x000fe60003800200 */
[----:B------:R-:W-:Y:S02]  /*1060*/  ISETP.GT.AND.EX P1, PT, R31, -0x1, PT, P1 ;  /* 0xffffffff1f00780c */ /* 0x000fe40003f24310 */
[----:B0-----:R-:W-:-:S04]  /*1070*/  ISETP.GE.U32.AND P0, PT, R30, UR4, PT ;  /* 0x000000041e007c0c */ /* 0x001fc8000bf06070 */
[----:B------:R-:W-:-:S13]  /*1080*/  ISETP.GE.AND.EX P0, PT, R31, UR5, PT, P0 ;  /* 0x000000051f007c0c */ /* 0x000fda000bf06300 */
[----:B------:R-:W-:Y:S05]  /*1090*/  @!P0 BRA P1, `(.L_x_98) ;  /* 0x0000000000408947 */ /* 0x000fea0000800000 */
[----:B------:R-:W-:Y:S01]  /*10a0*/  MOV R14, 0x0 ;  /* 0x00000000000e7802 */ /* 0x000fe20000000f00 */
[----:B------:R-:W0:Y:S01]  /*10b0*/  LDCU.64 UR4, c[0x4][0x188] ;  /* 0x01003100ff0477ac */ /* 0x000e220008000a00 */
[----:B------:R-:W-:Y:S02]  /*10c0*/  HFMA2 R13, -RZ, RZ, 0, 0 ;  /* 0x00000000ff0d7431 */ /* 0x000fe400000001ff */
[----:B------:R-:W-:Y:S01]  /*10d0*/  IMAD.MOV.U32 R8, RZ, RZ, 0xa0 ;  /* 0x000000a0ff087424 */ /* 0x000fe200078e00ff */
[----:B------:R-:W1:Y:S01]  /*10e0*/  LDCU.64 UR6, c[0x4][0x190] ;  /* 0x01003200ff0677ac */ /* 0x000e620008000a00 */
[----:B------:R-:W2:Y:S01]  /*10f0*/  LDC.64 R14, c[0x4][R14] ;  /* 0x010000000e0e7b82 */ /* 0x000ea20000000a00 */
[----:B------:R-:W-:Y:S01]  /*1100*/  IMAD.MOV.U32 R12, RZ, RZ, 0x1 ;  /* 0x00000001ff0c7424 */ /* 0x000fe200078e00ff */
[----:B------:R-:W3:Y:S01]  /*1110*/  LDCU.64 UR8, c[0x4][0x80] ;  /* 0x01001000ff0877ac */ /* 0x000ee20008000a00 */
[----:B0-----:R-:W-:Y:S02]  /*1120*/  IMAD.U32 R4, RZ, RZ, UR4 ;  /* 0x00000004ff047e24 */ /* 0x001fe4000f8e00ff */
[----:B------:R-:W-:Y:S01]  /*1130*/  IMAD.U32 R5, RZ, RZ, UR5 ;  /* 0x00000005ff057e24 */ /* 0x000fe2000f8e00ff */
[----:B-1----:R-:W-:Y:S01]  /*1140*/  MOV R6, UR6 ;  /* 0x0000000600067c02 */ /* 0x002fe20008000f00 */
[----:B------:R-:W-:-:S02]  /*1150*/  IMAD.U32 R7, RZ, RZ, UR7 ;  /* 0x00000007ff077e24 */ /* 0x000fc4000f8e00ff */
[----:B---3--:R-:W-:Y:S01]  /*1160*/  IMAD.U32 R10, RZ, RZ, UR8 ;  /* 0x00000008ff0a7e24 */ /* 0x008fe2000f8e00ff */
[----:B------:R-:W-:-:S07]  /*1170*/  MOV R11, UR9 ;  /* 0x00000009000b7c02 */ /* 0x000fce0008000f00 */
[----:B------:R-:W-:-:S07]  /*1180*/  LEPC R20, `(.L_x_98) ;  /* 0x000000001014794e */ /* 0x000fce0000000000 */
[----:B--2---:R-:W-:Y:S05]  /*1190*/  CALL.ABS.NOINC R14 ;  /* 0x000000000e007343 */ /* 0x004fea0003c00000 */
.L_x_98:
[----:B------:R-:W-:Y:S05]  /*11a0*/  BSYNC.RECONVERGENT B7 ;  /* 0x0000000000077941 */ /* 0x000fea0003800200 */
.L_x_97:
[----:B------:R-:W0:Y:S01]  /*11b0*/  LDCU.128 UR8, c[0x0][0x3e0] ;  /* 0x00007c00ff0877ac */ /* 0x000e220008000c00 */
[----:B------:R-:W1:Y:S01]  /*11c0*/  LDCU.128 UR4, c[0x0][0x3f0] ;  /* 0x00007e00ff0477ac */ /* 0x000e620008000c00 */
[----:B------:R-:W2:Y:S01]  /*11d0*/  LDCU.64 UR16, c[0x0][0x358] ;  /* 0x00006b00ff1077ac */ /* 0x000ea20008000a00 */
[----:B------:R-:W3:Y:S01]  /*11e0*/  LDCU.128 UR12, c[0x0][0x430] ;  /* 0x00008600ff0c77ac */ /* 0x000ee20008000c00 */
[----:B0-----:R-:W-:Y:S02]  /*11f0*/  IMAD R3, R16, UR8, RZ ;  /* 0x0000000810037c24 */ /* 0x001fe4000f8e02ff */
[----:B------:R-:W-:-:S04]  /*1200*/  IMAD.WIDE.U32 R4, R2, UR8, RZ ;  /* 0x0000000802047c25 */ /* 0x000fc8000f8e00ff */
[----:B------:R-:W-:Y:S01]  /*1210*/  IMAD R3, R2, UR9, R3 ;  /* 0x0000000902037c24 */ /* 0x000fe2000f8e0203 */
[----:B------:R-:W0:Y:S01]  /*1220*/  LDCU.64 UR8, c[0x0][0x3c0] ;  /* 0x00007800ff0877ac */ /* 0x000e220008000a00 */
[----:B-1----:R-:W-:Y:S02]  /*1230*/  IMAD R7, R33, UR4, RZ ;  /* 0x0000000421077c24 */ /* 0x002fe4000f8e02ff */
[----:B------:R-:W-:Y:S02]  /*1240*/  IMAD.IADD R5, R5, 0x1, R3 ;  /* 0x0000000105057824 */ /* 0x000fe400078e0203 */
[----:B------:R-:W-:Y:S02]  /*1250*/  IMAD R3, R29, UR10, RZ ;  /* 0x0000000a1d037c24 */ /* 0x000fe4000f8e02ff */
[----:B------:R-:W-:-:S04]  /*1260*/  IMAD.WIDE.U32 R4, R28, UR10, R4 ;  /* 0x0000000a1c047c25 */ /* 0x000fc8000f8e0004 */
[----:B------:R-:W-:-:S04]  /*1270*/  IMAD R3, R28, UR11, R3 ;  /* 0x0000000b1c037c24 */ /* 0x000fc8000f8e0203 */
[----:B------:R-:W-:Y:S02]  /*1280*/  IMAD.IADD R5, R5, 0x1, R3 ;  /* 0x0000000105057824 */ /* 0x000fe400078e0203 */
[C---:B------:R-:W-:Y:S02]  /*1290*/  IMAD R3, R32.reuse, UR5, R7 ;  /* 0x0000000520037c24 */ /* 0x040fe4000f8e0207 */
[----:B------:R-:W-:-:S05]  /*12a0*/  IMAD.WIDE.U32 R4, R32, UR4, R4 ;  /* 0x0000000420047c25 */ /* 0x000fca000f8e0004 */
[----:B------:R-:W-:Y:S02]  /*12b0*/  IADD3 R3, PT, PT, R5, R3, RZ ;  /* 0x0000000305037210 */ /* 0x000fe40007ffe0ff */
[----:B0-----:R-:W-:-:S04]  /*12c0*/  LEA R6, P0, R4, UR8, 0x1 ;  /* 0x0000000804067c11 */ /* 0x001fc8000f8008ff */
[----:B------:R-:W-:Y:S01]  /*12d0*/  LEA.HI.X R7, R4, UR9, R3, 0x1, P0 ;  /* 0x0000000904077c11 */ /* 0x000fe200080f0c03 */
[----:B------:R-:W0:Y:S04]  /*12e0*/  LDCU.128 UR8, c[0x0][0x420] ;  /* 0x00008400ff0877ac */ /* 0x000e280008000c00 */
[----:B--2---:R-:W2:Y:S01]  /*12f0*/  LDG.E.U16 R0, desc[UR16][R6.64] ;  /* 0x0000001006007981 */ /* 0x004ea2000c1e1500 */
[----:B---3--:R-:W-:Y:S01]  /*1300*/  IMAD R9, R29, UR12, RZ ;  /* 0x0000000c1d097c24 */ /* 0x008fe2000f8e02ff */
[----:B------:R-:W-:Y:S01]  /*1310*/  MOV R26, R22 ;  /* 0x00000016001a7202 */ /* 0x000fe20000000f00 */
[----:B------:R-:W-:Y:S02]  /*1320*/  IMAD.MOV.U32 R24, RZ, RZ, R19 ;  /* 0x000000ffff187224 */ /* 0x000fe400078e0013 */
[----:B------:R-:W-:-:S02]  /*1330*/  IMAD R9, R28, UR13, R9 ;  /* 0x0000000d1c097c24 */ /* 0x000fc4000f8e0209 */
[----:B0-----:R-:W-:-:S04]  /*1340*/  IMAD R3, R16, UR8, RZ ;  /* 0x0000000810037c24 */ /* 0x001fc8000f8e02ff */
[C---:B------:R-:W-:Y:S02]  /*1350*/  IMAD R5, R2.reuse, UR9, R3 ;  /* 0x0000000902057c24 */ /* 0x040fe4000f8e0203 */
[----:B------:R-:W-:-:S04]  /*1360*/  IMAD.WIDE.U32 R2, R2, UR8, RZ ;  /* 0x0000000802027c25 */ /* 0x000fc8000f8e00ff */
[----:B------:R-:W-:Y:S02]  /*1370*/  IMAD.IADD R3, R3, 0x1, R5 ;  /* 0x0000000103037824 */ /* 0x000fe400078e0205 */
[----:B------:R-:W-:Y:S02]  /*1380*/  IMAD R5, R31, UR10, RZ ;  /* 0x0000000a1f057c24 */ /* 0x000fe4000f8e02ff */
[----:B------:R-:W-:-:S04]  /*1390*/  IMAD.WIDE.U32 R28, R28, UR12, R2 ;  /* 0x0000000c1c1c7c25 */ /* 0x000fc8000f8e0002 */
[----:B------:R-:W-:Y:S02]  /*13a0*/  IMAD R3, R33, UR14, RZ ;  /* 0x0000000e21037c24 */ /* 0x000fe4000f8e02ff */
[----:B------:R-:W-:Y:S02]  /*13b0*/  IMAD.IADD R29, R29, 0x1, R9 ;  /* 0x000000011d1d7824 */ /* 0x000fe400078e0209 */
[C---:B------:R-:W-:Y:S02]  /*13c0*/  IMAD R3, R32.reuse, UR15, R3 ;  /* 0x0000000f20037c24 */ /* 0x040fe4000f8e0203 */
[----:B------:R-:W-:-:S04]  /*13d0*/  IMAD.WIDE.U32 R32, R32, UR14, R28 ;  /* 0x0000000e20207c25 */ /* 0x000fc8000f8e001c */
[----:B------:R-:W-:Y:S01]  /*13e0*/  IMAD R5, R30, UR11, R5 ;  /* 0x0000000b1e057c24 */ /* 0x000fe2000f8e0205 */
[----:B------:R-:W-:-:S03]  /*13f0*/  IADD3 R33, PT, PT, R33, R3, RZ ;  /* 0x0000000321217210 */ /* 0x000fc60007ffe0ff */
[----:B------:R-:W-:-:S04]  /*1400*/  IMAD.WIDE.U32 R2, R30, UR10, R32 ;  /* 0x0000000a1e027c25 */ /* 0x000fc8000f8e0020 */
[----:B------:R-:W-:Y:S01]  /*1410*/  IMAD.IADD R3, R3, 0x1, R5 ;  /* 0x0000000103037824 */ /* 0x000fe200078e0205 */
[----:B------:R-:W-:-:S04]  /*1420*/  LEA R4, P0, R2, UR6, 0x1 ;  /* 0x0000000602047c11 */ /* 0x000fc8000f8008ff */
[----:B------:R-:W-:Y:S01]  /*1430*/  LEA.HI.X R5, R2, UR7, R3, 0x1, P0 ;  /* 0x0000000702057c11 */ /* 0x000fe200080f0c03 */
[----:B--2---:R-:W-:-:S04]  /*1440*/  IMAD.U32 R0, R0, 0x10000, RZ ;  /* 0x0001000000007824 */ /* 0x004fc800078e00ff */
[----:B------:R-:W-:-:S05]  /*1450*/  FADD.FTZ R0, -R0, -RZ ;  /* 0x800000ff00007221 */ /* 0x000fca0000010100 */
[----:B------:R-:W-:-:S05]  /*1460*/  F2FP.BF16.F32.PACK_AB R0, RZ, R0 ;  /* 0x00000000ff00723e */ /* 0x000fca00000010ff */
[----:B------:R1:W-:Y:S02]  /*1470*/  STG.E.U16 desc[UR16][R4.64], R0 ;  /* 0x0000000004007986 */ /* 0x0003e4000c101510 */
.L_x_84:
[----:B0-234-:R-:W-:Y:S05]  /*1480*/  BSYNC.RECONVERGENT B6 ;  /* 0x0000000000067941 */ /* 0x01dfea0003800200 */
.L_x_83:
[----:B------:R-:W-:-:S04]  /*1490*/  ISETP.NE.U32.AND P0, PT, R18, RZ, PT ;  /* 0x000000ff1200720c */ /* 0x000fc80003f05070 */
[----:B------:R-:W-:-:S13]  /*14a0*/  ISETP.NE.AND.EX P0, PT, R17, RZ, PT, P0 ;  /* 0x000000ff1100720c */ /* 0x000fda0003f05300 */
[----:B------:R-:W-:Y:S05]  /*14b0*/  @!P0 EXIT ;  /* 0x000000000000894d */ /* 0x000fea0003800000 */
[----:B------:R-:W-:Y:S01]  /*14c0*/  BSSY.RECONVERGENT B6, `(.L_x_99) ;  /* 0x00001de000067945 */ /* 0x000fe20003800200 */
.L_x_132:
[----:B------:R-:W1:Y:S01]  /*14d0*/  LDCU UR4, c[0x0][0x394] ;  /* 0x00007280ff0477ac */ /* 0x000e620008000800 */
[----:B------:R-:W-:Y:S01]  /*14e0*/  SHF.R.S32.HI R13, RZ, 0x1f, R26 ;  /* 0x0000001fff0d7819 */ /* 0x000fe2000001141a */
[----:B------:R-:W-:Y:S03]  /*14f0*/  BSSY.RECONVERGENT B0, `(.L_x_100) ;  /* 0x000002a000007945 */ /* 0x000fe60003800200 */
[----:B01----:R-:W-:-:S04]  /*1500*/  LOP3.LUT R0, R13, UR4, RZ, 0xfc, !PT ;  /* 0x000000040d007c12 */ /* 0x003fc8000f8efcff */
[----:B------:R-:W-:-:S13]  /*1510*/  ISETP.NE.U32.AND P0, PT, R0, RZ, PT ;  /* 0x000000ff0000720c */ /* 0x000fda0003f05070 */
[----:B------:R-:W-:Y:S05]  /*1520*/  @P0 BRA `(.L_x_101) ;  /* 0x00000000005c0947 */ /* 0x000fea0003800000 */
[----:B------:R-:W0:Y:S02]  /*1530*/  LDCU UR4, c[0x0][0x390] ;  /* 0x00007200ff0477ac */ /* 0x000e240008000800 */
[----:B0-----:R-:W0:Y:S01]  /*1540*/  I2F.U32.RP R5, UR4 ;  /* 0x0000000400057d06 */ /* 0x001e220008209000 */
[----:B------:R-:W-:-:S07]  /*1550*/  ISETP.NE.U32.AND P2, PT, RZ, UR4, PT ;  /* 0x00000004ff007c0c */ /* 0x000fce000bf45070 */
[----:B0-----:R-:W0:Y:S02]  /*1560*/  MUFU.RCP R5, R5 ;  /* 0x0000000500057308 */ /* 0x001e240000001000 */
[----:B0-----:R-:W-:Y:S02]  /*1570*/  VIADD R2, R5, 0xffffffe ;  /* 0x0ffffffe05027836 */ /* 0x001fe40000000000 */
[----:B------:R-:W-:-:S04]  /*1580*/  IMAD.MOV.U32 R5, RZ, RZ, RZ ;  /* 0x000000ffff057224 */ /* 0x000fc800078e00ff */
[----:B------:R0:W1:Y:S02]  /*1590*/  F2I.FTZ.U32.TRUNC.NTZ R3, R2 ;  /* 0x0000000200037305 */ /* 0x000064000021f000 */
[----:B0-----:R-:W-:Y:S01]  /*15a0*/  IMAD.MOV.U32 R2, RZ, RZ, RZ ;  /* 0x000000ffff027224 */ /* 0x001fe200078e00ff */
[----:B-1----:R-:W-:-:S05]  /*15b0*/  IADD3 R7, PT, PT, RZ, -R3, RZ ;  /* 0x80000003ff077210 */ /* 0x002fca0007ffe0ff */
[----:B------:R-:W-:-:S04]  /*15c0*/  IMAD R7, R7, UR4, RZ ;  /* 0x0000000407077c24 */ /* 0x000fc8000f8e02ff */
[----:B------:R-:W-:-:S06]  /*15d0*/  IMAD.HI.U32 R7, R3, R7, R2 ;  /* 0x0000000703077227 */ /* 0x000fcc00078e0002 */
[----:B------:R-:W-:-:S04]  /*15e0*/  IMAD.HI.U32 R4, R7, R26, RZ ;  /* 0x0000001a07047227 */ /* 0x000fc800078e00ff */
[----:B------:R-:W-:-:S04]  /*15f0*/  IMAD.MOV R3, RZ, RZ, -R4 ;  /* 0x000000ffff037224 */ /* 0x000fc800078e0a04 */
[----:B------:R-:W-:-:S05]  /*1600*/  IMAD R0, R3, UR4, R26 ;  /* 0x0000000403007c24 */ /* 0x000fca000f8e021a */
[----:B------:R-:W-:-:S13]  /*1610*/  ISETP.GE.U32.AND P0, PT, R0, UR4, PT ;  /* 0x0000000400007c0c */ /* 0x000fda000bf06070 */
[----:B------:R-:W-:Y:S01]  /*1620*/  @P0 IADD3 R0, PT, PT, R0, -UR4, RZ ;  /* 0x8000000400000c10 */ /* 0x000fe2000fffe0ff */
[----:B------:R-:W-:-:S03]  /*1630*/  @P0 VIADD R4, R4, 0x1 ;  /* 0x0000000104040836 */ /* 0x000fc60000000000 */
[----:B------:R-:W-:-:S13]  /*1640*/  ISETP.GE.U32.AND P1, PT, R0, UR4, PT ;  /* 0x0000000400007c0c */ /* 0x000fda000bf26070 */
[----:B------:R-:W-:Y:S01]  /*1650*/  @P1 VIADD R4, R4, 0x1 ;  /* 0x0000000104041836 */ /* 0x000fe20000000000 */
[----:B------:R-:W-:-:S04]  /*1660*/  @!P2 LOP3.LUT R4, RZ, UR4, RZ, 0x33, !PT ;  /* 0x00000004ff04ac12 */ /* 0x000fc8000f8e33ff */
[----:B------:R-:W-:-:S05]  /*1670*/  IADD3 R3, PT, PT, -R4, RZ, RZ ;  /* 0x000000ff04037210 */ /* 0x000fca0007ffe1ff */
[----:B------:R-:W-:Y:S01]  /*1680*/  IMAD R16, R3, UR4, R26 ;  /* 0x0000000403107c24 */ /* 0x000fe2000f8e021a */
[----:B------:R-:W-:Y:S06]  /*1690*/  BRA `(.L_x_102) ;  /* 0x00000000003c7947 */ /* 0x000fec0003800000 */
.L_x_101:
[----:B------:R-:W0:Y:S01]  /*16a0*/  LDCU.64 UR4, c[0x0][0x390] ;  /* 0x00007200ff0477ac */ /* 0x000e220008000a00 */
[----:B------:R-:W-:Y:S01]  /*16b0*/  IMAD.MOV.U32 R11, RZ, RZ, R26 ;  /* 0x000000ffff0b7224 */ /* 0x000fe200078e001a */
[----:B------:R-:W-:Y:S01]  /*16c0*/  MOV R7, 0x1710 ;  /* 0x0000171000077802 */ /* 0x000fe20000000f00 */
[----:B------:R-:W-:Y:S01]  /*16d0*/  IMAD.MOV.U32 R10, RZ, RZ, R13 ;  /* 0x000000ffff0a7224 */ /* 0x000fe200078e000d */
[----:B0-----:R-:W-:Y:S01]  /*16e0*/  MOV R9, UR4 ;  /* 0x0000000400097c02 */ /* 0x001fe20008000f00 */
[----:B------:R-:W-:-:S07]  /*16f0*/  IMAD.U32 R8, RZ, RZ, UR5 ;  /* 0x00000005ff087e24 */ /* 0x000fce000f8e00ff */
[----:B------:R-:W-:Y:S05]  /*1700*/  CALL.REL.NOINC `($__internal_1_$__cuda_sm20_div_s64) ;  /* 0x0000004c009c7944 */ /* 0x000fea0003c00000 */
[-C--:B------:R-:W-:Y:S01]  /*1710*/  IADD3 R3, P0, PT, RZ, -R0.reuse, RZ ;  /* 0x80000000ff037210 */ /* 0x080fe20007f1e0ff */
[----:B------:R-:W-:Y:S01]  /*1720*/  IMAD.MOV.U32 R12, RZ, RZ, R26 ;  /* 0x000000ffff0c7224 */ /* 0x000fe200078e001a */
[----:B------:R-:W-:Y:S02]  /*1730*/  MOV R4, R0 ;  /* 0x0000000000047202 */ /* 0x000fe40000000f00 */
[----:B------:R-:W-:Y:S01]  /*1740*/  IADD3.X R2, PT, PT, RZ, ~R5, RZ, P0, !PT ;  /* 0x80000005ff027210 */ /* 0x000fe200007fe4ff */
[----:B------:R-:W-:-:S04]  /*1750*/  IMAD.WIDE.U32 R16, R3, UR38, R12 ;  /* 0x0000002603107c25 */ /* 0x000fc8000f8e000c */
[----:B------:R-:W-:-:S04]  /*1760*/  IMAD R2, R2, UR38, RZ ;  /* 0x0000002602027c24 */ /* 0x000fc8000f8e02ff */
[----:B------:R-:W-:-:S04]  /*1770*/  IMAD R3, R3, UR39, R2 ;  /* 0x0000002703037c24 */ /* 0x000fc8000f8e0202 */
[----:B------:R-:W-:-:S07]  /*1780*/  IMAD.IADD R2, R3, 0x1, R17 ;  /* 0x0000000103027824 */ /* 0x000fce00078e0211 */
.L_x_102:
[----:B------:R-:W-:Y:S05]  /*1790*/  BSYNC.RECONVERGENT B0 ;  /* 0x0000000000007941 */ /* 0x000fea0003800200 */
.L_x_100:
        /* <DEDUP_REMOVED lines=25> */
.L_x_104:
        /* <DEDUP_REMOVED lines=9> */
.L_x_105:
[----:B------:R-:W-:Y:S05]  /*19c0*/  BSYNC.RECONVERGENT B0 ;  /* 0x0000000000007941 */ /* 0x000fea0003800200 */
.L_x_103:
[----:B------:R-:W-:Y:S01]  /*19d0*/  R2UR UR4, R25 ;  /* 0x00000000190472ca */ /* 0x000fe200000e0000 */
[----:B------:R-:W-:-:S12]  /*19e0*/  BSSY.RECONVERGENT B0, `(.L_x_106) ;  /* 0x0000022000007945 */ /* 0x000fd80003800200 */
[----:B------:R-:W-:-:S04]  /*19f0*/  LOP3.LUT R0, R13, UR4, RZ, 0xfc, !PT ;  /* 0x000000040d007c12 */ /* 0x000fc8000f8efcff */
[----:B------:R-:W-:-:S13]  /*1a00*/  ISETP.NE.U32.AND P0, PT, R0, RZ, PT ;  /* 0x000000ff0000720c */ /* 0x000fda0003f05070 */
[----:B------:R-:W-:Y:S05]  /*1a10*/  @P0 BRA `(.L_x_107) ;  /* 0x0000000000500947 */ /* 0x000fea0003800000 */
[----:B------:R-:W0:Y:S01]  /*1a20*/  I2F.U32.RP R6, UR36 ;  /* 0x0000002400067d06 */ /* 0x000e220008209000 */
[----:B------:R-:W-:Y:S01]  /*1a30*/  IMAD.MOV.U32 R4, RZ, RZ, RZ ;  /* 0x000000ffff047224 */ /* 0x000fe200078e00ff */
[----:B------:R-:W-:-:S06]  /*1a40*/  ISETP.NE.U32.AND P2, PT, RZ, UR36, PT ;  /* 0x00000024ff007c0c */ /* 0x000fcc000bf45070 */
[----:B0-----:R-:W0:Y:S02]  /*1a50*/  MUFU.RCP R6, R6 ;  /* 0x0000000600067308 */ /* 0x001e240000001000 */
[----:B0-----:R-:W-:-:S06]  /*1a60*/  VIADD R5, R6, 0xffffffe ;  /* 0x0ffffffe06057836 */ /* 0x001fcc0000000000 */
[----:B------:R-:W0:Y:S02]  /*1a70*/  F2I.FTZ.U32.TRUNC.NTZ R5, R5 ;  /* 0x0000000500057305 */ /* 0x000e24000021f000 */
[----:B0-----:R-:W-:-:S05]  /*1a80*/  IADD3 R3, PT, PT, RZ, -R5, RZ ;  /* 0x80000005ff037210 */ /* 0x001fca0007ffe0ff */
[----:B------:R-:W-:-:S04]  /*1a90*/  IMAD R3, R3, UR36, RZ ;  /* 0x0000002403037c24 */ /* 0x000fc8000f8e02ff */
[----:B------:R-:W-:-:S04]  /*1aa0*/  IMAD.HI.U32 R3, R5, R3, R4 ;  /* 0x0000000305037227 */ /* 0x000fc800078e0004 */
[----:B------:R-:W-:Y:S02]  /*1ab0*/  HFMA2 R5, -RZ, RZ, 0, 0 ;  /* 0x00000000ff057431 */ /* 0x000fe400000001ff */
        /* <DEDUP_REMOVED lines=8> */
[----:B------:R-:W-:Y:S01]  /*1b40*/  @!P2 LOP3.LUT R4, RZ, UR36, RZ, 0x33, !PT ;  /* 0x00000024ff04ac12 */ /* 0x000fe2000f8e33ff */
[----:B------:R-:W-:Y:S06]  /*1b50*/  BRA `(.L_x_108) ;  /* 0x0000000000287947 */ /* 0x000fec0003800000 */
.L_x_107:
[----:B------:R-:W-:Y:S01]  /*1b60*/  R2UR UR4, R25 ;  /* 0x00000000190472ca */ /* 0x000fe200000e0000 */
[----:B------:R-:W-:Y:S01]  /*1b70*/  IMAD.U32 R4, RZ, RZ, UR36 ;  /* 0x00000024ff047e24 */ /* 0x000fe2000f8e00ff */
[----:B------:R-:W-:Y:S01]  /*1b80*/  MOV R5, UR37 ;  /* 0x0000002500057c02 */ /* 0x000fe20008000f00 */
[----:B------:R-:W-:Y:S01]  /*1b90*/  IMAD.MOV.U32 R10, RZ, RZ, R13 ;  /* 0x000000ffff0a7224 */ /* 0x000fe200078e000d */
[----:B------:R-:W-:Y:S01]  /*1ba0*/  MOV R11, R26 ;  /* 0x0000001a000b7202 */ /* 0x000fe20000000f00 */
[----:B------:R-:W-:Y:S01]  /*1bb0*/  IMAD.MOV.U32 R9, RZ, RZ, R4 ;  /* 0x000000ffff097224 */ /* 0x000fe200078e0004 */
[----:B------:R-:W-:-:S07]  /*1bc0*/  MOV R7, 0x1bf0 ;  /* 0x00001bf000077802 */ /* 0x000fce0000000f00 */
[----:B------:R-:W-:-:S07]  /*1bd0*/  MOV R8, UR4 ;  /* 0x0000000400087c02 */ /* 0x000fce0008000f00 */
[----:B------:R-:W-:Y:S05]  /*1be0*/  CALL.REL.NOINC `($__internal_1_$__cuda_sm20_div_s64) ;  /* 0x0000004800647944 */ /* 0x000fea0003c00000 */
[----:B------:R-:W-:-:S07]  /*1bf0*/  IMAD.MOV.U32 R4, RZ, RZ, R0 ;  /* 0x000000ffff047224 */ /* 0x000fce00078e0000 */
.L_x_108:
[----:B------:R-:W-:Y:S05]  /*1c00*/  BSYNC.RECONVERGENT B0 ;  /* 0x0000000000007941 */ /* 0x000fea0003800200 */
.L_x_106:
[----:B------:R-:W0:Y:S01]  /*1c10*/  LDCU UR4, c[0x0][0x3a4] ;  /* 0x00007480ff0477ac */ /* 0x000e220008000800 */
[----:B------:R-:W-:Y:S01]  /*1c20*/  BSSY.RECONVERGENT B0, `(.L_x_109) ;  /* 0x0000021000007945 */ /* 0x000fe20003800200 */
[----:B0-----:R-:W-:-:S04]  /*1c30*/  LOP3.LUT R0, R5, UR4, RZ, 0xfc, !PT ;  /* 0x0000000405007c12 */ /* 0x001fc8000f8efcff */
[----:B------:R-:W-:-:S13]  /*1c40*/  ISETP.NE.U32.AND P0, PT, R0, RZ, PT ;  /* 0x000000ff0000720c */ /* 0x000fda0003f05070 */
[----:B------:R-:W-:Y:S05]  /*1c50*/  @P0 BRA `(.L_x_110) ;  /* 0x0000000000500947 */ /* 0x000fea0003800000 */
[----:B------:R-:W0:Y:S01]  /*1c60*/  LDCU UR4, c[0x0][0x3a0] ;  /* 0x00007400ff0477ac */ /* 0x000e220008000800 */
[----:B------:R-:W-:Y:S01]  /*1c70*/  MOV R31, RZ ;  /* 0x000000ff001f7202 */ /* 0x000fe20000000f00 */
[----:B0-----:R-:W0:Y:S01]  /*1c80*/  I2F.U32.RP R5, UR4 ;  /* 0x0000000400057d06 */ /* 0x001e220008209000 */
[----:B------:R-:W-:-:S07]  /*1c90*/  ISETP.NE.U32.AND P1, PT, RZ, UR4, PT ;  /* 0x00000004ff007c0c */ /* 0x000fce000bf25070 */
[----:B0-----:R-:W0:Y:S02]  /*1ca0*/  MUFU.RCP R5, R5 ;  /* 0x0000000500057308 */ /* 0x001e240000001000 */
[----:B0-----:R-:W-:-:S06]  /*1cb0*/  IADD3 R6, PT, PT, R5, 0xffffffe, RZ ;  /* 0x0ffffffe05067810 */ /* 0x001fcc0007ffe0ff */
        /* <DEDUP_REMOVED lines=9> */
[----:B------:R-:W-:-:S04]  /*1d50*/  @P0 IADD3 R30, PT, PT, R30, -UR4, RZ ;  /* 0x800000041e1e0c10 */ /* 0x000fc8000fffe0ff */
[----:B------:R-:W-:-:S13]  /*1d60*/  ISETP.GE.U32.AND P0, PT, R30, UR4, PT ;  /* 0x000000041e007c0c */ /* 0x000fda000bf06070 */
[----:B------:R-:W-:Y:S01]  /*1d70*/  @P0 VIADD R30, R30, -UR4 ;  /* 0x800000041e1e0c36 */ /* 0x000fe20008000000 */
[----:B------:R-:W-:Y:S01]  /*1d80*/  @!P1 LOP3.LUT R30, RZ, UR4, RZ, 0x33, !PT ;  /* 0x00000004ff1e9c12 */ /* 0x000fe2000f8e33ff */
[----:B------:R-:W-:Y:S06]  /*1d90*/  BRA `(.L_x_111) ;  /* 0x0000000000247947 */ /* 0x000fec0003800000 */
.L_x_110:
[----:B------:R-:W0:Y:S01]  /*1da0*/  LDCU.64 UR4, c[0x0][0x3a0] ;  /* 0x00007400ff0477ac */ /* 0x000e220008000a00 */
[----:B------:R-:W-:Y:S01]  /*1db0*/  MOV R8, R5 ;  /* 0x0000000500087202 */ /* 0x000fe20000000f00 */
[----:B------:R-:W-:Y:S01]  /*1dc0*/  IMAD.MOV.U32 R9, RZ, RZ, R4 ;  /* 0x000000ffff097224 */ /* 0x000fe200078e0004 */
[----:B------:R-:W-:Y:S01]  /*1dd0*/  MOV R5, 0x1e10 ;  /* 0x00001e1000057802 */ /* 0x000fe20000000f00 */
[----:B0-----:R-:W-:Y:S01]  /*1de0*/  IMAD.U32 R7, RZ, RZ, UR4 ;  /* 0x00000004ff077e24 */ /* 0x001fe2000f8e00ff */
[----:B------:R-:W-:-:S07]  /*1df0*/  MOV R6, UR5 ;  /* 0x0000000500067c02 */ /* 0x000fce0008000f00 */
[----:B------:R-:W-:Y:S05]  /*1e00*/  CALL.REL.NOINC `($__internal_3_$__cuda_sm20_rem_s64) ;  /* 0x00000050005c7944 */ /* 0x000fea0003c00000 */
[----:B------:R-:W-:Y:S01]  /*1e10*/  IMAD.MOV.U32 R30, RZ, RZ, R3 ;  /* 0x000000ffff1e7224 */ /* 0x000fe200078e0003 */
[----:B------:R-:W-:-:S07]  /*1e20*/  MOV R31, R4 ;  /* 0x00000004001f7202 */ /* 0x000fce0000000f00 */
.L_x_111:
[----:B------:R-:W-:Y:S05]  /*1e30*/  BSYNC.RECONVERGENT B0 ;  /* 0x0000000000007941 */ /* 0x000fea0003800200 */
.L_x_109:
[----:B------:R-:W-:Y:S01]  /*1e40*/  IMAD R3, R2, UR56, RZ ;  /* 0x0000003802037c24 */ /* 0x000fe2000f8e02ff */
[----:B------:R-:W0:Y:S01]  /*1e50*/  LDCU.64 UR4, c[0x0][0x358] ;  /* 0x00006b00ff0477ac */ /* 0x000e220008000a00 */
[----:B------:R-:W-:-:S04]  /*1e60*/  IMAD.WIDE.U32 R4, R16, UR56, RZ ;  /* 0x0000003810047c25 */ /* 0x000fc8000f8e00ff */
[----:B------:R-:W-:Y:S02]  /*1e70*/  IMAD R3, R16, UR57, R3 ;  /* 0x0000003910037c24 */ /* 0x000fe4000f8e0203 */
[----:B------:R-:W-:Y:S02]  /*1e80*/  IMAD R7, R19, UR40, RZ ;  /* 0x0000002813077c24 */ /* 0x000fe4000f8e02ff */
[----:B------:R-:W-:Y:S02]  /*1e90*/  IMAD.IADD R5, R5, 0x1, R3 ;  /* 0x0000000105057824 */ /* 0x000fe400078e0203 */
[C---:B------:R-:W-:Y:S02]  /*1ea0*/  IMAD R7, R18.reuse, UR41, R7 ;  /* 0x0000002912077c24 */ /* 0x040fe4000f8e0207 */
[----:B------:R-:W-:-:S04]  /*1eb0*/  IMAD.WIDE.U32 R4, R18, UR40, R4 ;  /* 0x0000002812047c25 */ /* 0x000fc8000f8e0004 */
[----:B------:R-:W-:Y:S01]  /*1ec0*/  IMAD R3, R31, UR42, RZ ;  /* 0x0000002a1f037c24 */ /* 0x000fe2000f8e02ff */
[----:B------:R-:W-:-:S03]  /*1ed0*/  IADD3 R5, PT, PT, R5, R7, RZ ;  /* 0x0000000705057210 */ /* 0x000fc60007ffe0ff */
[C---:B------:R-:W-:Y:S02]  /*1ee0*/  IMAD R3, R30.reuse, UR43, R3 ;  /* 0x0000002b1e037c24 */ /* 0x040fe4000f8e0203 */
[----:B------:R-:W-:-:S04]  /*1ef0*/  IMAD.WIDE.U32 R4, R30, UR42, R4 ;  /* 0x0000002a1e047c25 */ /* 0x000fc8000f8e0004 */
[----:B------:R-:W-:Y:S01]  /*1f00*/  IMAD.IADD R3, R5, 0x1, R3 ;  /* 0x0000000105037824 */ /* 0x000fe200078e0203 */
[----:B------:R-:W-:-:S04]  /*1f10*/  LEA R28, P0, R4, UR58, 0x3 ;  /* 0x0000003a041c7c11 */ /* 0x000fc8000f8018ff */
[----:B------:R-:W-:-:S06]  /*1f20*/  LEA.HI.X R29, R4, UR59, R3, 0x3, P0 ;  /* 0x0000003b041d7c11 */ /* 0x000fcc00080f1c03 */
[----:B0-----:R-:W2:Y:S01]  /*1f30*/  LDG.E.64 R28, desc[UR4][R28.64] ;  /* 0x000000041c1c7981 */ /* 0x001ea2000c1e1b00 */
        /* <DEDUP_REMOVED lines=12> */
[----:B------:R-:W-:Y:S02]  /*2000*/  HFMA2 R8, -RZ, RZ, 0, 9.5367431640625e-06 ;  /* 0x000000a0ff087431 */ /* 0x000fe400000001ff */
[----:B------:R-:W-:Y:S01]  /*2010*/  IMAD.MOV.U32 R12, RZ, RZ, 0x1 ;  /* 0x00000001ff0c7424 */ /* 0x000fe200078e00ff */
[----:B------:R-:W-:Y:S01]  /*2020*/  MOV R13, RZ ;  /* 0x000000ff000d7202 */ /* 0x000fe20000000f00 */
[----:B------:R-:W1:Y:S01]  /*2030*/  LDCU.64 UR6, c[0x4][0x190] ;  /* 0x01003200ff0677ac */ /* 0x000e620008000a00 */
[----:B------:R-:W2:Y:S01]  /*2040*/  LDC.64 R14, c[0x4][R14] ;  /* 0x010000000e0e7b82 */ /* 0x000ea20000000a00 */
[----:B------:R-:W3:Y:S01]  /*2050*/  LDCU.64 UR8, c[0x4][0x80] ;  /* 0x01001000ff0877ac */ /* 0x000ee20008000a00 */
[----:B0-----:R-:W-:Y:S01]  /*2060*/  MOV R4, UR4 ;  /* 0x0000000400047c02 */ /* 0x001fe20008000f00 */
[----:B------:R-:W-:Y:S01]  /*2070*/  IMAD.U32 R5, RZ, RZ, UR5 ;  /* 0x00000005ff057e24 */ /* 0x000fe2000f8e00ff */
[----:B-1----:R-:W-:Y:S01]  /*2080*/  MOV R6, UR6 ;  /* 0x0000000600067c02 */ /* 0x002fe20008000f00 */
[----:B------:R-:W-:Y:S01]  /*2090*/  IMAD.U32 R7, RZ, RZ, UR7 ;  /* 0x00000007ff077e24 */ /* 0x000fe2000f8e00ff */
[----:B---3--:R-:W-:Y:S01]  /*20a0*/  MOV R10, UR8 ;  /* 0x00000008000a7c02 */ /* 0x008fe20008000f00 */
[----:B------:R-:W-:-:S07]  /*20b0*/  IMAD.U32 R11, RZ, RZ, UR9 ;  /* 0x00000009ff0b7e24 */ /* 0x000fce000f8e00ff */
[----:B------:R-:W-:-:S07]  /*20c0*/  LEPC R20, `(.L_x_115) ;  /* 0x000000001014794e */ /* 0x000fce0000000000 */
[----:B--2---:R-:W-:Y:S05]  /*20d0*/  CALL.ABS.NOINC R14 ;  /* 0x000000000e007343 */ /* 0x004fea0003c00000 */
.L_x_115:
[----:B------:R-:W-:Y:S05]  /*20e0*/  BSYNC.RECONVERGENT B8 ;  /* 0x0000000000087941 */ /* 0x000fea0003800200 */
.L_x_114:
[----:B------:R-:W-:Y:S01]  /*20f0*/  IMAD R3, R2, UR44, RZ ;  /* 0x0000002c02037c24 */ /* 0x000fe2000f8e02ff */
[----:B------:R-:W0:Y:S01]  /*2100*/  LDCU.128 UR4, c[0x0][0x3f0] ;  /* 0x00007e00ff0477ac */ /* 0x000e220008000c00 */
[C---:B------:R-:W-:Y:S01]  /*2110*/  IMAD.WIDE.U32 R4, R16.reuse, UR44, RZ ;  /* 0x0000002c10047c25 */ /* 0x040fe2000f8e00ff */
[----:B------:R-:W1:Y:S03]  /*2120*/  LDCU.64 UR8, c[0x0][0x3c0] ;  /* 0x00007800ff0877ac */ /* 0x000e660008000a00 */
[----:B------:R-:W-:Y:S01]  /*2130*/  IMAD R3, R16, UR45, R3 ;  /* 0x0000002d10037c24 */ /* 0x000fe2000f8e0203 */
[----:B------:R-:W2:Y:S03]  /*2140*/  LDCU.64 UR10, c[0x0][0x358] ;  /* 0x00006b00ff0a77ac */ /* 0x000ea60008000a00 */
[----:B------:R-:W-:-:S02]  /*2150*/  IMAD.IADD R5, R5, 0x1, R3 ;  /* 0x0000000105057824 */ /* 0x000fc400078e0203 */
[----:B------:R-:W-:Y:S02]  /*2160*/  IMAD R3, R19, UR46, RZ ;  /* 0x0000002e13037c24 */ /* 0x000fe4000f8e02ff */
[----:B------:R-:W-:-:S04]  /*2170*/  IMAD.WIDE.U32 R4, R18, UR46, R4 ;  /* 0x0000002e12047c25 */ /* 0x000fc8000f8e0004 */
[----:B------:R-:W-:Y:S02]  /*2180*/  IMAD R3, R18, UR47, R3 ;  /* 0x0000002f12037c24 */ /* 0x000fe4000f8e0203 */
[----:B0-----:R-:W-:-:S03]  /*2190*/  IMAD R7, R31, UR4, RZ ;  /* 0x000000041f077c24 */ /* 0x001fc6000f8e02ff */
[----:B------:R-:W-:Y:S01]  /*21a0*/  IADD3 R5, PT, PT, R5, R3, RZ ;  /* 0x0000000305057210 */ /* 0x000fe20007ffe0ff */
[C---:B------:R-:W-:Y:S02]  /*21b0*/  IMAD R3, R30.reuse, UR5, R7 ;  /* 0x000000051e037c24 */ /* 0x040fe4000f8e0207 */
[----:B------:R-:W-:-:S04]  /*21c0*/  IMAD.WIDE.U32 R4, R30, UR4, R4 ;  /* 0x000000041e047c25 */ /* 0x000fc8000f8e0004 */
[----:B------:R-:W-:Y:S01]  /*21d0*/  IMAD.IADD R3, R5, 0x1, R3 ;  /* 0x0000000105037824 */ /* 0x000fe200078e0203 */
[----:B-1----:R-:W-:-:S04]  /*21e0*/  LEA R6, P0, R4, UR8, 0x1 ;  /* 0x0000000804067c11 */ /* 0x002fc8000f8008ff */
[----:B------:R-:W-:-:S05]  /*21f0*/  LEA.HI.X R7, R4, UR9, R3, 0x1, P0 ;  /* 0x0000000904077c11 */ /* 0x000fca00080f0c03 */
[----:B--2---:R-:W2:Y:S01]  /*2200*/  LDG.E.U16 R0, desc[UR10][R6.64] ;  /* 0x0000000a06007981 */ /* 0x004ea2000c1e1500 */
[----:B------:R-:W-:Y:S02]  /*2210*/  IMAD R5, R2, UR52, RZ ;  /* 0x0000003402057c24 */ /* 0x000fe4000f8e02ff */
[----:B------:R-:W-:-:S04]  /*2220*/  IMAD.WIDE.U32 R2, R16, UR52, RZ ;  /* 0x0000003410027c25 */ /* 0x000fc8000f8e00ff */
[----:B------:R-:W-:Y:S02]  /*2230*/  IMAD R5, R16, UR53, R5 ;  /* 0x0000003510057c24 */ /* 0x000fe4000f8e0205 */
[----:B------:R-:W-:-:S03]  /*2240*/  IMAD R9, R19, UR48, RZ ;  /* 0x0000003013097c24 */ /* 0x000fc6000f8e02ff */
[----:B------:R-:W-:Y:S01]  /*2250*/  IADD3 R3, PT, PT, R3, R5, RZ ;  /* 0x0000000503037210 */ /* 0x000fe20007ffe0ff */
[C---:B------:R-:W-:Y:S02]  /*2260*/  IMAD R9, R18.reuse, UR49, R9 ;  /* 0x0000003112097c24 */ /* 0x040fe4000f8e0209 */
        /* <DEDUP_REMOVED lines=8> */
[----:B------:R-:W-:-:S03]  /*22f0*/  IMAD.WIDE.U32 R2, R28, UR54, R30 ;  /* 0x000000361c027c25 */ /* 0x000fc6000f8e001e */
[----:B------:R-:W-:Y:S02]  /*2300*/  LEA R4, P0, R2, UR6, 0x1 ;  /* 0x0000000602047c11 */ /* 0x000fe4000f8008ff */
[----:B------:R-:W-:-:S04]  /*2310*/  IADD3 R3, PT, PT, R3, R5, RZ ;  /* 0x0000000503037210 */ /* 0x000fc80007ffe0ff */
[----:B------:R-:W-:Y:S01]  /*2320*/  LEA.HI.X R5, R2, UR7, R3, 0x1, P0 ;  /* 0x0000000702057c11 */ /* 0x000fe200080f0c03 */
[----:B--2---:R-:W-:-:S04]  /*2330*/  IMAD.U32 R0, R0, 0x10000, RZ ;  /* 0x0001000000007824 */ /* 0x004fc800078e00ff */
[----:B------:R-:W-:-:S05]  /*2340*/  FADD.FTZ R0, -R0, -RZ ;  /* 0x800000ff00007221 */ /* 0x000fca0000010100 */
[----:B------:R-:W-:-:S05]  /*2350*/  F2FP.BF16.F32.PACK_AB R0, RZ, R0 ;  /* 0x00000000ff00723e */ /* 0x000fca00000010ff */
[----:B------:R0:W-:Y:S02]  /*2360*/  STG.E.U16 desc[UR10][R4.64], R0 ;  /* 0x0000000004007986 */ /* 0x0001e4000c10150a */
.L_x_113:
[----:B------:R-:W-:Y:S05]  /*2370*/  BSYNC.RECONVERGENT B7 ;  /* 0x0000000000077941 */ /* 0x000fea0003800200 */
.L_x_112:
[----:B------:R-:W0:Y:S01]  /*2380*/  LDCU UR4, c[0x0][0x394] ;  /* 0x00007280ff0477ac */ /* 0x000e220008000800 */
[----:B------:R-:W-:Y:S01]  /*2390*/  IADD3 R26, P1, PT, R23, R26, RZ ;  /* 0x0000001a171a7210 */ /* 0x000fe20007f3e0ff */
[----:B------:R-:W-:Y:S03]  /*23a0*/  BSSY.RECONVERGENT B0, `(.L_x_116) ;  /* 0x000002b000007945 */ /* 0x000fe60003800200 */
[----:B------:R-:W-:Y:S01]  /*23b0*/  SHF.R.S32.HI R27, RZ, 0x1f, R26 ;  /* 0x0000001fff1b7819 */ /* 0x000fe2000001141a */
[----:B------:R-:W-:-:S03]  /*23c0*/  IMAD.X R24, RZ, RZ, R24, P1 ;  /* 0x000000ffff187224 */ /* 0x000fc600008e0618 */
[----:B0-----:R-:W-:-:S04]  /*23d0*/  LOP3.LUT R0, R27, UR4, RZ, 0xfc, !PT ;  /* 0x000000041b007c12 */ /* 0x001fc8000f8efcff */
[----:B------:R-:W-:-:S13]  /*23e0*/  ISETP.NE.U32.AND P0, PT, R0, RZ, PT ;  /* 0x000000ff0000720c */ /* 0x000fda0003f05070 */
[----:B------:R-:W-:Y:S05]  /*23f0*/  @P0 BRA `(.L_x_117) ;  /* 0x00000000005c0947 */ /* 0x000fea0003800000 */
[----:B------:R-:W0:Y:S02]  /*2400*/  LDCU UR4, c[0x0][0x390] ;  /* 0x00007200ff0477ac */ /* 0x000e240008000800 */
[----:B0-----:R-:W0:Y:S01]  /*2410*/  I2F.U32.RP R5, UR4 ;  /* 0x0000000400057d06 */ /* 0x001e220008209000 */
[----:B------:R-:W-:-:S07]  /*2420*/  ISETP.NE.U32.AND P2, PT, RZ, UR4, PT ;  /* 0x00000004ff007c0c */ /* 0x000fce000bf45070 */
[----:B0-----:R-:W0:Y:S02]  /*2430*/  MUFU.RCP R5, R5 ;  /* 0x0000000500057308 */ /* 0x001e240000001000 */
[----:B0-----:R-:W-:Y:S02]  /*2440*/  IADD3 R2, PT, PT, R5, 0xffffffe, RZ ;  /* 0x0ffffffe05027810 */ /* 0x001fe40007ffe0ff */
[----:B------:R-:W-:-:S04]  /*2450*/  MOV R5, RZ ;  /* 0x000000ff00057202 */ /* 0x000fc80000000f00 */
        /* <DEDUP_REMOVED lines=12> */
[----:B------:R-:W-:Y:S02]  /*2520*/  @P1 IADD3 R4, PT, PT, R4, 0x1, RZ ;  /* 0x0000000104041810 */ /* 0x000fe40007ffe0ff */
[----:B------:R-:W-:-:S05]  /*2530*/  @!P2 LOP3.LUT R4, RZ, UR4, RZ, 0x33, !PT ;  /* 0x00000004ff04ac12 */ /* 0x000fca000f8e33ff */
[----:B------:R-:W-:-:S04]  /*2540*/  IMAD.MOV R3, RZ, RZ, -R4 ;  /* 0x000000ffff037224 */ /* 0x000fc800078e0a04 */
[----:B------:R-:W-:Y:S01]  /*2550*/  IMAD R16, R3, UR4, R26 ;  /* 0x0000000403107c24 */ /* 0x000fe2000f8e021a */
[----:B------:R-:W-:Y:S06]  /*2560*/  BRA `(.L_x_118) ;  /* 0x0000000000387947 */ /* 0x000fec0003800000 */
.L_x_117:
[----:B------:R-:W0:Y:S01]  /*2570*/  LDCU.64 UR4, c[0x0][0x390] ;  /* 0x00007200ff0477ac */ /* 0x000e220008000a00 */
[----:B------:R-:W-:Y:S01]  /*2580*/  IMAD.MOV.U32 R11, RZ, RZ, R26 ;  /* 0x000000ffff0b7224 */ /* 0x000fe200078e001a */
[----:B------:R-:W-:Y:S02]  /*2590*/  MOV R10, R27 ;  /* 0x0000001b000a7202 */ /* 0x000fe40000000f00 */
[----:B------:R-:W-:Y:S02]  /*25a0*/  MOV R7, 0x25e0 ;  /* 0x000025e000077802 */ /* 0x000fe40000000f00 */
[----:B0-----:R-:W-:Y:S01]  /*25b0*/  MOV R9, UR4 ;  /* 0x0000000400097c02 */ /* 0x001fe20008000f00 */
[----:B------:R-:W-:-:S07]  /*25c0*/  IMAD.U32 R8, RZ, RZ, UR5 ;  /* 0x00000005ff087e24 */ /* 0x000fce000f8e00ff */
[----:B------:R-:W-:Y:S05]  /*25d0*/  CALL.REL.NOINC `($__internal_1_$__cuda_sm20_div_s64) ;  /* 0x0000003c00e87944 */ /* 0x000fea0003c00000 */
[----:B------:R-:W-:Y:S01]  /*25e0*/  IADD3 R3, P0, PT, RZ, -R0, RZ ;  /* 0x80000000ff037210 */ /* 0x000fe20007f1e0ff */
[----:B------:R-:W-:-:S04]  /*25f0*/  IMAD.MOV.U32 R4, RZ, RZ, R0 ;  /* 0x000000ffff047224 */ /* 0x000fc800078e0000 */
[----:B------:R-:W-:Y:S02]  /*2600*/  IMAD.X R2, RZ, RZ, ~R5, P0 ;  /* 0x000000ffff027224 */ /* 0x000fe400000e0e05 */
[----:B------:R-:W-:-:S04]  /*2610*/  IMAD.WIDE.U32 R16, R3, UR38, R26 ;  /* 0x0000002603107c25 */ /* 0x000fc8000f8e001a */
[----:B------:R-:W-:-:S04]  /*2620*/  IMAD R2, R2, UR38, RZ ;  /* 0x0000002602027c24 */ /* 0x000fc8000f8e02ff */
[----:B------:R-:W-:-:S05]  /*2630*/  IMAD R3, R3, UR39, R2 ;  /* 0x0000002703037c24 */ /* 0x000fca000f8e0202 */
[----:B------:R-:W-:-:S07]  /*2640*/  IADD3 R2, PT, PT, R3, R17, RZ ;  /* 0x0000001103027210 */ /* 0x000fce0007ffe0ff */
.L_x_118:
[----:B------:R-:W-:Y:S05]  /*2650*/  BSYNC.RECONVERGENT B0 ;  /* 0x0000000000007941 */ /* 0x000fea0003800200 */
.L_x_116:
        /* <DEDUP_REMOVED lines=25> */
.L_x_120:
        /* <DEDUP_REMOVED lines=9> */
.L_x_121:
[----:B------:R-:W-:Y:S05]  /*2880*/  BSYNC.RECONVERGENT B0 ;  /* 0x0000000000007941 */ /* 0x000fea0003800200 */
.L_x_119:
        /* <DEDUP_REMOVED lines=15> */
[----:B------:R-:W-:-:S05]  /*2980*/  IMAD.HI.U32 R4, R3, R26, RZ ;  /* 0x0000001a03047227 */ /* 0x000fca00078e00ff */
[----:B------:R-:W-:-:S05]  /*2990*/  IADD3 R3, PT, PT, -R4, RZ, RZ ;  /* 0x000000ff04037210 */ /* 0x000fca0007ffe1ff */
        /* <DEDUP_REMOVED lines=8> */
.L_x_123:
        /* <DEDUP_REMOVED lines=10> */
.L_x_124:
[----:B------:R-:W-:Y:S05]  /*2ac0*/  BSYNC.RECONVERGENT B0 ;  /* 0x0000000000007941 */ /* 0x000fea0003800200 */
.L_x_122:
        /* <DEDUP_REMOVED lines=25> */
.L_x_126:
        /* <DEDUP_REMOVED lines=9> */
.L_x_127:
[----:B------:R-:W-:Y:S05]  /*2cf0*/  BSYNC.RECONVERGENT B0 ;  /* 0x0000000000007941 */ /* 0x000fea0003800200 */
.L_x_125:
        /* <DEDUP_REMOVED lines=42> */
.L_x_131:
[----:B------:R-:W-:Y:S05]  /*2fa0*/  BSYNC.RECONVERGENT B8 ;  /* 0x0000000000087941 */ /* 0x000fea0003800200 */
.L_x_130:
        /* <DEDUP_REMOVED lines=40> */
.L_x_129:
[----:B------:R-:W-:Y:S05]  /*3230*/  BSYNC.RECONVERGENT B7 ;  /* 0x0000000000077941 */ /* 0x000fea0003800200 */
.L_x_128:
[----:B------:R-:W1:Y:S01]  /*3240*/  LDCU.64 UR4, c[0x0][0x380] ;  /* 0x00007000ff0477ac */ /* 0x000e620008000a00 */
[----:B------:R-:W-:-:S05]  /*3250*/  IADD3 R26, P0, PT, R23, R26, RZ ;  /* 0x0000001a171a7210 */ /* 0x000fca0007f1e0ff */
[----:B------:R-:W-:Y:S01]  /*3260*/  IMAD.X R24, RZ, RZ, R24, P0 ;  /* 0x000000ffff187224 */ /* 0x000fe200000e0618 */
[----:B-1----:R-:W-:-:S04]  /*3270*/  ISETP.GE.U32.AND P0, PT, R26, UR4, PT ;  /* 0x000000041a007c0c */ /* 0x002fc8000bf06070 */
[----:B------:R-:W-:-:S13]  /*3280*/  ISETP.GE.AND.EX P0, PT, R24, UR5, PT, P0 ;  /* 0x0000000518007c0c */ /* 0x000fda000bf06300 */
[----:B------:R-:W-:Y:S05]  /*3290*/  @!P0 BRA `(.L_x_132) ;  /* 0xffffffe0008c8947 */ /* 0x000fea000383ffff */
[----:B------:R-:W-:Y:S05]  /*32a0*/  BSYNC.RECONVERGENT B6 ;  /* 0x0000000000067941 */ /* 0x000fea0003800200 */
.L_x_99:
[----:B------:R-:W-:Y:S05]  /*32b0*/  EXIT ;  /* 0x000000000000794d */ /* 0x000fea0003800000 */
.L_x_79:
[----:B------:R-:W-:Y:S01]  /*32c0*/  IADD3 R22, P0, PT, R23, R26, RZ ;  /* 0x0000001a17167210 */ /* 0x000fe20007f1e0ff */
[----:B------:R-:W-:Y:S03]  /*32d0*/  BSSY.RECONVERGENT B0, `(.L_x_133) ;  /* 0x0000027000007945 */ /* 0x000fe60003800200 */
[----:B------:R-:W-:Y:S02]  /*32e0*/  IADD3.X R19, PT, PT, RZ, R24, RZ, P0, !PT ;  /* 0x00000018ff137210 */ /* 0x000fe400007fe4ff */
[C---:B------:R-:W-:Y:S02]  /*32f0*/  ISETP.GT.U32.AND P1, PT, R22.reuse, UR6, PT ;  /* 0x0000000616007c0c */ /* 0x040fe4000bf24070 */
[----:B------:R-:W-:Y:S02]  /*3300*/  ISETP.GE.U32.AND P0, PT, R22, UR6, PT ;  /* 0x0000000616007c0c */ /* 0x000fe4000bf06070 */
[----:B------:R-:W-:-:S02]  /*3310*/  ISETP.GT.U32.AND.EX P1, PT, R19, UR7, PT, P1 ;  /* 0x0000000713007c0c */ /* 0x000fc4000bf24110 */
        /* <DEDUP_REMOVED lines=9> */
[----:B------:R-:W-:Y:S01]  /*33b0*/  IADD3 R7, PT, PT, RZ, -R23, RZ ;  /* 0x80000017ff077210 */ /* 0x000fe20007ffe0ff */
[----:B------:R-:W-:Y:S01]  /*33c0*/  IMAD.MOV.U32 R2, RZ, RZ, RZ ;  /* 0x000000ffff027224 */ /* 0x000fe200078e00ff */
[----:B------:R-:W-:-:S05]  /*33d0*/  ISETP.NE.U32.AND P2, PT, R23, RZ, PT ;  /* 0x000000ff1700720c */ /* 0x000fca0003f45070 */
[----:B0-----:R-:W0:Y:S02]  /*33e0*/  MUFU.RCP R5, R5 ;  /* 0x0000000500057308 */ /* 0x001e240000001000 */
[----:B0-----:R-:W-:-:S06]  /*33f0*/  VIADD R3, R5, 0xffffffe ;  /* 0x0ffffffe05037836 */ /* 0x001fcc0000000000 */
[----:B------:R-:W0:Y:S02]  /*3400*/  F2I.FTZ.U32.TRUNC.NTZ R3, R3 ;  /* 0x0000000300037305 */ /* 0x000e24000021f000 */
[----:B0-----:R-:W-:-:S04]  /*3410*/  IMAD R7, R7, R3, RZ ;  /* 0x0000000307077224 */ /* 0x001fc800078e02ff */
[----:B------:R-:W-:-:S04]  /*3420*/  IMAD.HI.U32 R7, R3, R7, R2 ;  /* 0x0000000703077227 */ /* 0x000fc800078e0002 */
[----:B------:R-:W-:Y:S02]  /*3430*/  HFMA2 R3, -RZ, RZ, 0, 0 ;  /* 0x00000000ff037431 */ /* 0x000fe400000001ff */
[----:B------:R-:W-:-:S05]  /*3440*/  IMAD.HI.U32 R2, R7, R4, RZ ;  /* 0x0000000407027227 */ /* 0x000fca00078e00ff */
[----:B------:R-:W-:-:S05]  /*3450*/  IADD3 R0, PT, PT, -R2, RZ, RZ ;  /* 0x000000ff02007210 */ /* 0x000fca0007ffe1ff */
[----:B------:R-:W-:-:S05]  /*3460*/  IMAD R0, R23, R0, R4 ;  /* 0x0000000017007224 */ /* 0x000fca00078e0204 */
[----:B------:R-:W-:-:S13]  /*3470*/  ISETP.GE.U32.AND P0, PT, R0, R23, PT ;  /* 0x000000170000720c */ /* 0x000fda0003f06070 */
[----:B------:R-:W-:Y:S01]  /*3480*/  @P0 IMAD.IADD R0, R0, 0x1, -R23 ;  /* 0x0000000100000824 */ /* 0x000fe200078e0a17 */
[----:B------:R-:W-:-:S04]  /*3490*/  @P0 IADD3 R2, PT, PT, R2, 0x1, RZ ;  /* 0x0000000102020810 */ /* 0x000fc80007ffe0ff */
[----:B------:R-:W-:-:S13]  /*34a0*/  ISETP.GE.U32.AND P1, PT, R0, R23, PT ;  /* 0x000000170000720c */ /* 0x000fda0003f26070 */
[----:B------:R-:W-:Y:S01]  /*34b0*/  @P1 VIADD R2, R2, 0x1 ;  /* 0x0000000102021836 */ /* 0x000fe20000000000 */
[----:B------:R-:W-:Y:S01]  /*34c0*/  @!P2 LOP3.LUT R2, RZ, R23, RZ, 0x33, !PT ;  /* 0x00000017ff02a212 */ /* 0x000fe200078e33ff */
[----:B------:R-:W-:Y:S06]  /*34d0*/  BRA `(.L_x_135) ;  /* 0x0000000000187947 */ /* 0x000fec0003800000 */
.L_x_134:
[----:B------:R-:W-:Y:S01]  /*34e0*/  IMAD.MOV.U32 R2, RZ, RZ, R4 ;  /* 0x000000ffff027224 */ /* 0x000fe200078e0004 */
[----:B------:R-:W-:Y:S02]  /*34f0*/  MOV R6, R23 ;  /* 0x0000001700067202 */ /* 0x000fe40000000f00 */
[----:B------:R-:W-:-:S07]  /*3500*/  MOV R0, 0x3520 ;  /* 0x0000352000007802 */ /* 0x000fce0000000f00 */
[----:B------:R-:W-:Y:S05]  /*3510*/  CALL.REL.NOINC `($__internal_2_$__cuda_sm20_div_u64) ;  /* 0x0000003400747944 */ /* 0x000fea0003c00000 */
[----:B------:R-:W-:Y:S01]  /*3520*/  IMAD.MOV.U32 R2, RZ, RZ, R4 ;  /* 0x000000ffff027224 */ /* 0x000fe200078e0004 */
[----:B------:R-:W-:-:S07]  /*3530*/  MOV R3, R5 ;  /* 0x0000000500037202 */ /* 0x000fce0000000f00 */
.L_x_135:
[----:B------:R-:W-:Y:S05]  /*3540*/  BSYNC.RECONVERGENT B0 ;  /* 0x0000000000007941 */ /* 0x000fea0003800200 */
.L_x_133:
        /* <DEDUP_REMOVED lines=23> */
[----:B------:R-:W-:Y:S01]  /*36c0*/  MOV R16, RZ ;  /* 0x000000ff00107202 */ /* 0x000fe20000000f00 */
[----:B-1----:R-:W1:Y:S01]  /*36d0*/  I2F.U32.RP R5, UR4 ;  /* 0x0000000400057d06 */ /* 0x002e620008209000 */
[----:B------:R-:W-:-:S07]  /*36e0*/  ISETP.NE.U32.AND P2, PT, RZ, UR4, PT ;  /* 0x00000004ff007c0c */ /* 0x000fce000bf45070 */
[----:B-1----:R-:W1:Y:S02]  /*36f0*/  MUFU.RCP R5, R5 ;  /* 0x0000000500057308 */ /* 0x002e640000001000 */
[----:B-1----:R-:W-:Y:S01]  /*3700*/  IADD3 R2, PT, PT, R5, 0xffffffe, RZ ;  /* 0x0ffffffe05027810 */ /* 0x002fe20007ffe0ff */
[----:B------:R-:W-:-:S05]  /*3710*/  IMAD.MOV.U32 R5, RZ, RZ, RZ ;  /* 0x000000ffff057224 */ /* 0x000fca00078e00ff */
[----:B------:R1:W5:Y:S02]  /*3720*/  F2I.FTZ.U32.TRUNC.NTZ R3, R2 ;  /* 0x0000000200037305 */ /* 0x000364000021f000 */
[----:B-1----:R-:W-:Y:S02]  /*3730*/  HFMA2 R2, -RZ, RZ, 0, 0 ;  /* 0x00000000ff027431 */ /* 0x002fe400000001ff */
[----:B-----5:R-:W-:-:S04]  /*3740*/  IMAD.MOV R7, RZ, RZ, -R3 ;  /* 0x000000ffff077224 */ /* 0x020fc800078e0a03 */
        /* <DEDUP_REMOVED lines=14> */
.L_x_139:
[----:B------:R-:W1:Y:S01]  /*3830*/  LDCU.64 UR4, c[0x0][0x390] ;  /* 0x00007200ff0477ac */ /* 0x000e620008000a00 */
[----:B------:R-:W-:Y:S01]  /*3840*/  MOV R11, R26 ;  /* 0x0000001a000b7202 */ /* 0x000fe20000000f00 */
[----:B------:R-:W-:Y:S01]  /*3850*/  IMAD.MOV.U32 R10, RZ, RZ, R21 ;  /* 0x000000ffff0a7224 */ /* 0x000fe200078e0015 */
[----:B------:R-:W-:Y:S01]  /*3860*/  MOV R7, 0x38a0 ;  /* 0x000038a000077802 */ /* 0x000fe20000000f00 */
[----:B-1----:R-:W-:Y:S01]  /*3870*/  IMAD.U32 R9, RZ, RZ, UR4 ;  /* 0x00000004ff097e24 */ /* 0x002fe2000f8e00ff */
[----:B------:R-:W-:-:S07]  /*3880*/  MOV R8, UR5 ;  /* 0x0000000500087c02 */ /* 0x000fce0008000f00 */
[----:B0-234-:R-:W-:Y:S05]  /*3890*/  CALL.REL.NOINC `($__internal_1_$__cuda_sm20_div_s64) ;  /* 0x0000002c00387944 */ /* 0x01dfea0003c00000 */
[----:B------:R-:W0:Y:S01]  /*38a0*/  LDCU.64 UR4, c[0x0][0x390] ;  /* 0x00007200ff0477ac */ /* 0x000e220008000a00 */
[----:B------:R-:W-:Y:S01]  /*38b0*/  IADD3 R7, P0, PT, RZ, -R0, RZ ;  /* 0x80000000ff077210 */ /* 0x000fe20007f1e0ff */
[----:B------:R-:W-:-:S03]  /*38c0*/  IMAD.MOV.U32 R20, RZ, RZ, R26 ;  /* 0x000000ffff147224 */ /* 0x000fc600078e001a */
[----:B------:R-:W-:-:S05]  /*38d0*/  IADD3.X R2, PT, PT, RZ, ~R5, RZ, P0, !PT ;  /* 0x80000005ff027210 */ /* 0x000fca00007fe4ff */
[----:B0-----:R-:W-:Y:S02]  /*38e0*/  IMAD R4, R2, UR4, RZ ;  /* 0x0000000402047c24 */ /* 0x001fe4000f8e02ff */
[----:B------:R-:W-:-:S04]  /*38f0*/  IMAD.WIDE.U32 R2, R7, UR4, R20 ;  /* 0x0000000407027c25 */ /* 0x000fc8000f8e0014 */
[----:B------:R-:W-:Y:S02]  /*3900*/  IMAD R7, R7, UR5, R4 ;  /* 0x0000000507077c24 */ /* 0x000fe4000f8e0204 */
[----:B------:R-:W-:-:S03]  /*3910*/  IMAD.MOV.U32 R4, RZ, RZ, R0 ;  /* 0x000000ffff047224 */ /* 0x000fc600078e0000 */
[----:B------:R-:W-:-:S07]  /*3920*/  IADD3 R16, PT, PT, R7, R3, RZ ;  /* 0x0000000307107210 */ /* 0x000fce0007ffe0ff */
.L_x_140:
[----:B0-234-:R-:W-:Y:S05]  /*3930*/  BSYNC.RECONVERGENT B0 ;  /* 0x0000000000007941 */ /* 0x01dfea0003800200 */
.L_x_138:
        /* <DEDUP_REMOVED lines=25> */
.L_x_142:
        /* <DEDUP_REMOVED lines=9> */
.L_x_143:
[----:B------:R-:W-:Y:S05]  /*3b60*/  BSYNC.RECONVERGENT B0 ;  /* 0x0000000000007941 */ /* 0x000fea0003800200 */
.L_x_141:
        /* <DEDUP_REMOVED lines=25> */
.L_x_145:
        /* <DEDUP_REMOVED lines=10> */
.L_x_146:
[----:B------:R-:W-:Y:S05]  /*3da0*/  BSYNC.RECONVERGENT B0 ;  /* 0x0000000000007941 */ /* 0x000fea0003800200 */
.L_x_144:
        /* <DEDUP_REMOVED lines=25> */
.L_x_148:
        /* <DEDUP_REMOVED lines=9> */
.L_x_149:
[----:B------:R-:W-:Y:S05]  /*3fd0*/  BSYNC.RECONVERGENT B0 ;  /* 0x0000000000007941 */ /* 0x000fea0003800200 */
.L_x_147:
        /* <DEDUP_REMOVED lines=20> */
[----:B------:R-:W-:Y:S01]  /*4120*/  MOV R26, R22 ;  /* 0x00000016001a7202 */ /* 0x000fe20000000f00 */
[----:B------:R-:W-:Y:S01]  /*4130*/  IMAD.MOV.U32 R24, RZ, RZ, R19 ;  /* 0x000000ffff187224 */ /* 0x000fe200078e0013 */
        /* <DEDUP_REMOVED lines=26> */
.L_x_151:
[----:B------:R-:W-:Y:S05]  /*42e0*/  BSYNC.RECONVERGENT B7 ;  /* 0x0000000000077941 */ /* 0x000fea0003800200 */
.L_x_150:
[----:B------:R-:W0:Y:S01]  /*42f0*/  LDCU.128 UR8, c[0x0][0x3e0] ;  /* 0x00007c00ff0877ac */ /* 0x000e220008000c00 */
[----:B------:R-:W1:Y:S01]  /*4300*/  LDCU.64 UR12, c[0x0][0x440] ;  /* 0x00008800ff0c77ac */ /* 0x000e620008000a00 */
[----:B------:R-:W2:Y:S01]  /*4310*/  LDCU.64 UR16, c[0x0][0x358] ;  /* 0x00006b00ff1077ac */ /* 0x000ea20008000a00 */
[----:B------:R-:W3:Y:S01]  /*4320*/  LDCU.128 UR4, c[0x0][0x3f0] ;  /* 0x00007e00ff0477ac */ /* 0x000ee20008000c00 */
[----:B0-----:R-:W-:Y:S02]  /*4330*/  IMAD R3, R16, UR8, RZ ;  /* 0x0000000810037c24 */ /* 0x001fe4000f8e02ff */
[----:B------:R-:W-:Y:S01]  /*4340*/  IMAD.WIDE.U32 R6, R2, UR8, RZ ;  /* 0x0000000802067c25 */ /* 0x000fe2000f8e00ff */
[----:B-1----:R-:W-:-:S03]  /*4350*/  LEA R4, P0, R30, UR12, 0x1 ;  /* 0x0000000c1e047c11 */ /* 0x002fc6000f8008ff */
[----:B------:R-:W-:Y:S01]  /*4360*/  IMAD R3, R2, UR9, R3 ;  /* 0x0000000902037c24 */ /* 0x000fe2000f8e0203 */
[----:B------:R-:W0:Y:S01]  /*4370*/  LDCU.64 UR8, c[0x0][0x3c0] ;  /* 0x00007800ff0877ac */ /* 0x000e220008000a00 */
[----:B------:R-:W-:Y:S02]  /*4380*/  LEA.HI.X R5, R30, UR13, R31, 0x1, P0 ;  /* 0x0000000d1e057c11 */ /* 0x000fe400080f0c1f */
[----:B------:R-:W-:Y:S01]  /*4390*/  IMAD.IADD R7, R7, 0x1, R3 ;  /* 0x0000000107077824 */ /* 0x000fe200078e0203 */
[----:B------:R-:W1:Y:S01]  /*43a0*/  LDCU.128 UR12, c[0x0][0x430] ;  /* 0x00008600ff0c77ac */ /* 0x000e620008000c00 */
[----:B------:R-:W-:Y:S01]  /*43b0*/  IMAD R3, R29, UR10, RZ ;  /* 0x0000000a1d037c24 */ /* 0x000fe2000f8e02ff */
[----:B--2---:R2:W4:Y:S01]  /*43c0*/  LDG.E.U16 R4, desc[UR16][R4.64] ;  /* 0x0000001004047981 */ /* 0x004522000c1e1500 */
[----:B------:R-:W-:-:S04]  /*43d0*/  IMAD.WIDE.U32 R6, R28, UR10, R6 ;  /* 0x0000000a1c067c25 */ /* 0x000fc8000f8e0006 */
[----:B------:R-:W-:-:S05]  /*43e0*/  IMAD R3, R28, UR11, R3 ;  /* 0x0000000b1c037c24 */ /* 0x000fca000f8e0203 */
[----:B------:R-:W-:Y:S01]  /*43f0*/  IADD3 R7, PT, PT, R7, R3, RZ ;  /* 0x0000000307077210 */ /* 0x000fe20007ffe0ff */
[----:B---3--:R-:W-:-:S04]  /*4400*/  IMAD R3, R33, UR4, RZ ;  /* 0x0000000421037c24 */ /* 0x008fc8000f8e02ff */
[C---:B------:R-:W-:Y:S02]  /*4410*/  IMAD R3, R32.reuse, UR5, R3 ;  /* 0x0000000520037c24 */ /* 0x040fe4000f8e0203 */
[----:B------:R-:W-:-:S04]  /*4420*/  IMAD.WIDE.U32 R6, R32, UR4, R6 ;  /* 0x0000000420067c25 */ /* 0x000fc8000f8e0006 */
[----:B------:R-:W-:Y:S01]  /*4430*/  IMAD.IADD R3, R7, 0x1, R3 ;  /* 0x0000000107037824 */ /* 0x000fe200078e0203 */
[----:B0-----:R-:W-:-:S04]  /*4440*/  LEA R8, P0, R6, UR8, 0x1 ;  /* 0x0000000806087c11 */ /* 0x001fc8000f8008ff */
[----:B------:R-:W-:Y:S01]  /*4450*/  LEA.HI.X R9, R6, UR9, R3, 0x1, P0 ;  /* 0x0000000906097c11 */ /* 0x000fe200080f0c03 */
[----:B------:R-:W0:Y:S04]  /*4460*/  LDCU.128 UR8, c[0x0][0x420] ;  /* 0x00008400ff0877ac */ /* 0x000e280008000c00 */
[----:B------:R-:W3:Y:S01]  /*4470*/  LDG.E.U16 R0, desc[UR16][R8.64] ;  /* 0x0000001008007981 */ /* 0x000ee2000c1e1500 */
[----:B0-----:R-:W-:-:S04]  /*4480*/  IMAD R3, R16, UR8, RZ ;  /* 0x0000000810037c24 */ /* 0x001fc8000f8e02ff */
[C---:B--2---:R-:W-:Y:S02]  /*4490*/  IMAD R5, R2.reuse, UR9, R3 ;  /* 0x0000000902057c24 */ /* 0x044fe4000f8e0203 */
[----:B------:R-:W-:-:S05]  /*44a0*/  IMAD.WIDE.U32 R2, R2, UR8, RZ ;  /* 0x0000000802027c25 */ /* 0x000fca000f8e00ff */
[----:B------:R-:W-:Y:S01]  /*44b0*/  IADD3 R3, PT, PT, R3, R5, RZ ;  /* 0x0000000503037210 */ /* 0x000fe20007ffe0ff */
[----:B-1----:R-:W-:-:S04]  /*44c0*/  IMAD R5, R29, UR12, RZ ;  /* 0x0000000c1d057c24 */ /* 0x002fc8000f8e02ff */
[C---:B------:R-:W-:Y:S02]  /*44d0*/  IMAD R5, R28.reuse, UR13, R5 ;  /* 0x0000000d1c057c24 */ /* 0x040fe4000f8e0205 */
[----:B------:R-:W-:-:S05]  /*44e0*/  IMAD.WIDE.U32 R2, R28, UR12, R2 ;  /* 0x0000000c1c027c25 */ /* 0x000fca000f8e0002 */
[----:B------:R-:W-:Y:S01]  /*44f0*/  IADD3 R3, PT, PT, R3, R5, RZ ;  /* 0x0000000503037210 */ /* 0x000fe20007ffe0ff */
[----:B------:R-:W-:-:S04]  /*4500*/  IMAD R5, R33, UR14, RZ ;  /* 0x0000000e21057c24 */ /* 0x000fc8000f8e02ff */
[C---:B------:R-:W-:Y:S02]  /*4510*/  IMAD R5, R32.reuse, UR15, R5 ;  /* 0x0000000f20057c24 */ /* 0x040fe4000f8e0205 */
[----:B------:R-:W-:-:S04]  /*4520*/  IMAD.WIDE.U32 R32, R32, UR14, R2 ;  /* 0x0000000e20207c25 */ /* 0x000fc8000f8e0002 */
[----:B------:R-:W-:Y:S02]  /*4530*/  IMAD.IADD R33, R33, 0x1, R5 ;  /* 0x0000000121217824 */ /* 0x000fe400078e0205 */
[----:B------:R-:W-:Y:S02]  /*4540*/  IMAD R7, R31, UR10, RZ ;  /* 0x0000000a1f077c24 */ /* 0x000fe4000f8e02ff */
[----:B------:R-:W-:-:S04]  /*4550*/  IMAD.WIDE.U32 R2, R30, UR10, R32 ;  /* 0x0000000a1e027c25 */ /* 0x000fc8000f8e0020 */
[----:B------:R-:W-:-:S05]  /*4560*/  IMAD R7, R30, UR11, R7 ;  /* 0x0000000b1e077c24 */ /* 0x000fca000f8e0207 */
[----:B------:R-:W-:Y:S01]  /*4570*/  IADD3 R3, PT, PT, R3, R7, RZ ;  /* 0x0000000703037210 */ /* 0x000fe20007ffe0ff */
[----:B------:R-:W-:Y:S01]  /*4580*/  IMAD.MOV.U32 R26, RZ, RZ, R22 ;  /* 0x000000ffff1a7224 */ /* 0x000fe200078e0016 */
[----:B------:R-:W-:Y:S01]  /*4590*/  MOV R24, R19 ;  /* 0x0000001300187202 */ /* 0x000fe20000000f00 */
[----:B----4-:R-:W-:-:S04]  /*45a0*/  IMAD.U32 R4, R4, 0x10000, RZ ;  /* 0x0001000004047824 */ /* 0x010fc800078e00ff */
[----:B------:R-:W-:-:S06]  /*45b0*/  FADD.FTZ R4, -R4, -RZ ;  /* 0x800000ff04047221 */ /* 0x000fcc0000010100 */
[----:B------:R-:W0:Y:S02]  /*45c0*/  F2F.BF16.F32 R4, R4 ;  /* 0x0000000400047304 */ /* 0x000e240000202000 */
[----:B0-----:R-:W-:Y:S01]  /*45d0*/  SHF.L.U32 R5, R4, 0x10, RZ ;  /* 0x0000001004057819 */ /* 0x001fe200000006ff */
[----:B---3--:R-:W-:Y:S01]  /*45e0*/  IMAD.U32 R0, R0, 0x10000, RZ ;  /* 0x0001000000007824 */ /* 0x008fe200078e00ff */
[----:B------:R-:W-:-:S03]  /*45f0*/  LEA R4, P0, R2, UR6, 0x1 ;  /* 0x0000000602047c11 */ /* 0x000fc6000f8008ff */
[----:B------:R-:W-:Y:S01]  /*4600*/  FMUL.FTZ R0, R5, R0 ;  /* 0x0000000005007220 */ /* 0x000fe20000410000 */
[----:B------:R-:W-:-:S04]  /*4610*/  LEA.HI.X R5, R2, UR7, R3, 0x1, P0 ;  /* 0x0000000702057c11 */ /* 0x000fc800080f0c03 */
[----:B------:R-:W-:-:S05]  /*4620*/  F2FP.BF16.F32.PACK_AB R0, RZ, R0 ;  /* 0x00000000ff00723e */ /* 0x000fca00000010ff */
[----:B------:R1:W-:Y:S02]  /*4630*/  STG.E.U16 desc[UR16][R4.64], R0 ;  /* 0x0000000004007986 */ /* 0x0003e4000c101510 */
.L_x_137:
[----:B0-234-:R-:W-:Y:S05]  /*4640*/  BSYNC.RECONVERGENT B6 ;  /* 0x0000000000067941 */ /* 0x01dfea0003800200 */
.L_x_136:
[----:B------:R-:W-:-:S04]  /*4650*/  ISETP.NE.U32.AND P0, PT, R18, RZ, PT ;  /* 0x000000ff1200720c */ /* 0x000fc80003f05070 */
[----:B------:R-:W-:-:S13]  /*4660*/  ISETP.NE.AND.EX P0, PT, R17, RZ, PT, P0 ;  /* 0x000000ff1100720c */ /* 0x000fda0003f05300 */
[----:B------:R-:W-:Y:S05]  /*4670*/  @!P0 EXIT ;  /* 0x000000000000894d */ /* 0x000fea0003800000 */
[----:B------:R-:W-:Y:S01]  /*4680*/  BSSY.RECONVERGENT B6, `(.L_x_152) ;  /* 0x00001ee000067945 */ /* 0x000fe20003800200 */
.L_x_185:
        /* <DEDUP_REMOVED lines=25> */
[----:B------:R-:W-:-:S04]  /*4820*/  @!P2 LOP3.LUT R4, RZ, UR4, RZ, 0x33, !PT ;  /* 0x00000004ff04ac12 */ /* 0x000fc8000f8e33ff */
[----:B------:R-:W-:-:S05]  /*4830*/  IADD3 R3, PT, PT, -R4, RZ, RZ ;  /* 0x000000ff04037210 */ /* 0x000fca0007ffe1ff */
[----:B------:R-:W-:Y:S01]  /*4840*/  IMAD R16, R3, UR4, R26 ;  /* 0x0000000403107c24 */ /* 0x000fe2000f8e021a */
[----:B------:R-:W-:Y:S06]  /*4850*/  BRA `(.L_x_155) ;  /* 0x00000000003c7947 */ /* 0x000fec0003800000 */
.L_x_154:
[----:B------:R-:W0:Y:S01]  /*4860*/  LDCU.64 UR4, c[0x0][0x390] ;  /* 0x00007200ff0477ac */ /* 0x000e220008000a00 */
[----:B------:R-:W-:Y:S01]  /*4870*/  MOV R11, R26 ;  /* 0x0000001a000b7202 */ /* 0x000fe20000000f00 */
[----:B------:R-:W-:Y:S01]  /*4880*/  IMAD.MOV.U32 R10, RZ, RZ, R13 ;  /* 0x000000ffff0a7224 */ /* 0x000fe200078e000d */
[----:B------:R-:W-:Y:S01]  /*4890*/  MOV R7, 0x48d0 ;  /* 0x000048d000077802 */ /* 0x000fe20000000f00 */
[----:B0-----:R-:W-:Y:S01]  /*48a0*/  IMAD.U32 R9, RZ, RZ, UR4 ;  /* 0x00000004ff097e24 */ /* 0x001fe2000f8e00ff */
[----:B------:R-:W-:-:S07]  /*48b0*/  MOV R8, UR5 ;  /* 0x0000000500087c02 */ /* 0x000fce0008000f00 */
[----:B------:R-:W-:Y:S05]  /*48c0*/  CALL.REL.NOINC `($__internal_1_$__cuda_sm20_div_s64) ;  /* 0x0000001c002c7944 */ /* 0x000fea0003c00000 */
[----:B------:R-:W-:Y:S01]  /*48d0*/  IADD3 R3, P0, PT, RZ, -R0, RZ ;  /* 0x80000000ff037210 */ /* 0x000fe20007f1e0ff */
[----:B------:R-:W-:Y:S02]  /*48e0*/  IMAD.MOV.U32 R12, RZ, RZ, R26 ;  /* 0x000000ffff0c7224 */ /* 0x000fe400078e001a */
[----:B------:R-:W-:Y:S01]  /*48f0*/  IMAD.MOV.U32 R4, RZ, RZ, R0 ;  /* 0x000000ffff047224 */ /* 0x000fe200078e0000 */
[----:B------:R-:W-:Y:S01]  /*4900*/  IADD3.X R2, PT, PT, RZ, ~R5, RZ, P0, !PT ;  /* 0x80000005ff027210 */ /* 0x000fe200007fe4ff */
[----:B------:R-:W-:-:S04]  /*4910*/  IMAD.WIDE.U32 R16, R3, UR38, R12 ;  /* 0x0000002603107c25 */ /* 0x000fc8000f8e000c */
[----:B------:R-:W-:-:S04]  /*4920*/  IMAD R2, R2, UR38, RZ ;  /* 0x0000002602027c24 */ /* 0x000fc8000f8e02ff */
[----:B------:R-:W-:-:S05]  /*4930*/  IMAD R3, R3, UR39, R2 ;  /* 0x0000002703037c24 */ /* 0x000fca000f8e0202 */
[----:B------:R-:W-:-:S07]  /*4940*/  IADD3 R2, PT, PT, R3, R17, RZ ;  /* 0x0000001103027210 */ /* 0x000fce0007ffe0ff */
.L_x_155:
[----:B------:R-:W-:Y:S05]  /*4950*/  BSYNC.RECONVERGENT B0 ;  /* 0x0000000000007941 */ /* 0x000fea0003800200 */
.L_x_153:
        /* <DEDUP_REMOVED lines=25> */
.L_x_157:
        /* <DEDUP_REMOVED lines=9> */
.L_x_158:
[----:B------:R-:W-:Y:S05]  /*4b80*/  BSYNC.RECONVERGENT B0 ;  /* 0x0000000000007941 */ /* 0x000fea0003800200 */
.L_x_156:
        /* <DEDUP_REMOVED lines=25> */
.L_x_160:
        /* <DEDUP_REMOVED lines=10> */
.L_x_161:
[----:B------:R-:W-:Y:S05]  /*4dc0*/  BSYNC.RECONVERGENT B0 ;  /* 0x0000000000007941 */ /* 0x000fea0003800200 */
.L_x_159:
        /* <DEDUP_REMOVED lines=25> */
.L_x_163:
        /* <DEDUP_REMOVED lines=9> */
.L_x_164:
[----:B------:R-:W-:Y:S05]  /*4ff0*/  BSYNC.RECONVERGENT B0 ;  /* 0x0000000000007941 */ /* 0x000fea0003800200 */
.L_x_162:
        /* <DEDUP_REMOVED lines=42> */
.L_x_168:
[----:B------:R-:W-:Y:S05]  /*52a0*/  BSYNC.RECONVERGENT B8 ;  /* 0x0000000000087941 */ /* 0x000fea0003800200 */
.L_x_167:
[----:B------:R-:W0:Y:S01]  /*52b0*/  LDCU.64 UR8, c[0x0][0x440] ;  /* 0x00008800ff0877ac */ /* 0x000e220008000a00 */
[----:B------:R-:W-:Y:S02]  /*52c0*/  IMAD R3, R2, UR44, RZ ;  /* 0x0000002c02037c24 */ /* 0x000fe4000f8e02ff */
[C---:B------:R-:W-:Y:S01]  /*52d0*/  IMAD.WIDE.U32 R6, R16.reuse, UR44, RZ ;  /* 0x0000002c10067c25 */ /* 0x040fe2000f8e00ff */
[----:B------:R-:W1:Y:S03]  /*52e0*/  LDCU.64 UR10, c[0x0][0x358] ;  /* 0x00006b00ff0a77ac */ /* 0x000e660008000a00 */
[----:B------:R-:W-:Y:S01]  /*52f0*/  IMAD R3, R16, UR45, R3 ;  /* 0x0000002d10037c24 */ /* 0x000fe2000f8e0203 */
[----:B------:R-:W2:Y:S03]  /*5300*/  LDCU.128 UR4, c[0x0][0x3f0] ;  /* 0x00007e00ff0477ac */ /* 0x000ea60008000c00 */
[----:B------:R-:W-:-:S02]  /*5310*/  IMAD.IADD R7, R7, 0x1, R3 ;  /* 0x0000000107077824 */ /* 0x000fc400078e0203 */
[----:B------:R-:W-:Y:S02]  /*5320*/  IMAD R3, R19, UR46, RZ ;  /* 0x0000002e13037c24 */ /* 0x000fe4000f8e02ff */
[----:B------:R-:W-:Y:S01]  /*5330*/  IMAD.WIDE.U32 R6, R18, UR46, R6 ;  /* 0x0000002e12067c25 */ /* 0x000fe2000f8e0006 */
[----:B0-----:R-:W-:-:S03]  /*5340*/  LEA R4, P0, R28, UR8, 0x1 ;  /* 0x000000081c047c11 */ /* 0x001fc6000f8008ff */
[----:B------:R-:W-:Y:S01]  /*5350*/  IMAD R3, R18, UR47, R3 ;  /* 0x0000002f12037c24 */ /* 0x000fe2000f8e0203 */
[----:B------:R-:W-:Y:S01]  /*5360*/  LEA.HI.X R5, R28, UR9, R29, 0x1, P0 ;  /* 0x000000091c057c11 */ /* 0x000fe200080f0c1d */
[----:B------:R-:W0:Y:S04]  /*5370*/  LDCU.64 UR8, c[0x0][0x3c0] ;  /* 0x00007800ff0877ac */ /* 0x000e280008000a00 */
[----:B-1----:R-:W3:Y:S01]  /*5380*/  LDG.E.U16 R4, desc[UR10][R4.64] ;  /* 0x0000000a04047981 */ /* 0x002ee2000c1e1500 */
[----:B------:R-:W-:Y:S01]  /*5390*/  IADD3 R7, PT, PT, R7, R3, RZ ;  /* 0x0000000307077210 */ /* 0x000fe20007ffe0ff */
[----:B--2---:R-:W-:-:S04]  /*53a0*/  IMAD R3, R31, UR4, RZ ;  /* 0x000000041f037c24 */ /* 0x004fc8000f8e02ff */
[C---:B------:R-:W-:Y:S02]  /*53b0*/  IMAD R3, R30.reuse, UR5, R3 ;  /* 0x000000051e037c24 */ /* 0x040fe4000f8e0203 */
[----:B------:R-:W-:-:S04]  /*53c0*/  IMAD.WIDE.U32 R6, R30, UR4, R6 ;  /* 0x000000041e067c25 */ /* 0x000fc8000f8e0006 */
[----:B------:R-:W-:Y:S01]  /*53d0*/  IMAD.IADD R3, R7, 0x1, R3 ;  /* 0x0000000107037824 */ /* 0x000fe200078e0203 */
[----:B0-----:R-:W-:-:S04]  /*53e0*/  LEA R8, P0, R6, UR8, 0x1 ;  /* 0x0000000806087c11 */ /* 0x001fc8000f8008ff */
[----:B------:R-:W-:-:S05]  /*53f0*/  LEA.HI.X R9, R6, UR9, R3, 0x1, P0 ;  /* 0x0000000906097c11 */ /* 0x000fca00080f0c03 */
[----:B------:R-:W2:Y:S01]  /*5400*/  LDG.E.U16 R0, desc[UR10][R8.64] ;  /* 0x0000000a08007981 */ /* 0x000ea2000c1e1500 */
[----:B------:R-:W-:Y:S02]  /*5410*/  IMAD R3, R2, UR52, RZ ;  /* 0x0000003402037c24 */ /* 0x000fe4000f8e02ff */
[----:B------:R-:W-:Y:S02]  /*5420*/  IMAD R7, R29, UR54, RZ ;  /* 0x000000361d077c24 */ /* 0x000fe4000f8e02ff */
[C---:B------:R-:W-:Y:S02]  /*5430*/  IMAD R3, R16.reuse, UR53, R3 ;  /* 0x0000003510037c24 */ /* 0x040fe4000f8e0203 */
[----:B------:R-:W-:-:S04]  /*5440*/  IMAD.WIDE.U32 R16, R16, UR52, RZ ;  /* 0x0000003410107c25 */ /* 0x000fc8000f8e00ff */
[----:B------:R-:W-:Y:S01]  /*5450*/  IMAD R7, R28, UR55, R7 ;  /* 0x000000371c077c24 */ /* 0x000fe2000f8e0207 */
[----:B------:R-:W-:Y:S01]  /*5460*/  IADD3 R17, PT, PT, R17, R3, RZ ;  /* 0x0000000311117210 */ /* 0x000fe20007ffe0ff */
[----:B------:R-:W-:-:S04]  /*5470*/  IMAD R3, R19, UR48, RZ ;  /* 0x0000003013037c24 */ /* 0x000fc8000f8e02ff */
[C---:B------:R-:W-:Y:S02]  /*5480*/  IMAD R3, R18.reuse, UR49, R3 ;  /* 0x0000003112037c24 */ /* 0x040fe4000f8e0203 */
[----:B------:R-:W-:-:S05]  /*5490*/  IMAD.WIDE.U32 R18, R18, UR48, R16 ;  /* 0x0000003012127c25 */ /* 0x000fca000f8e0010 */
[----:B------:R-:W-:Y:S01]  /*54a0*/  IADD3 R19, PT, PT, R19, R3, RZ ;  /* 0x0000000313137210 */ /* 0x000fe20007ffe0ff */
[----:B------:R-:W-:-:S04]  /*54b0*/  IMAD R3, R31, UR50, RZ ;  /* 0x000000321f037c24 */ /* 0x000fc8000f8e02ff */
[C---:B------:R-:W-:Y:S02]  /*54c0*/  IMAD R3, R30.reuse, UR51, R3 ;  /* 0x000000331e037c24 */ /* 0x040fe4000f8e0203 */
[----:B------:R-:W-:-:S04]  /*54d0*/  IMAD.WIDE.U32 R30, R30, UR50, R18 ;  /* 0x000000321e1e7c25 */ /* 0x000fc8000f8e0012 */
[----:B------:R-:W-:Y:S02]  /*54e0*/  IMAD.IADD R31, R31, 0x1, R3 ;  /* 0x000000011f1f7824 */ /* 0x000fe400078e0203 */
[----:B------:R-:W-:-:S05]  /*54f0*/  IMAD.WIDE.U32 R2, R28, UR54, R30 ;  /* 0x000000361c027c25 */ /* 0x000fca000f8e001e */
[----:B------:R-:W-:Y:S01]  /*5500*/  IADD3 R3, PT, PT, R3, R7, RZ ;  /* 0x0000000703037210 */ /* 0x000fe20007ffe0ff */
[----:B---3--:R-:W-:-:S04]  /*5510*/  IMAD.U32 R4, R4, 0x10000, RZ ;  /* 0x0001000004047824 */ /* 0x008fc800078e00ff */
[----:B------:R-:W-:-:S06]  /*5520*/  FADD.FTZ R4, -R4, -RZ ;  /* 0x800000ff04047221 */ /* 0x000fcc0000010100 */
[----:B------:R-:W0:Y:S01]  /*5530*/  F2F.BF16.F32 R4, R4 ;  /* 0x0000000400047304 */ /* 0x000e220000202000 */
[----:B--2---:R-:W-:Y:S01]  /*5540*/  IMAD.U32 R0, R0, 0x10000, RZ ;  /* 0x0001000000007824 */ /* 0x004fe200078e00ff */
[----:B0-----:R-:W-:Y:S02]  /*5550*/  SHF.L.U32 R5, R4, 0x10, RZ ;  /* 0x0000001004057819 */ /* 0x001fe400000006ff */
[----:B------:R-:W-:-:S03]  /*5560*/  LEA R4, P0, R2, UR6, 0x1 ;  /* 0x0000000602047c11 */ /* 0x000fc6000f8008ff */
[----:B------:R-:W-:Y:S01]  /*5570*/  FMUL.FTZ R0, R5, R0 ;  /* 0x0000000005007220 */ /* 0x000fe20000410000 */
[----:B------:R-:W-:-:S04]  /*5580*/  LEA.HI.X R5, R2, UR7, R3, 0x1, P0 ;  /* 0x0000000702057c11 */ /* 0x000fc800080f0c03 */
[----:B------:R-:W-:-:S05]  /*5590*/  F2FP.BF16.F32.PACK_AB R0, RZ, R0 ;  /* 0x00000000ff00723e */ /* 0x000fca00000010ff */
[----:B------:R0:W-:Y:S02]  /*55a0*/  STG.E.U16 desc[UR10][R4.64], R0 ;  /* 0x0000000004007986 */ /* 0x0001e4000c10150a */
.L_x_166:
[----:B------:R-:W-:Y:S05]  /*55b0*/  BSYNC.RECONVERGENT B7 ;  /* 0x0000000000077941 */ /* 0x000fea0003800200 */
.L_x_165:
        /* <DEDUP_REMOVED lines=31> */
.L_x_170:
        /* <DEDUP_REMOVED lines=14> */
.L_x_171:
[----:B------:R-:W-:Y:S05]  /*5890*/  BSYNC.RECONVERGENT B0 ;  /* 0x0000000000007941 */ /* 0x000fea0003800200 */
.L_x_169:
        /* <DEDUP_REMOVED lines=25> */
.L_x_173:
        /* <DEDUP_REMOVED lines=9> */
.L_x_174:
[----:B------:R-:W-:Y:S05]  /*5ac0*/  BSYNC.RECONVERGENT B0 ;  /* 0x0000000000007941 */ /* 0x000fea0003800200 */
.L_x_172:
        /* <DEDUP_REMOVED lines=25> */
.L_x_176:
        /* <DEDUP_REMOVED lines=10> */
.L_x_177:
[----:B------:R-:W-:Y:S05]  /*5d00*/  BSYNC.RECONVERGENT B0 ;  /* 0x0000000000007941 */ /* 0x000fea0003800200 */
.L_x_175:
        /* <DEDUP_REMOVED lines=25> */
.L_x_179:
        /* <DEDUP_REMOVED lines=9> */
.L_x_180:
[----:B------:R-:W-:Y:S05]  /*5f30*/  BSYNC.RECONVERGENT B0 ;  /* 0x0000000000007941 */ /* 0x000fea0003800200 */
.L_x_178:
        /* <DEDUP_REMOVED lines=42> */
.L_x_184:
[----:B------:R-:W-:Y:S05]  /*61e0*/  BSYNC.RECONVERGENT B8 ;  /* 0x0000000000087941 */ /* 0x000fea0003800200 */
.L_x_183:
        /* <DEDUP_REMOVED lines=48> */
.L_x_182:
[----:B------:R-:W-:Y:S05]  /*64f0*/  BSYNC.RECONVERGENT B7 ;  /* 0x0000000000077941 */ /* 0x000fea0003800200 */
.L_x_181:
[----:B------:R-:W1:Y:S01]  /*6500*/  LDCU.64 UR4, c[0x0][0x380] ;  /* 0x00007000ff0477ac */ /* 0x000e620008000a00 */
[----:B------:R-:W-:-:S05]  /*6510*/  IADD3 R26, P0, PT, R23, R26, RZ ;  /* 0x0000001a171a7210 */ /* 0x000fca0007f1e0ff */
[----:B------:R-:W-:Y:S01]  /*6520*/  IMAD.X R24, RZ, RZ, R24, P0 ;  /* 0x000000ffff187224 */ /* 0x000fe200000e0618 */
[----:B-1----:R-:W-:-:S04]  /*6530*/  ISETP.GE.U32.AND P0, PT, R26, UR4, PT ;  /* 0x000000041a007c0c */ /* 0x002fc8000bf06070 */
[----:B------:R-:W-:-:S13]  /*6540*/  ISETP.GE.AND.EX P0, PT, R24, UR5, PT, P0 ;  /* 0x0000000518007c0c */ /* 0x000fda000bf06300 */
[----:B------:R-:W-:Y:S05]  /*6550*/  @!P0 BRA `(.L_x_185) ;  /* 0xffffffe0004c8947 */ /* 0x000fea000383ffff */
[----:B------:R-:W-:Y:S05]  /*6560*/  BSYNC.RECONVERGENT B6 ;  /* 0x0000000000067941 */ /* 0x000fea0003800200 */
.L_x_152:
[----:B------:R-:W-:Y:S05]  /*6570*/  EXIT ;  /* 0x000000000000794d */ /* 0x000fea0003800000 */
        .weak           $__internal_1_$__cuda_sm20_div_s64
        .type           $__internal_1_$__cuda_sm20_div_s64,@function
        .size           $__internal_1_$__cuda_sm20_div_s64,($__internal_2_$__cuda_sm20_div_u64 - $__internal_1_$__cuda_sm20_div_s64)
$__internal_1_$__cuda_sm20_div_s64:
[-C--:B------:R-:W-:Y:S02]  /*6580*/  IADD3 R14, P1, PT, RZ, -R9.reuse, RZ ;  /* 0x80000009ff0e7210 */ /* 0x080fe40007f3e0ff */
[----:B------:R-:W-:Y:S02]  /*6590*/  ISETP.GE.AND P0, PT, R8, RZ, PT ;  /* 0x000000ff0800720c */ /* 0x000fe40003f06270 */
[-C--:B------:R-:W-:Y:S02]  /*65a0*/  IADD3.X R0, PT, PT, RZ, ~R8.reuse, RZ, P1, !PT ;  /* 0x80000008ff007210 */ /* 0x080fe40000ffe4ff */
[----:B------:R-:W-:Y:S02]  /*65b0*/  SEL R14, R14, R9, !P0 ;  /* 0x000000090e0e7207 */ /* 0x000fe40004000000 */
[----:B------:R-:W-:Y:S02]  /*65c0*/  SEL R15, R0, R8, !P0 ;  /* 0x00000008000f7207 */ /* 0x000fe40004000000 */
[----:B------:R-:W-:-:S02]  /*65d0*/  ISETP.GE.AND P3, PT, R10, RZ, PT ;  /* 0x000000ff0a00720c */ /* 0x000fc40003f66270 */
[----:B------:R-:W0:Y:S02]  /*65e0*/  I2F.U64.RP R0, R14 ;  /* 0x0000000e00007312 */ /* 0x000e240000309000 */
[----:B0-----:R-:W0:Y:S02]  /*65f0*/  MUFU.RCP R0, R0 ;  /* 0x0000000000007308 */ /* 0x001e240000001000 */
[----:B0-----:R-:W-:-:S15]  /*6600*/  VIADD R0, R0, 0x1ffffffe ;  /* 0x1ffffffe00007836 */ /* 0x001fde0000000000 */
[----:B------:R-:W-:-:S15]  /*6610*/  NOP ;  /* 0x0000000000007918 */ /* 0x000fde0000000000 */
[----:B------:R-:W-:-:S15]  /*6620*/  NOP ;  /* 0x0000000000007918 */ /* 0x000fde0000000000 */
[----:B------:R-:W-:-:S15]  /*6630*/  NOP ;  /* 0x0000000000007918 */ /* 0x000fde0000000000 */
[----:B------:R-:W0:Y:S02]  /*6640*/  F2I.U64.TRUNC R32, R0 ;  /* 0x0000000000207311 */ /* 0x000e24000020d800 */
[----:B0-----:R-:W-:-:S04]  /*6650*/  IMAD.WIDE.U32 R4, R32, R14, RZ ;  /* 0x0000000e20047225 */ /* 0x001fc800078e00ff */
[C---:B------:R-:W-:Y:S01]  /*6660*/  IMAD R3, R32.reuse, R15, R5 ;  /* 0x0000000f20037224 */ /* 0x040fe200078e0205 */
[----:B------:R-:W-:Y:S01]  /*6670*/  IADD3 R4, P0, PT, RZ, -R4, RZ ;  /* 0x80000004ff047210 */ /* 0x000fe20007f1e0ff */
[----:B------:R-:W-:Y:S02]  /*6680*/  IMAD.MOV.U32 R31, RZ, RZ, R32 ;  /* 0x000000ffff1f7224 */ /* 0x000fe400078e0020 */
[----:B------:R-:W-:Y:S02]  /*6690*/  IMAD R3, R33, R14, R3 ;  /* 0x0000000e21037224 */ /* 0x000fe400078e0203 */
[----:B------:R-:W-:-:S03]  /*66a0*/  IMAD.HI.U32 R30, R32, R4, RZ ;  /* 0x00000004201e7227 */ /* 0x000fc600078e00ff */
[----:B------:R-:W-:-:S05]  /*66b0*/  IADD3.X R3, PT, PT, RZ, ~R3, RZ, P0, !PT ;  /* 0x80000003ff037210 */ /* 0x000fca00007fe4ff */
[----:B------:R-:W-:-:S04]  /*66c0*/  IMAD.WIDE.U32 R30, P0, R32, R3, R30 ;  /* 0x00000003201e7225 */ /* 0x000fc8000780001e */
[C---:B------:R-:W-:Y:S02]  /*66d0*/  IMAD R0, R33.reuse, R3, RZ ;  /* 0x0000000321007224 */ /* 0x040fe400078e02ff */
[----:B------:R-:W-:-:S04]  /*66e0*/  IMAD.HI.U32 R4, P1, R33, R4, R30 ;  /* 0x0000000421047227 */ /* 0x000fc8000782001e */
[----:B------:R-:W-:Y:S01]  /*66f0*/  IMAD.HI.U32 R3, R33, R3, RZ ;  /* 0x0000000321037227 */ /* 0x000fe200078e00ff */
[----:B------:R-:W-:Y:S02]  /*6700*/  IADD3 R31, P2, PT, R0, R4, RZ ;  /* 0x00000004001f7210 */ /* 0x000fe40007f5e0ff */
[----:B------:R-:W-:Y:S02]  /*6710*/  IADD3 R0, P4, PT, RZ, -R11, RZ ;  /* 0x8000000bff007210 */ /* 0x000fe40007f9e0ff */
[----:B------:R-:W-:Y:S01]  /*6720*/  IADD3.X R3, PT, PT, R3, R33, RZ, P0, !PT ;  /* 0x0000002103037210 */ /* 0x000fe200007fe4ff */
[C---:B------:R-:W-:Y:S01]  /*6730*/  IMAD.WIDE.U32 R32, R31.reuse, R14, RZ ;  /* 0x0000000e1f207225 */ /* 0x040fe200078e00ff */
[----:B------:R-:W-:Y:S02]  /*6740*/  SEL R0, R0, R11, !P3 ;  /* 0x0000000b00007207 */ /* 0x000fe40005800000 */
[----:B------:R-:W-:Y:S01]  /*6750*/  IADD3.X R4, PT, PT, RZ, RZ, R3, P2, P1 ;  /* 0x000000ffff047210 */ /* 0x000fe200017e2403 */
[----:B------:R-:W-:Y:S01]  /*6760*/  IMAD R3, R31, R15, R33 ;  /* 0x0000000f1f037224 */ /* 0x000fe200078e0221 */
[----:B------:R-:W-:-:S03]  /*6770*/  IADD3 R6, P0, PT, RZ, -R32, RZ ;  /* 0x80000020ff067210 */ /* 0x000fc60007f1e0ff */
[----:B------:R-:W-:Y:S02]  /*6780*/  IMAD R3, R4, R14, R3 ;  /* 0x0000000e04037224 */ /* 0x000fe400078e0203 */
[----:B------:R-:W-:-:S04]  /*6790*/  IMAD.HI.U32 R30, R31, R6, RZ ;  /* 0x000000061f1e7227 */ /* 0x000fc800078e00ff */
[----:B------:R-:W-:-:S04]  /*67a0*/  IMAD.X R3, RZ, RZ, ~R3, P0 ;  /* 0x000000ffff037224 */ /* 0x000fc800000e0e03 */
[----:B------:R-:W-:-:S04]  /*67b0*/  IMAD.WIDE.U32 R30, P0, R31, R3, R30 ;  /* 0x000000031f1e7225 */ /* 0x000fc8000780001e */
[C---:B------:R-:W-:Y:S02]  /*67c0*/  IMAD R5, R4.reuse, R3, RZ ;  /* 0x0000000304057224 */ /* 0x040fe400078e02ff */
[----:B------:R-:W-:-:S04]  /*67d0*/  IMAD.HI.U32 R6, P1, R4, R6, R30 ;  /* 0x0000000604067227 */ /* 0x000fc8000782001e */
[----:B------:R-:W-:Y:S02]  /*67e0*/  HFMA2 R31, -RZ, RZ, 0, 0 ;  /* 0x00000000ff1f7431 */ /* 0x000fe400000001ff */
[----:B------:R-:W-:Y:S01]  /*67f0*/  IMAD.HI.U32 R3, R4, R3, RZ ;  /* 0x0000000304037227 */ /* 0x000fe200078e00ff */
[----:B------:R-:W-:Y:S02]  /*6800*/  IADD3 R5, P2, PT, R5, R6, RZ ;  /* 0x0000000605057210 */ /* 0x000fe40007f5e0ff */
[----:B------:R-:W-:Y:S01]  /*6810*/  IADD3.X R6, PT, PT, RZ, ~R10, RZ, P4, !PT ;  /* 0x8000000aff067210 */ /* 0x000fe200027fe4ff */
[----:B------:R-:W-:Y:S02]  /*6820*/  IMAD.X R4, R3, 0x1, R4, P0 ;  /* 0x0000000103047824 */ /* 0x000fe400000e0604 */
[----:B------:R-:W-:Y:S01]  /*6830*/  IMAD.HI.U32 R30, R5, R0, RZ ;  /* 0x00000000051e7227 */ /* 0x000fe200078e00ff */
[----:B------:R-:W-:Y:S02]  /*6840*/  SEL R3, R6, R10, !P3 ;  /* 0x0000000a06037207 */ /* 0x000fe40005800000 */
[----:B------:R-:W-:-:S03]  /*6850*/  IADD3.X R4, PT, PT, RZ, RZ, R4, P2, P1 ;  /* 0x000000ffff047210 */ /* 0x000fc600017e2404 */
[----:B------:R-:W-:-:S04]  /*6860*/  IMAD.WIDE.U32 R30, R5, R3, R30 ;  /* 0x00000003051e7225 */ /* 0x000fc800078e001e */
[C---:B------:R-:W-:Y:S02]  /*6870*/  IMAD R12, R4.reuse, R3, RZ ;  /* 0x00000003040c7224 */ /* 0x040fe400078e02ff */
[----:B------:R-:W-:-:S04]  /*6880*/  IMAD.HI.U32 R5, P0, R4, R0, R30 ;  /* 0x0000000004057227 */ /* 0x000fc8000780001e */
[----:B------:R-:W-:Y:S01]  /*6890*/  IMAD.HI.U32 R4, R4, R3, RZ ;  /* 0x0000000304047227 */ /* 0x000fe200078e00ff */
[----:B------:R-:W-:-:S03]  /*68a0*/  IADD3 R12, P1, PT, R12, R5, RZ ;  /* 0x000000050c0c7210 */ /* 0x000fc60007f3e0ff */
[----:B------:R-:W-:Y:S01]  /*68b0*/  IMAD.X R4, RZ, RZ, R4, P0 ;  /* 0x000000ffff047224 */ /* 0x000fe200000e0604 */
[C---:B------:R-:W-:Y:S01]  /*68c0*/  IADD3 R5, P2, PT, R12.reuse, 0x1, RZ ;  /* 0x000000010c057810 */ /* 0x040fe20007f5e0ff */
[----:B------:R-:W-:-:S03]  /*68d0*/  IMAD.WIDE.U32 R30, R12, R14, RZ ;  /* 0x0000000e0c1e7225 */ /* 0x000fc600078e00ff */
[----:B------:R-:W-:Y:S01]  /*68e0*/  IADD3.X R11, PT, PT, RZ, R4, RZ, P1, !PT ;  /* 0x00000004ff0b7210 */ /* 0x000fe20000ffe4ff */
[----:B------:R-:W-:Y:S01]  /*68f0*/  IMAD R4, R12, R15, R31 ;  /* 0x0000000f0c047224 */ /* 0x000fe200078e021f */
[----:B------:R-:W-:-:S03]  /*6900*/  IADD3 R0, P1, PT, -R30, R0, RZ ;  /* 0x000000001e007210 */ /* 0x000fc60007f3e1ff */
[-C--:B------:R-:W-:Y:S01]  /*6910*/  IMAD R4, R11, R14.reuse, R4 ;  /* 0x0000000e0b047224 */ /* 0x080fe200078e0204 */
[----:B------:R-:W-:-:S03]  /*6920*/  ISETP.GE.U32.AND P0, PT, R0, R14, PT ;  /* 0x0000000e0000720c */ /* 0x000fc60003f06070 */
[----:B------:R-:W-:Y:S01]  /*6930*/  IMAD.X R3, R3, 0x1, ~R4, P1 ;  /* 0x0000000103037824 */ /* 0x000fe200008e0e04 */
[----:B------:R-:W-:-:S04]  /*6940*/  IADD3 R4, P1, PT, R0, -R14, RZ ;  /* 0x8000000e00047210 */ /* 0x000fc80007f3e0ff */
[CC--:B------:R-:W-:Y:S02]  /*6950*/  ISETP.GE.U32.AND.EX P0, PT, R3.reuse, R15.reuse, PT, P0 ;  /* 0x0000000f0300720c */ /* 0x0c0fe40003f06100 */
[----:B------:R-:W-:Y:S02]  /*6960*/  IADD3.X R6, PT, PT, R3, ~R15, RZ, P1, !PT ;  /* 0x8000000f03067210 */ /* 0x000fe40000ffe4ff */
[----:B------:R-:W-:Y:S01]  /*6970*/  SEL R4, R4, R0, P0 ;  /* 0x0000000004047207 */ /* 0x000fe20000000000 */
[----:B------:R-:W-:Y:S01]  /*6980*/  IMAD.X R0, RZ, RZ, R11, P2 ;  /* 0x000000ffff007224 */ /* 0x000fe200010e060b */
[----:B------:R-:W-:Y:S02]  /*6990*/  SEL R5, R5, R12, P0 ;  /* 0x0000000c05057207 */ /* 0x000fe40000000000 */
[----:B------:R-:W-:Y:S02]  /*69a0*/  SEL R6, R6, R3, P0 ;  /* 0x0000000306067207 */ /* 0x000fe40000000000 */
[----:B------:R-:W-:-:S02]  /*69b0*/  ISETP.GE.U32.AND P1, PT, R4, R14, PT ;  /* 0x0000000e0400720c */ /* 0x000fc40003f26070 */
[----:B------:R-:W-:Y:S02]  /*69c0*/  SEL R0, R0, R11, P0 ;  /* 0x0000000b00007207 */ /* 0x000fe40000000000 */
[----:B------:R-:W-:Y:S02]  /*69d0*/  IADD3 R3, P2, PT, R5, 0x1, RZ ;  /* 0x0000000105037810 */ /* 0x000fe40007f5e0ff */
[----:B------:R-:W-:Y:S02]  /*69e0*/  ISETP.GE.U32.AND.EX P0, PT, R6, R15, PT, P1 ;  /* 0x0000000f0600720c */ /* 0x000fe40003f06110 */
[-C--:B------:R-:W-:Y:S02]  /*69f0*/  IADD3.X R4, PT, PT, RZ, R0.reuse, RZ, P2, !PT ;  /* 0x00000000ff047210 */ /* 0x080fe400017fe4ff */
[----:B------:R-:W-:Y:S02]  /*6a00*/  SEL R3, R3, R5, P0 ;  /* 0x0000000503037207 */ /* 0x000fe40000000000 */
[----:B------:R-:W-:-:S02]  /*6a10*/  SEL R4, R4, R0, P0 ;  /* 0x0000000004047207 */ /* 0x000fc40000000000 */
[C---:B------:R-:W-:Y:S02]  /*6a20*/  LOP3.LUT R5, R8.reuse, R10, RZ, 0x3c, !PT ;  /* 0x0000000a08057212 */ /* 0x040fe400078e3cff */
[----:B------:R-:W-:Y:S02]  /*6a30*/  IADD3 R0, P2, PT, RZ, -R3, RZ ;  /* 0x80000003ff007210 */ /* 0x000fe40007f5e0ff */
[----:B------:R-:W-:Y:S02]  /*6a40*/  ISETP.GE.AND P1, PT, R5, RZ, PT ;  /* 0x000000ff0500720c */ /* 0x000fe40003f26270 */
[----:B------:R-:W-:Y:S01]  /*6a50*/  ISETP.NE.U32.AND P0, PT, R9, RZ, PT ;  /* 0x000000ff0900720c */ /* 0x000fe20003f05070 */
[----:B------:R-:W-:Y:S01]  /*6a60*/  IMAD.X R5, RZ, RZ, ~R4, P2 ;  /* 0x000000ffff057224 */ /* 0x000fe200010e0e04 */
[----:B------:R-:W-:Y:S01]  /*6a70*/  MOV R6, R7 ;  /* 0x0000000700067202 */ /* 0x000fe20000000f00 */
[----:B------:R-:W-:Y:S01]  /*6a80*/  IMAD.MOV.U32 R7, RZ, RZ, 0x0 ;  /* 0x00000000ff077424 */ /* 0x000fe200078e00ff */
[----:B------:R-:W-:-:S02]  /*6a90*/  ISETP.NE.AND.EX P0, PT, R8, RZ, PT, P0 ;  /* 0x000000ff0800720c */ /* 0x000fc40003f05300 */
[----:B------:R-:W-:Y:S02]  /*6aa0*/  SEL R0, R0, R3, !P1 ;  /* 0x0000000300007207 */ /* 0x000fe40004800000 */
[----:B------:R-:W-:Y:S02]  /*6ab0*/  SEL R5, R5, R4, !P1 ;  /* 0x0000000405057207 */ /* 0x000fe40004800000 */
[----:B------:R-:W-:Y:S02]  /*6ac0*/  SEL R0, R0, 0xffffffff, P0 ;  /* 0xffffffff00007807 */ /* 0x000fe40000000000 */
[----:B------:R-:W-:Y:S01]  /*6ad0*/  SEL R5, R5, 0xffffffff, P0 ;  /* 0xffffffff05057807 */ /* 0x000fe20000000000 */
[----:B------:R-:W-:Y:S06]  /*6ae0*/  RET.REL.NODEC R6 `(_ZN2at6native45_GLOBAL__N__efdd3984_12_NLLLoss2d_cu_e9278b4636nll_loss2d_backward_no_reduce_kernelIN3c108BFloat16EEEvlNS_27GenericPackedTensorAccessorIlLm3ENS_16DefaultPtrTraitsElEENS5_IT_Lm3ES6_lEENS5_IS8_Lm4ES6_lEEPKS8_l) ;  /* 0xffffff9406447950 */ /* 0x000fec0003c3ffff */
        .weak           $__internal_2_$__cuda_sm20_div_u64
        .type           $__internal_2_$__cuda_sm20_div_u64,@function
        .size           $__internal_2_$__cuda_sm20_div_u64,($__internal_3_$__cuda_sm20_rem_s64 - $__internal_2_$__cuda_sm20_div_u64)
$__internal_2_$__cuda_sm20_div_u64:
[----:B------:R-:W-:Y:S01]  /*6af0*/  MOV R5, UR4 ;  /* 0x0000000400057c02 */ /* 0x000fe20008000f00 */
[----:B------:R-:W-:-:S04]  /*6b00*/  IMAD.MOV.U32 R4, RZ, RZ, R6 ;  /* 0x000000ffff047224 */ /* 0x000fc800078e0006 */
[----:B------:R-:W0:Y:S02]  /*6b10*/  I2F.U64.RP R7, R4 ;  /* 0x0000000400077312 */ /* 0x000e240000309000 */
[----:B0-----:R-:W0:Y:S02]  /*6b20*/  MUFU.RCP R7, R7 ;  /* 0x0000000700077308 */ /* 0x001e240000001000 */
[----:B0-----:R-:W-:-:S15]  /*6b30*/  IADD3 R10, PT, PT, R7, 0x1ffffffe, RZ ;  /* 0x1ffffffe070a7810 */ /* 0x001fde0007ffe0ff */
[----:B------:R-:W-:-:S15]  /*6b40*/  NOP ;  /* 0x0000000000007918 */ /* 0x000fde0000000000 */
[----:B------:R-:W-:-:S15]  /*6b50*/  NOP ;  /* 0x0000000000007918 */ /* 0x000fde0000000000 */
[----:B------:R-:W-:-:S15]  /*6b60*/  NOP ;  /* 0x0000000000007918 */ /* 0x000fde0000000000 */
[----:B------:R-:W0:Y:S02]  /*6b70*/  F2I.U64.TRUNC R4, R10 ;  /* 0x0000000a00047311 */ /* 0x000e24000020d800 */
[----:B0-----:R-:W-:-:S04]  /*6b80*/  IMAD.WIDE.U32 R8, R4, R6, RZ ;  /* 0x0000000604087225 */ /* 0x001fc800078e00ff */
[----:B------:R-:W-:Y:S01]  /*6b90*/  IMAD R9, R4, UR4, R9 ;  /* 0x0000000404097c24 */ /* 0x000fe2000f8e0209 */
[----:B------:R-:W-:-:S03]  /*6ba0*/  IADD3 R11, P0, PT, RZ, -R8, RZ ;  /* 0x80000008ff0b7210 */ /* 0x000fc60007f1e0ff */
[----:B------:R-:W-:Y:S02]  /*6bb0*/  IMAD R9, R5, R6, R9 ;  /* 0x0000000605097224 */ /* 0x000fe400078e0209 */
[----:B------:R-:W-:-:S04]  /*6bc0*/  IMAD.HI.U32 R8, R4, R11, RZ ;  /* 0x0000000b04087227 */ /* 0x000fc800078e00ff */
[----:B------:R-:W-:Y:S01]  /*6bd0*/  IMAD.X R13, RZ, RZ, ~R9, P0 ;  /* 0x000000ffff0d7224 */ /* 0x000fe200000e0e09 */
[----:B------:R-:W-:-:S03]  /*6be0*/  MOV R9, R4 ;  /* 0x0000000400097202 */ /* 0x000fc60000000f00 */
[-C--:B------:R-:W-:Y:S02]  /*6bf0*/  IMAD R15, R5, R13.reuse, RZ ;  /* 0x0000000d050f7224 */ /* 0x080fe400078e02ff */
[----:B------:R-:W-:-:S04]  /*6c00*/  IMAD.WIDE.U32 R8, P0, R4, R13, R8 ;  /* 0x0000000d04087225 */ /* 0x000fc80007800008 */
[----:B------:R-:W-:-:S04]  /*6c10*/  IMAD.HI.U32 R7, R5, R13, RZ ;  /* 0x0000000d05077227 */ /* 0x000fc800078e00ff */
[----:B------:R-:W-:-:S04]  /*6c20*/  IMAD.HI.U32 R8, P1, R5, R11, R8 ;  /* 0x0000000b05087227 */ /* 0x000fc80007820008 */
[----:B------:R-:W-:Y:S01]  /*6c30*/  IMAD.X R7, R7, 0x1, R5, P0 ;  /* 0x0000000107077824 */ /* 0x000fe200000e0605 */
[----:B------:R-:W-:-:S04]  /*6c40*/  IADD3 R9, P2, PT, R15, R8, RZ ;  /* 0x000000080f097210 */ /* 0x000fc80007f5e0ff */
[----:B------:R-:W-:Y:S01]  /*6c50*/  IADD3.X R7, PT, PT, RZ, RZ, R7, P2, P1 ;  /* 0x000000ffff077210 */ /* 0x000fe200017e2407 */
[----:B------:R-:W-:-:S04]  /*6c60*/  IMAD.WIDE.U32 R4, R9, R6, RZ ;  /* 0x0000000609047225 */ /* 0x000fc800078e00ff */
[----:B------:R-:W-:Y:S01]  /*6c70*/  IMAD R5, R9, UR4, R5 ;  /* 0x0000000409057c24 */ /* 0x000fe2000f8e0205 */
[----:B------:R-:W-:-:S03]  /*6c80*/  IADD3 R11, P0, PT, RZ, -R4, RZ ;  /* 0x80000004ff0b7210 */ /* 0x000fc60007f1e0ff */
[----:B------:R-:W-:Y:S02]  /*6c90*/  IMAD R5, R7, R6, R5 ;  /* 0x0000000607057224 */ /* 0x000fe400078e0205 */
[----:B------:R-:W-:-:S03]  /*6ca0*/  IMAD.HI.U32 R8, R9, R11, RZ ;  /* 0x0000000b09087227 */ /* 0x000fc600078e00ff */
[----:B------:R-:W-:Y:S01]  /*6cb0*/  IADD3.X R4, PT, PT, RZ, ~R5, RZ, P0, !PT ;  /* 0x80000005ff047210 */ /* 0x000fe200007fe4ff */
[----:B------:R-:W-:-:S04]  /*6cc0*/  HFMA2 R5, -RZ, RZ, 0, 0 ;  /* 0x00000000ff057431 */ /* 0x000fc800000001ff */
[----:B------:R-:W-:-:S04]  /*6cd0*/  IMAD.WIDE.U32 R8, P0, R9, R4, R8 ;  /* 0x0000000409087225 */ /* 0x000fc80007800008 */
[C---:B------:R-:W-:Y:S02]  /*6ce0*/  IMAD R10, R7.reuse, R4, RZ ;  /* 0x00000004070a7224 */ /* 0x040fe400078e02ff */
[----:B------:R-:W-:-:S04]  /*6cf0*/  IMAD.HI.U32 R9, P1, R7, R11, R8 ;  /* 0x0000000b07097227 */ /* 0x000fc80007820008 */
[----:B------:R-:W-:Y:S01]  /*6d00*/  IMAD.HI.U32 R4, R7, R4, RZ ;  /* 0x0000000407047227 */ /* 0x000fe200078e00ff */
[----:B------:R-:W-:-:S03]  /*6d10*/  IADD3 R9, P2, PT, R10, R9, RZ ;  /* 0x000000090a097210 */ /* 0x000fc60007f5e0ff */
[----:B------:R-:W-:Y:S02]  /*6d20*/  IMAD.X R7, R4, 0x1, R7, P0 ;  /* 0x0000000104077824 */ /* 0x000fe400000e0607 */
[----:B------:R-:W-:-:S03]  /*6d30*/  IMAD.HI.U32 R4, R9, R2, RZ ;  /* 0x0000000209047227 */ /* 0x000fc600078e00ff */
[----:B------:R-:W-:Y:S01]  /*6d40*/  IADD3.X R7, PT, PT, RZ, RZ, R7, P2, P1 ;  /* 0x000000ffff077210 */ /* 0x000fe200017e2407 */
[----:B------:R-:W-:-:S04]  /*6d50*/  IMAD.WIDE.U32 R4, R9, R3, R4 ;  /* 0x0000000309047225 */ /* 0x000fc800078e0004 */
[C---:B------:R-:W-:Y:S02]  /*6d60*/  IMAD R9, R7.reuse, R3, RZ ;  /* 0x0000000307097224 */ /* 0x040fe400078e02ff */
[----:B------:R-:W-:-:S04]  /*6d70*/  IMAD.HI.U32 R4, P0, R7, R2, R4 ;  /* 0x0000000207047227 */ /* 0x000fc80007800004 */
[----:B------:R-:W-:Y:S01]  /*6d80*/  IMAD.HI.U32 R7, R7, R3, RZ ;  /* 0x0000000307077227 */ /* 0x000fe200078e00ff */
[----:B------:R-:W-:-:S03]  /*6d90*/  IADD3 R9, P1, PT, R9, R4, RZ ;  /* 0x0000000409097210 */ /* 0x000fc60007f3e0ff */
[----:B------:R-:W-:Y:S02]  /*6da0*/  IMAD.X R7, RZ, RZ, R7, P0 ;  /* 0x000000ffff077224 */ /* 0x000fe400000e0607 */
[----:B------:R-:W-:-:S03]  /*6db0*/  IMAD.WIDE.U32 R4, R9, R6, RZ ;  /* 0x0000000609047225 */ /* 0x000fc600078e00ff */
[----:B------:R-:W-:Y:S01]  /*6dc0*/  IADD3.X R7, PT, PT, RZ, R7, RZ, P1, !PT ;  /* 0x00000007ff077210 */ /* 0x000fe20000ffe4ff */
[----:B------:R-:W-:Y:S01]  /*6dd0*/  IMAD R5, R9, UR4, R5 ;  /* 0x0000000409057c24 */ /* 0x000fe2000f8e0205 */
[----:B------:R-:W-:-:S03]  /*6de0*/  IADD3 R11, P1, PT, -R4, R2, RZ ;  /* 0x00000002040b7210 */ /* 0x000fc60007f3e1ff */
[-C--:B------:R-:W-:Y:S01]  /*6df0*/  IMAD R2, R7, R6.reuse, R5 ;  /* 0x0000000607027224 */ /* 0x080fe200078e0205 */
[----:B------:R-:W-:-:S03]  /*6e00*/  ISETP.GE.U32.AND P0, PT, R11, R6, PT ;  /* 0x000000060b00720c */ /* 0x000fc60003f06070 */
[----:B------:R-:W-:Y:S01]  /*6e10*/  IMAD.X R8, R3, 0x1, ~R2, P1 ;  /* 0x0000000103087824 */ /* 0x000fe200008e0e02 */
[----:B------:R-:W-:Y:S02]  /*6e20*/  IADD3 R3, P1, PT, -R6, R11, RZ ;  /* 0x0000000b06037210 */ /* 0x000fe40007f3e1ff */
[----:B------:R-:W-:Y:S02]  /*6e30*/  IADD3 R2, P2, PT, R9, 0x1, RZ ;  /* 0x0000000109027810 */ /* 0x000fe40007f5e0ff */
[C---:B------:R-:W-:Y:S02]  /*6e40*/  ISETP.GE.U32.AND.EX P0, PT, R8.reuse, UR4, PT, P0 ;  /* 0x0000000408007c0c */ /* 0x040fe4000bf06100 */
[----:B------:R-:W-:Y:S02]  /*6e50*/  IADD3.X R5, PT, PT, R8, ~UR4, RZ, P1, !PT ;  /* 0x8000000408057c10 */ /* 0x000fe40008ffe4ff */
[----:B------:R-:W-:Y:S02]  /*6e60*/  IADD3.X R4, PT, PT, RZ, R7, RZ, P2, !PT ;  /* 0x00000007ff047210 */ /* 0x000fe400017fe4ff */
[----:B------:R-:W-:-:S02]  /*6e70*/  SEL R3, R3, R11, P0 ;  /* 0x0000000b03037207 */ /* 0x000fc40000000000 */
[----:B------:R-:W-:Y:S02]  /*6e80*/  SEL R9, R2, R9, P0 ;  /* 0x0000000902097207 */ /* 0x000fe40000000000 */
[----:B------:R-:W-:Y:S02]  /*6e90*/  SEL R5, R5, R8, P0 ;  /* 0x0000000805057207 */ /* 0x000fe40000000000 */
[----:B------:R-:W-:Y:S02]  /*6ea0*/  SEL R2, R4, R7, P0 ;  /* 0x0000000704027207 */ /* 0x000fe40000000000 */
[----:B------:R-:W-:Y:S01]  /*6eb0*/  ISETP.GE.U32.AND P0, PT, R3, R6, PT ;  /* 0x000000060300720c */ /* 0x000fe20003f06070 */
[----:B------:R-:W-:Y:S01]  /*6ec0*/  IMAD.MOV.U32 R3, RZ, RZ, 0x0 ;  /* 0x00000000ff037424 */ /* 0x000fe200078e00ff */
[----:B------:R-:W-:Y:S02]  /*6ed0*/  IADD3 R4, P2, PT, R9, 0x1, RZ ;  /* 0x0000000109047810 */ /* 0x000fe40007f5e0ff */
[----:B------:R-:W-:-:S02]  /*6ee0*/  ISETP.GE.U32.AND.EX P0, PT, R5, UR4, PT, P0 ;  /* 0x0000000405007c0c */ /* 0x000fc4000bf06100 */
[----:B------:R-:W-:Y:S01]  /*6ef0*/  ISETP.NE.U32.AND P1, PT, R6, RZ, PT ;  /* 0x000000ff0600720c */ /* 0x000fe20003f25070 */
[----:B------:R-:W-:Y:S01]  /*6f00*/  IMAD.X R5, RZ, RZ, R2, P2 ;  /* 0x000000ffff057224 */ /* 0x000fe200010e0602 */
[----:B------:R-:W-:Y:S02]  /*6f10*/  SEL R4, R4, R9, P0 ;  /* 0x0000000904047207 */ /* 0x000fe40000000000 */
[----:B------:R-:W-:Y:S02]  /*6f20*/  ISETP.NE.AND.EX P1, PT, RZ, UR4, PT, P1 ;  /* 0x00000004ff007c0c */ /* 0x000fe4000bf25310 */
[----:B------:R-:W-:Y:S02]  /*6f30*/  SEL R5, R5, R2, P0 ;  /* 0x0000000205057207 */ /* 0x000fe40000000000 */
[----:B------:R-:W-:Y:S02]  /*6f40*/  MOV R2, R0 ;  /* 0x0000000000027202 */ /* 0x000fe40000000f00 */
[----:B------:R-:W-:-:S02]  /*6f50*/  SEL R4, R4, 0xffffffff, P1 ;  /* 0xffffffff04047807 */ /* 0x000fc40000800000 */
[----:B------:R-:W-:Y:S01]  /*6f60*/  SEL R5, R5, 0xffffffff, P1 ;  /* 0xffffffff05057807 */ /* 0x000fe20000800000 */
[----:B------:R-:W-:Y:S06]  /*6f70*/  RET.REL.NODEC R2 `(_ZN2at6native45_GLOBAL__N__efdd3984_12_NLLLoss2d_cu_e9278b4636nll_loss2d_backward_no_reduce_kernelIN3c108BFloat16EEEvlNS_27GenericPackedTensorAccessorIlLm3ENS_16DefaultPtrTraitsElEENS5_IT_Lm3ES6_lEENS5_IS8_Lm4ES6_lEEPKS8_l) ;  /* 0xffffff9002207950 */ /* 0x000fec0003c3ffff */
        .weak           $__internal_3_$__cuda_sm20_rem_s64
        .type           $__internal_3_$__cuda_sm20_rem_s64,@function
        .size           $__internal_3_$__cuda_sm20_rem_s64,(.L_x_1138 - $__internal_3_$__cuda_sm20_rem_s64)
$__internal_3_$__cuda_sm20_rem_s64:
[-C--:B------:R-:W-:Y:S02]  /*6f80*/  IADD3 R14, P1, PT, RZ, -R7.reuse, RZ ;  /* 0x80000007ff0e7210 */ /* 0x080fe40007f3e0ff */
[----:B------:R-:W-:Y:S02]  /*6f90*/  ISETP.GE.AND P0, PT, R6, RZ, PT ;  /* 0x000000ff0600720c */ /* 0x000fe40003f06270 */
[-C--:B------:R-:W-:Y:S02]  /*6fa0*/  IADD3.X R0, PT, PT, RZ, ~R6.reuse, RZ, P1, !PT ;  /* 0x80000006ff007210 */ /* 0x080fe40000ffe4ff */
[----:B------:R-:W-:Y:S02]  /*6fb0*/  SEL R14, R14, R7, !P0 ;  /* 0x000000070e0e7207 */ /* 0x000fe40004000000 */
[----:B------:R-:W-:-:S04]  /*6fc0*/  SEL R15, R0, R6, !P0 ;  /* 0x00000006000f7207 */ /* 0x000fc80004000000 */
        /* <DEDUP_REMOVED lines=21> */
[----:B------:R-:W-:-:S03]  /*7120*/  IMAD.WIDE.U32 R32, R31, R14, RZ ;  /* 0x0000000e1f207225 */ /* 0x000fc600078e00ff */
[----:B------:R-:W-:Y:S01]  /*7130*/  IADD3.X R11, PT, PT, RZ, RZ, R3, P2, P1 ;  /* 0x000000ffff0b7210 */ /* 0x000fe200017e2403 */
[----:B------:R-:W-:Y:S01]  /*7140*/  IMAD R3, R31, R15, R33 ;  /* 0x0000000f1f037224 */ /* 0x000fe200078e0221 */
[----:B------:R-:W-:Y:S02]  /*7150*/  IADD3 R10, P0, PT, RZ, -R32, RZ ;  /* 0x80000020ff0a7210 */ /* 0x000fe40007f1e0ff */
[----:B------:R-:W-:Y:S01]  /*7160*/  ISETP.GE.AND P1, PT, R8, RZ, PT ;  /* 0x000000ff0800720c */ /* 0x000fe20003f26270 */
[----:B------:R-:W-:Y:S02]  /*7170*/  IMAD R3, R11, R14, R3 ;  /* 0x0000000e0b037224 */ /* 0x000fe400078e0203 */
[----:B------:R-:W-:Y:S01]  /*7180*/  IMAD.HI.U32 R30, R31, R10, RZ ;  /* 0x0000000a1f1e7227 */ /* 0x000fe200078e00ff */
[----:B------:R-:W-:-:S03]  /*7190*/  SEL R4, R4, R9, !P1 ;  /* 0x0000000904047207 */ /* 0x000fc60004800000 */
        /* <DEDUP_REMOVED lines=28> */
[----:B------:R-:W-:Y:S02]  /*7360*/  SEL R8, R8, R4, P0 ;  /* 0x0000000408087207 */ /* 0x000fe40000000000 */
[----:B------:R-:W-:Y:S02]  /*7370*/  SEL R3, R3, R0, P0 ;  /* 0x0000000003037207 */ /* 0x000fe40000000000 */
[CC--:B------:R-:W-:Y:S02]  /*7380*/  ISETP.GE.U32.AND P0, PT, R8.reuse, R14.reuse, PT ;  /* 0x0000000e0800720c */ /* 0x0c0fe40003f06070 */
[----:B------:R-:W-:-:S02]  /*7390*/  IADD3 R0, P2, PT, R8, -R14, RZ ;  /* 0x8000000e08007210 */ /* 0x000fc40007f5e0ff */
[----:B------:R-:W-:-:S03]  /*73a0*/  ISETP.GE.U32.AND.EX P0, PT, R3, R15, PT, P0 ;  /* 0x0000000f0300720c */ /* 0x000fc60003f06100 */
[----:B------:R-:W-:Y:S01]  /*73b0*/  IMAD.X R14, R3, 0x1, ~R15, P2 ;  /* 0x00000001030e7824 */ /* 0x000fe200010e0e0f */
[----:B------:R-:W-:-:S04]  /*73c0*/  SEL R0, R0, R8, P0 ;  /* 0x0000000800007207 */ /* 0x000fc80000000000 */
[----:B------:R-:W-:Y:S02]  /*73d0*/  SEL R14, R14, R3, P0 ;  /* 0x000000030e0e7207 */ /* 0x000fe40000000000 */
[----:B------:R-:W-:Y:S02]  /*73e0*/  IADD3 R3, P2, PT, RZ, -R0, RZ ;  /* 0x80000000ff037210 */ /* 0x000fe40007f5e0ff */
[----:B------:R-:W-:Y:S02]  /*73f0*/  ISETP.NE.U32.AND P0, PT, R7, RZ, PT ;  /* 0x000000ff0700720c */ /* 0x000fe40003f05070 */
[----:B------:R-:W-:Y:S02]  /*7400*/  IADD3.X R4, PT, PT, RZ, ~R14, RZ, P2, !PT ;  /* 0x8000000eff047210 */ /* 0x000fe400017fe4ff */
[----:B------:R-:W-:Y:S01]  /*7410*/  ISETP.NE.AND.EX P0, PT, R6, RZ, PT, P0 ;  /* 0x000000ff0600720c */ /* 0x000fe20003f05300 */
[----:B------:R-:W-:Y:S01]  /*7420*/  IMAD.MOV.U32 R6, RZ, RZ, R5 ;  /* 0x000000ffff067224 */ /* 0x000fe200078e0005 */
[----:B------:R-:W-:-:S02]  /*7430*/  MOV R7, 0x0 ;  /* 0x0000000000077802 */ /* 0x000fc40000000f00 */
[----:B------:R-:W-:Y:S02]  /*7440*/  SEL R3, R3, R0, !P1 ;  /* 0x0000000003037207 */ /* 0x000fe40004800000 */
[----:B------:R-:W-:Y:S02]  /*7450*/  SEL R4, R4, R14, !P1 ;  /* 0x0000000e04047207 */ /* 0x000fe40004800000 */
[----:B------:R-:W-:Y:S02]  /*7460*/  SEL R3, R3, 0xffffffff, P0 ;  /* 0xffffffff03037807 */ /* 0x000fe40000000000 */
[----:B------:R-:W-:Y:S01]  /*7470*/  SEL R4, R4, 0xffffffff, P0 ;  /* 0xffffffff04047807 */ /* 0x000fe20000000000 */
[----:B------:R-:W-:Y:S06]  /*7480*/  RET.REL.NODEC R6 `(_ZN2at6native45_GLOBAL__N__efdd3984_12_NLLLoss2d_cu_e9278b4636nll_loss2d_backward_no_reduce_kernelIN3c108BFloat16EEEvlNS_27GenericPackedTensorAccessorIlLm3ENS_16DefaultPtrTraitsElEENS5_IT_Lm3ES6_lEENS5_IS8_Lm4ES6_lEEPKS8_l) ;  /* 0xffffff8806dc7950 */ /* 0x000fec0003c3ffff */
.L_x_186:
        /* <DEDUP_REMOVED lines=15> */
.L_x_1138:


//--------------------- .text._ZN2at6native45_GLOBAL__N__efdd3984_12_NLLLoss2d_cu_e9278b4636nll_loss2d_backward_no_reduce_kernelIN3c104HalfEEEvlNS_27GenericPackedTensorAccessorIlLm3ENS_16DefaultPtrTraitsElEENS5_IT_Lm3ES6_lEENS5_IS8_Lm4ES6_lEEPKS8_l --------------------------
	.section	.text._ZN2at6native45_GLOBAL__N__efdd3984_12_NLLLoss2d_cu_e9278b4636nll_loss2d_backward_no_reduce_kernelIN3c104HalfEEEvlNS_27GenericPackedTensorAccessorIlLm3ENS_16DefaultPtrTraitsElEENS5_IT_Lm3ES6_lEENS5_IS8_Lm4ES6_lEEPKS8_l,"ax",@progbits
	.align	128
.text._ZN2at6native45_GLOBAL__N__efdd3984_12_NLLLoss2d_cu_e9278b4636nll_loss2d_backward_no_reduce_kernelIN3c104HalfEEEvlNS_27GenericPackedTensorAccessorIlLm3ENS_16DefaultPtrTraitsElEENS5_IT_Lm3ES6_lEENS5_IS8_Lm4ES6_lEEPKS8_l:
        .type           _ZN2at6native45_GLOBAL__N__efdd3984_12_NLLLoss2d_cu_e9278b4636nll_loss2d_backward_no_reduce_kernelIN3c104HalfEEEvlNS_27GenericPackedTensorAccessorIlLm3ENS_16DefaultPtrTraitsElEENS5_IT_Lm3ES6_lEENS5_IS8_Lm4ES6_lEEPKS8_l,@function
        .size           _ZN2at6native45_GLOBAL__N__efdd3984_12_NLLLoss2d_cu_e9278b4636nll_loss2d_backward_no_reduce_kernelIN3c104HalfEEEvlNS_27GenericPackedTensorAccessorIlLm3ENS_16DefaultPtrTraitsElEENS5_IT_Lm3ES6_lEENS5_IS8_Lm4ES6_lEEPKS8_l,(.L_x_1142 - _ZN2at6native45_GLOBAL__N__efdd3984_12_NLLLoss2d_cu_e9278b4636nll_loss2d_backward_no_reduce_kernelIN3c104HalfEEEvlNS_27GenericPackedTensorAccessorIlLm3ENS_16DefaultPtrTraitsElEENS5_IT_Lm3ES6_lEENS5_IS8_Lm4ES6_lEEPKS8_l)
        .other          _ZN2at6native45_GLOBAL__N__efdd3984_12_NLLLoss2d_cu_e9278b4636nll_loss2d_backward_no_reduce_kernelIN3c104HalfEEEvlNS_27GenericPackedTensorAccessorIlLm3ENS_16DefaultPtrTraitsElEENS5_IT_Lm3ES6_lEENS5_IS8_Lm4ES6_lEEPKS8_l,@"STO_CUDA_ENTRY STV_DEFAULT"
_ZN2at6native45_GLOBAL__N__efdd3984_12_NLLLoss2d_cu_e9278b4636nll_loss2d_backward_no_reduce_kernelIN3c104HalfEEEvlNS_27GenericPackedTensorAccessorIlLm3ENS_16DefaultPtrTraitsElEENS5_IT_Lm3ES6_lEENS5_IS8_Lm4ES6_lEEPKS8_l:
        /* <DEDUP_REMOVED lines=58> */
.L_x_189:
[----:B------:R-:W-:Y:S01]  /*03a0*/  IMAD.MOV.U32 R2, RZ, RZ, R6 ;  /* 0x000000ffff027224 */ /* 0x000fe200078e0006 */
[----:B------:R-:W-:Y:S01]  /*03b0*/  MOV R0, 0x3e0 ;  /* 0x000003e000007802 */ /* 0x000fe20000000f00 */
[----:B------:R-:W-:-:S07]  /*03c0*/  IMAD.MOV.U32 R6, RZ, RZ, R23 ;  /* 0x000000ffff067224 */ /* 0x000fce00078e0017 */
[----:B------:R-:W-:Y:S05]  /*03d0*/  CALL.REL.NOINC `($__internal_5_$__cuda_sm20_div_u64) ;  /* 0x0000006400a07944 */ /* 0x000fea0003c00000 */
[----:B------:R-:W-:Y:S01]  /*03e0*/  MOV R2, R4 ;  /* 0x0000000400027202 */ /* 0x000fe20000000f00 */
[----:B------:R-:W-:-:S07]  /*03f0*/  IMAD.MOV.U32 R3, RZ, RZ, R5 ;  /* 0x000000ffff037224 */ /* 0x000fce00078e0005 */
.L_x_190:
[----:B------:R-:W-:Y:S05]  /*0400*/  BSYNC.RECONVERGENT B0 ;  /* 0x0000000000007941 */ /* 0x000fea0003800200 */
.L_x_188:
        /* <DEDUP_REMOVED lines=46> */
.L_x_194:
[----:B------:R-:W1:Y:S01]  /*06f0*/  LDCU.64 UR4, c[0x0][0x390] ;  /* 0x00007200ff0477ac */ /* 0x000e620008000a00 */
[----:B------:R-:W-:Y:S01]  /*0700*/  IMAD.MOV.U32 R11, RZ, RZ, R26 ;  /* 0x000000ffff0b7224 */ /* 0x000fe200078e001a */
[----:B------:R-:W-:Y:S01]  /*0710*/  MOV R7, 0x760 ;  /* 0x0000076000077802 */ /* 0x000fe20000000f00 */
[----:B------:R-:W-:Y:S02]  /*0720*/  IMAD.MOV.U32 R10, RZ, RZ, R21 ;  /* 0x000000ffff0a7224 */ /* 0x000fe400078e0015 */
[----:B-1----:R-:W-:Y:S01]  /*0730*/  IMAD.U32 R9, RZ, RZ, UR4 ;  /* 0x00000004ff097e24 */ /* 0x002fe2000f8e00ff */
[----:B------:R-:W-:-:S07]  /*0740*/  MOV R8, UR5 ;  /* 0x0000000500087c02 */ /* 0x000fce0008000f00 */
[----:B0-234-:R-:W-:Y:S05]  /*0750*/  CALL.REL.NOINC `($__internal_4_$__cuda_sm20_div_s64) ;  /* 0x0000005c00647944 */ /* 0x01dfea0003c00000 */
        /* <DEDUP_REMOVED lines=9> */
.L_x_195:
[----:B0-234-:R-:W-:Y:S05]  /*07f0*/  BSYNC.RECONVERGENT B0 ;  /* 0x0000000000007941 */ /* 0x01dfea0003800200 */
.L_x_193:
        /* <DEDUP_REMOVED lines=25> */
.L_x_197:
[----:B------:R-:W0:Y:S01]  /*0990*/  LDCU.64 UR4, c[0x0][0x398] ;  /* 0x00007300ff0477ac */ /* 0x000e220008000a00 */
[----:B------:R-:W-:Y:S01]  /*09a0*/  IMAD.MOV.U32 R8, RZ, RZ, R5 ;  /* 0x000000ffff087224 */ /* 0x000fe200078e0005 */
[----:B------:R-:W-:Y:S01]  /*09b0*/  MOV R5, 0xa00 ;  /* 0x00000a0000057802 */ /* 0x000fe20000000f00 */
[----:B------:R-:W-:Y:S01]  /*09c0*/  IMAD.MOV.U32 R9, RZ, RZ, R4 ;  /* 0x000000ffff097224 */ /* 0x000fe200078e0004 */
[----:B0-----:R-:W-:Y:S01]  /*09d0*/  MOV R7, UR4 ;  /* 0x0000000400077c02 */ /* 0x001fe20008000f00 */
[----:B------:R-:W-:-:S07]  /*09e0*/  IMAD.U32 R6, RZ, RZ, UR5 ;  /* 0x00000005ff067e24 */ /* 0x000fce000f8e00ff */
[----:B------:R-:W-:Y:S05]  /*09f0*/  CALL.REL.NOINC `($__internal_6_$__cuda_sm20_rem_s64) ;  /* 0x00000064003c7944 */ /* 0x000fea0003c00000 */
[----:B------:R-:W-:Y:S01]  /*0a00*/  IMAD.MOV.U32 R28, RZ, RZ, R3 ;  /* 0x000000ffff1c7224 */ /* 0x000fe200078e0003 */
[----:B------:R-:W-:-:S07]  /*0a10*/  MOV R29, R4 ;  /* 0x00000004001d7202 */ /* 0x000fce0000000f00 */
.L_x_198:
[----:B------:R-:W-:Y:S05]  /*0a20*/  BSYNC.RECONVERGENT B0 ;  /* 0x0000000000007941 */ /* 0x000fea0003800200 */
.L_x_196:
        /* <DEDUP_REMOVED lines=25> */
.L_x_200:
        /* <DEDUP_REMOVED lines=8> */
[----:B------:R-:W-:Y:S05]  /*0c40*/  CALL.REL.NOINC `($__internal_4_$__cuda_sm20_div_s64) ;  /* 0x0000005800287944 */ /* 0x000fea0003c00000 */
[----:B------:R-:W-:-:S07]  /*0c50*/  MOV R4, R0 ;  /* 0x0000000000047202 */ /* 0x000fce0000000f00 */
.L_x_201:
[----:B------:R-:W-:Y:S05]  /*0c60*/  BSYNC.RECONVERGENT B0 ;  /* 0x0000000000007941 */ /* 0x000fea0003800200 */
.L_x_199:
        /* <DEDUP_REMOVED lines=25> */
.L_x_203:
[----:B------:R-:W0:Y:S01]  /*0e00*/  LDCU.64 UR4, c[0x0][0x3a0] ;  /* 0x00007400ff0477ac */ /* 0x000e220008000a00 */
[----:B------:R-:W-:Y:S01]  /*0e10*/  MOV R8, R5 ;  /* 0x0000000500087202 */ /* 0x000fe20000000f00 */
[----:B------:R-:W-:Y:S01]  /*0e20*/  IMAD.MOV.U32 R9, RZ, RZ, R4 ;  /* 0x000000ffff097224 */ /* 0x000fe200078e0004 */
[----:B------:R-:W-:Y:S01]  /*0e30*/  MOV R5, 0xe70 ;  /* 0x00000e7000057802 */ /* 0x000fe20000000f00 */
[----:B0-----:R-:W-:Y:S02]  /*0e40*/  IMAD.U32 R7, RZ, RZ, UR4 ;  /* 0x00000004ff077e24 */ /* 0x001fe4000f8e00ff */
[----:B------:R-:W-:-:S07]  /*0e50*/  IMAD.U32 R6, RZ, RZ, UR5 ;  /* 0x00000005ff067e24 */ /* 0x000fce000f8e00ff */
[----:B------:R-:W-:Y:S05]  /*0e60*/  CALL.REL.NOINC `($__internal_6_$__cuda_sm20_rem_s64) ;  /* 0x0000006000207944 */ /* 0x000fea0003c00000 */
[----:B------:R-:W-:Y:S01]  /*0e70*/  MOV R32, R3 ;  /* 0x0000000300207202 */ /* 0x000fe20000000f00 */
[----:B------:R-:W-:-:S07]  /*0e80*/  IMAD.MOV.U32 R33, RZ, RZ, R4 ;  /* 0x000000ffff217224 */ /* 0x000fce00078e0004 */
.L_x_204:
[----:B------:R-:W-:Y:S05]  /*0e90*/  BSYNC.RECONVERGENT B0 ;  /* 0x0000000000007941 */ /* 0x000fea0003800200 */
.L_x_202:
        /* <DEDUP_REMOVED lines=48> */
.L_x_206:
[----:B------:R-:W-:Y:S05]  /*11a0*/  BSYNC.RECONVERGENT B7 ;  /* 0x0000000000077941 */ /* 0x000fea0003800200 */
.L_x_205:
        /* <DEDUP_REMOVED lines=41> */
[----:B--2---:R-:W-:-:S05]  /*1440*/  HADD2.F32 R0, -RZ, R0.H0_H0 ;  /* 0x20000000ff007230 */ /* 0x004fca0000004100 */
[----:B------:R-:W-:-:S05]  /*1450*/  FADD.FTZ R0, -R0, -RZ ;  /* 0x800000ff00007221 */ /* 0x000fca0000010100 */
[----:B------:R-:W-:-:S05]  /*1460*/  F2FP.F16.F32.PACK_AB R0, RZ, R0 ;  /* 0x00000000ff00723e */ /* 0x000fca00000000ff */
[----:B------:R1:W-:Y:S02]  /*1470*/  STG.E.U16 desc[UR16][R4.64], R0 ;  /* 0x0000000004007986 */ /* 0x0003e4000c101510 */
.L_x_192:
[----:B0-234-:R-:W-:Y:S05]  /*1480*/  BSYNC.RECONVERGENT B6 ;  /* 0x0000000000067941 */ /* 0x01dfea0003800200 */
.L_x_191:
[----:B------:R-:W-:-:S04]  /*1490*/  ISETP.NE.U32.AND P0, PT, R18, RZ, PT ;  /* 0x000000ff1200720c */ /* 0x000fc80003f05070 */
[----:B------:R-:W-:-:S13]  /*14a0*/  ISETP.NE.AND.EX P0, PT, R17, RZ, PT, P0 ;  /* 0x000000ff1100720c */ /* 0x000fda0003f05300 */
[----:B------:R-:W-:Y:S05]  /*14b0*/  @!P0 EXIT ;  /* 0x000000000000894d */ /* 0x000fea0003800000 */
[----:B------:R-:W-:Y:S01]  /*14c0*/  BSSY.RECONVERGENT B6, `(.L_x_207) ;  /* 0x00001de000067945 */ /* 0x000fe20003800200 */
.L_x_240:
        /* <DEDUP_REMOVED lines=10> */
[----:B0-----:R-:W-:Y:S01]  /*1570*/  VIADD R2, R5, 0xffffffe ;  /* 0x0ffffffe05027836 */ /* 0x001fe20000000000 */
[----:B------:R-:W-:-:S05]  /*1580*/  MOV R5, RZ ;  /* 0x000000ff00057202 */ /* 0x000fca0000000f00 */
        /* <DEDUP_REMOVED lines=9> */
[----:B------:R-:W-:Y:S01]  /*1620*/  @P0 VIADD R0, R0, -UR4 ;  /* 0x8000000400000c36 */ /* 0x000fe20008000000 */
[----:B------:R-:W-:-:S04]  /*1630*/  @P0 IADD3 R4, PT, PT, R4, 0x1, RZ ;  /* 0x0000000104040810 */ /* 0x000fc80007ffe0ff */
[----:B------:R-:W-:-:S13]  /*1640*/  ISETP.GE.U32.AND P1, PT, R0, UR4, PT ;  /* 0x0000000400007c0c */ /* 0x000fda000bf26070 */
[----:B------:R-:W-:Y:S01]  /*1650*/  @P1 VIADD R4, R4, 0x1 ;  /* 0x0000000104041836 */ /* 0x000fe20000000000 */
[----:B------:R-:W-:-:S05]  /*1660*/  @!P2 LOP3.LUT R4, RZ, UR4, RZ, 0x33, !PT ;  /* 0x00000004ff04ac12 */ /* 0x000fca000f8e33ff */
[----:B------:R-:W-:-:S04]  /*1670*/  IMAD.MOV R3, RZ, RZ, -R4 ;  /* 0x000000ffff037224 */ /* 0x000fc800078e0a04 */
[----:B------:R-:W-:Y:S01]  /*1680*/  IMAD R16, R3, UR4, R26 ;  /* 0x0000000403107c24 */ /* 0x000fe2000f8e021a */
[----:B------:R-:W-:Y:S06]  /*1690*/  BRA `(.L_x_210) ;  /* 0x00000000003c7947 */ /* 0x000fec0003800000 */
.L_x_209:
[----:B------:R-:W0:Y:S01]  /*16a0*/  LDCU.64 UR4, c[0x0][0x390] ;  /* 0x00007200ff0477ac */ /* 0x000e220008000a00 */
[----:B------:R-:W-:Y:S01]  /*16b0*/  IMAD.MOV.U32 R11, RZ, RZ, R26 ;  /* 0x000000ffff0b7224 */ /* 0x000fe200078e001a */
[----:B------:R-:W-:Y:S01]  /*16c0*/  MOV R7, 0x1710 ;  /* 0x0000171000077802 */ /* 0x000fe20000000f00 */
[----:B------:R-:W-:Y:S02]  /*16d0*/  IMAD.MOV.U32 R10, RZ, RZ, R13 ;  /* 0x000000ffff0a7224 */ /* 0x000fe400078e000d */
[----:B0-----:R-:W-:Y:S01]  /*16e0*/  IMAD.U32 R9, RZ, RZ, UR4 ;  /* 0x00000004ff097e24 */ /* 0x001fe2000f8e00ff */
[----:B------:R-:W-:-:S07]  /*16f0*/  MOV R8, UR5 ;  /* 0x0000000500087c02 */ /* 0x000fce0008000f00 */
[----:B------:R-:W-:Y:S05]  /*1700*/  CALL.REL.NOINC `($__internal_4_$__cuda_sm20_div_s64) ;  /* 0x0000004c00787944 */ /* 0x000fea0003c00000 */
[----:B------:R-:W-:Y:S01]  /*1710*/  IADD3 R3, P0, PT, RZ, -R0, RZ ;  /* 0x80000000ff037210 */ /* 0x000fe20007f1e0ff */
[----:B------:R-:W-:Y:S01]  /*1720*/  IMAD.MOV.U32 R4, RZ, RZ, R0 ;  /* 0x000000ffff047224 */ /* 0x000fe200078e0000 */
[----:B------:R-:W-:-:S03]  /*1730*/  MOV R12, R26 ;  /* 0x0000001a000c7202 */ /* 0x000fc60000000f00 */
[----:B------:R-:W-:Y:S02]  /*1740*/  IMAD.X R2, RZ, RZ, ~R5, P0 ;  /* 0x000000ffff027224 */ /* 0x000fe400000e0e05 */
[----:B------:R-:W-:-:S04]  /*1750*/  IMAD.WIDE.U32 R16, R3, UR38, R12 ;  /* 0x0000002603107c25 */ /* 0x000fc8000f8e000c */
[----:B------:R-:W-:-:S04]  /*1760*/  IMAD R2, R2, UR38, RZ ;  /* 0x0000002602027c24 */ /* 0x000fc8000f8e02ff */
[----:B------:R-:W-:-:S04]  /*1770*/  IMAD R3, R3, UR39, R2 ;  /* 0x0000002703037c24 */ /* 0x000fc8000f8e0202 */
[----:B------:R-:W-:-:S07]  /*1780*/  IMAD.IADD R2, R3, 0x1, R17 ;  /* 0x0000000103027824 */ /* 0x000fce00078e0211 */
.L_x_210:
[----:B------:R-:W-:Y:S05]  /*1790*/  BSYNC.RECONVERGENT B0 ;  /* 0x0000000000007941 */ /* 0x000fea0003800200 */
.L_x_208:
        /* <DEDUP_REMOVED lines=22> */
[----:B------:R-:W-:Y:S02]  /*1900*/  @P0 IADD3 R18, PT, PT, R18, -UR4, RZ ;  /* 0x8000000412120c10 */ /* 0x000fe4000fffe0ff */
[----:B------:R-:W-:Y:S01]  /*1910*/  @!P1 LOP3.LUT R18, RZ, UR4, RZ, 0x33, !PT ;  /* 0x00000004ff129c12 */ /* 0x000fe2000f8e33ff */
[----:B------:R-:W-:Y:S06]  /*1920*/  BRA `(.L_x_213) ;  /* 0x0000000000247947 */ /* 0x000fec0003800000 */
.L_x_212:
[----:B------:R-:W0:Y:S01]  /*1930*/  LDCU.64 UR4, c[0x0][0x398] ;  /* 0x00007300ff0477ac */ /* 0x000e220008000a00 */
[----:B------:R-:W-:Y:S01]  /*1940*/  IMAD.MOV.U32 R8, RZ, RZ, R5 ;  /* 0x000000ffff087224 */ /* 0x000fe200078e0005 */
[----:B------:R-:W-:Y:S02]  /*1950*/  MOV R9, R4 ;  /* 0x0000000400097202 */ /* 0x000fe40000000f00 */
[----:B------:R-:W-:Y:S02]  /*1960*/  MOV R5, 0x19a0 ;  /* 0x000019a000057802 */ /* 0x000fe40000000f00 */
[----:B0-----:R-:W-:Y:S01]  /*1970*/  MOV R7, UR4 ;  /* 0x0000000400077c02 */ /* 0x001fe20008000f00 */
[----:B------:R-:W-:-:S07]  /*1980*/  IMAD.U32 R6, RZ, RZ, UR5 ;  /* 0x00000005ff067e24 */ /* 0x000fce000f8e00ff */
[----:B------:R-:W-:Y:S05]  /*1990*/  CALL.REL.NOINC `($__internal_6_$__cuda_sm20_rem_s64) ;  /* 0x0000005400547944 */ /* 0x000fea0003c00000 */
[----:B------:R-:W-:Y:S01]  /*19a0*/  MOV R18, R3 ;  /* 0x0000000300127202 */ /* 0x000fe20000000f00 */
[----:B------:R-:W-:-:S07]  /*19b0*/  IMAD.MOV.U32 R19, RZ, RZ, R4 ;  /* 0x000000ffff137224 */ /* 0x000fce00078e0004 */
.L_x_213:
[----:B------:R-:W-:Y:S05]  /*19c0*/  BSYNC.RECONVERGENT B0 ;  /* 0x0000000000007941 */ /* 0x000fea0003800200 */
.L_x_211:
[----:B------:R-:W-:Y:S01]  /*19d0*/  R2UR UR4, R25 ;  /* 0x00000000190472ca */ /* 0x000fe200000e0000 */
[----:B------:R-:W-:-:S12]  /*19e0*/  BSSY.RECONVERGENT B0, `(.L_x_214) ;  /* 0x0000022000007945 */ /* 0x000fd80003800200 */
[----:B------:R-:W-:-:S04]  /*19f0*/  LOP3.LUT R0, R13, UR4, RZ, 0xfc, !PT ;  /* 0x000000040d007c12 */ /* 0x000fc8000f8efcff */
[----:B------:R-:W-:-:S13]  /*1a00*/  ISETP.NE.U32.AND P0, PT, R0, RZ, PT ;  /* 0x000000ff0000720c */ /* 0x000fda0003f05070 */
[----:B------:R-:W-:Y:S05]  /*1a10*/  @P0 BRA `(.L_x_215) ;  /* 0x0000000000500947 */ /* 0x000fea0003800000 */
[----:B------:R-:W0:Y:S01]  /*1a20*/  I2F.U32.RP R6, UR36 ;  /* 0x0000002400067d06 */ /* 0x000e220008209000 */
[----:B------:R-:W-:Y:S01]  /*1a30*/  HFMA2 R4, -RZ, RZ, 0, 0 ;  /* 0x00000000ff047431 */ /* 0x000fe200000001ff */
[----:B------:R-:W-:-:S06]  /*1a40*/  ISETP.NE.U32.AND P2, PT, RZ, UR36, PT ;  /* 0x00000024ff007c0c */ /* 0x000fcc000bf45070 */
[----:B0-----:R-:W0:Y:S02]  /*1a50*/  MUFU.RCP R6, R6 ;  /* 0x0000000600067308 */ /* 0x001e240000001000 */
[----:B0-----:R-:W-:-:S06]  /*1a60*/  IADD3 R5, PT, PT, R6, 0xffffffe, RZ ;  /* 0x0ffffffe06057810 */ /* 0x001fcc0007ffe0ff */
[----:B------:R-:W0:Y:S02]  /*1a70*/  F2I.FTZ.U32.TRUNC.NTZ R5, R5 ;  /* 0x0000000500057305 */ /* 0x000e24000021f000 */
[----:B0-----:R-:W-:-:S04]  /*1a80*/  IMAD.MOV R3, RZ, RZ, -R5 ;  /* 0x000000ffff037224 */ /* 0x001fc800078e0a05 */
[----:B------:R-:W-:-:S04]  /*1a90*/  IMAD R3, R3, UR36, RZ ;  /* 0x0000002403037c24 */ /* 0x000fc8000f8e02ff */
[----:B------:R-:W-:-:S04]  /*1aa0*/  IMAD.HI.U32 R3, R5, R3, R4 ;  /* 0x0000000305037227 */ /* 0x000fc800078e0004 */
[----:B------:R-:W-:Y:S02]  /*1ab0*/  IMAD.MOV.U32 R5, RZ, RZ, RZ ;  /* 0x000000ffff057224 */ /* 0x000fe400078e00ff */
        /* <DEDUP_REMOVED lines=8> */
[----:B------:R-:W-:Y:S01]  /*1b40*/  @!P2 LOP3.LUT R4, RZ, UR36, RZ, 0x33, !PT ;  /* 0x00000024ff04ac12 */ /* 0x000fe2000f8e33ff */
[----:B------:R-:W-:Y:S06]  /*1b50*/  BRA `(.L_x_216) ;  /* 0x0000000000287947 */ /* 0x000fec0003800000 */
.L_x_215:
[----:B------:R-:W-:Y:S01]  /*1b60*/  R2UR UR4, R25 ;  /* 0x00000000190472ca */ /* 0x000fe200000e0000 */
[----:B------:R-:W-:Y:S01]  /*1b70*/  IMAD.U32 R5, RZ, RZ, UR37 ;  /* 0x00000025ff057e24 */ /* 0x000fe2000f8e00ff */
[----:B------:R-:W-:Y:S01]  /*1b80*/  MOV R4, UR36 ;  /* 0x0000002400047c02 */ /* 0x000fe20008000f00 */
[----:B------:R-:W-:Y:S01]  /*1b90*/  IMAD.MOV.U32 R11, RZ, RZ, R26 ;  /* 0x000000ffff0b7224 */ /* 0x000fe200078e001a */
[----:B------:R-:W-:Y:S02]  /*1ba0*/  MOV R10, R13 ;  /* 0x0000000d000a7202 */ /* 0x000fe40000000f00 */
[----:B------:R-:W-:Y:S02]  /*1bb0*/  MOV R9, R4 ;  /* 0x0000000400097202 */ /* 0x000fe40000000f00 */
[----:B------:R-:W-:-:S05]  /*1bc0*/  MOV R7, 0x1bf0 ;  /* 0x00001bf000077802 */ /* 0x000fca0000000f00 */
[----:B------:R-:W-:-:S07]  /*1bd0*/  IMAD.U32 R8, RZ, RZ, UR4 ;  /* 0x00000004ff087e24 */ /* 0x000fce000f8e00ff */
[----:B------:R-:W-:Y:S05]  /*1be0*/  CALL.REL.NOINC `($__internal_4_$__cuda_sm20_div_s64) ;  /* 0x0000004800407944 */ /* 0x000fea0003c00000 */
[----:B------:R-:W-:-:S07]  /*1bf0*/  MOV R4, R0 ;  /* 0x0000000000047202 */ /* 0x000fce0000000f00 */
.L_x_216:
[----:B------:R-:W-:Y:S05]  /*1c00*/  BSYNC.RECONVERGENT B0 ;  /* 0x0000000000007941 */ /* 0x000fea0003800200 */
.L_x_214:
        /* <DEDUP_REMOVED lines=25> */
.L_x_218:
        /* <DEDUP_REMOVED lines=9> */
.L_x_219:
[----:B------:R-:W-:Y:S05]  /*1e30*/  BSYNC.RECONVERGENT B0 ;  /* 0x0000000000007941 */ /* 0x000fea0003800200 */
.L_x_217:
[----:B------:R-:W-:Y:S01]  /*1e40*/  IMAD R3, R2, UR56, RZ ;  /* 0x0000003802037c24 */ /* 0x000fe2000f8e02ff */
[----:B------:R-:W0:Y:S01]  /*1e50*/  LDCU.64 UR4, c[0x0][0x358] ;  /* 0x00006b00ff0477ac */ /* 0x000e220008000a00 */
[----:B------:R-:W-:-:S04]  /*1e60*/  IMAD.WIDE.U32 R4, R16, UR56, RZ ;  /* 0x0000003810047c25 */ /* 0x000fc8000f8e00ff */
[----:B------:R-:W-:Y:S02]  /*1e70*/  IMAD R3, R16, UR57, R3 ;  /* 0x0000003910037c24 */ /* 0x000fe4000f8e0203 */
[----:B------:R-:W-:-:S03]  /*1e80*/  IMAD R7, R19, UR40, RZ ;  /* 0x0000002813077c24 */ /* 0x000fc6000f8e02ff */
[----:B------:R-:W-:Y:S01]  /*1e90*/  IADD3 R5, PT, PT, R5, R3, RZ ;  /* 0x0000000305057210 */ /* 0x000fe20007ffe0ff */
[C---:B------:R-:W-:Y:S02]  /*1ea0*/  IMAD R7, R18.reuse, UR41, R7 ;  /* 0x0000002912077c24 */ /* 0x040fe4000f8e0207 */
[----:B------:R-:W-:Y:S02]  /*1eb0*/  IMAD R3, R31, UR42, RZ ;  /* 0x0000002a1f037c24 */ /* 0x000fe4000f8e02ff */
[----:B------:R-:W-:-:S04]  /*1ec0*/  IMAD.WIDE.U32 R4, R18, UR40, R4 ;  /* 0x0000002812047c25 */ /* 0x000fc8000f8e0004 */
[----:B------:R-:W-:Y:S02]  /*1ed0*/  IMAD.IADD R5, R5, 0x1, R7 ;  /* 0x0000000105057824 */ /* 0x000fe400078e0207 */
[C---:B------:R-:W-:Y:S02]  /*1ee0*/  IMAD R3, R30.reuse, UR43, R3 ;  /* 0x0000002b1e037c24 */ /* 0x040fe4000f8e0203 */
[----:B------:R-:W-:-:S05]  /*1ef0*/  IMAD.WIDE.U32 R4, R30, UR42, R4 ;  /* 0x0000002a1e047c25 */ /* 0x000fca000f8e0004 */
[----:B------:R-:W-:Y:S02]  /*1f00*/  IADD3 R3, PT, PT, R5, R3, RZ ;  /* 0x0000000305037210 */ /* 0x000fe40007ffe0ff */
        /* <DEDUP_REMOVED lines=15> */
[----:B------:R-:W-:Y:S02]  /*2000*/  HFMA2 R12, -RZ, RZ, 0, 5.9604644775390625e-08 ;  /* 0x00000001ff0c7431 */ /* 0x000fe400000001ff */
[----:B------:R-:W-:Y:S01]  /*2010*/  IMAD.MOV.U32 R8, RZ, RZ, 0xa0 ;  /* 0x000000a0ff087424 */ /* 0x000fe200078e00ff */
[----:B------:R-:W1:Y:S01]  /*2020*/  LDCU.64 UR6, c[0x4][0x190] ;  /* 0x01003200ff0677ac */ /* 0x000e620008000a00 */
[----:B------:R-:W2:Y:S01]  /*2030*/  LDC.64 R14, c[0x4][R14] ;  /* 0x010000000e0e7b82 */ /* 0x000ea20000000a00 */
[----:B------:R-:W-:Y:S01]  /*2040*/  IMAD.MOV.U32 R13, RZ, RZ, RZ ;  /* 0x000000ffff0d7224 */ /* 0x000fe200078e00ff */
[----:B------:R-:W3:Y:S01]  /*2050*/  LDCU.64 UR8, c[0x4][0x78] ;  /* 0x01000f00ff0877ac */ /* 0x000ee20008000a00 */
[----:B0-----:R-:W-:Y:S01]  /*2060*/  IMAD.U32 R4, RZ, RZ, UR4 ;  /* 0x00000004ff047e24 */ /* 0x001fe2000f8e00ff */
[----:B------:R-:W-:Y:S01]  /*2070*/  MOV R5, UR5 ;  /* 0x0000000500057c02 */ /* 0x000fe20008000f00 */
[----:B-1----:R-:W-:Y:S01]  /*2080*/  IMAD.U32 R6, RZ, RZ, UR6 ;  /* 0x00000006ff067e24 */ /* 0x002fe2000f8e00ff */
[----:B------:R-:W-:Y:S01]  /*2090*/  MOV R7, UR7 ;  /* 0x0000000700077c02 */ /* 0x000fe20008000f00 */
[----:B---3--:R-:W-:Y:S01]  /*20a0*/  IMAD.U32 R10, RZ, RZ, UR8 ;  /* 0x00000008ff0a7e24 */ /* 0x008fe2000f8e00ff */
[----:B------:R-:W-:-:S07]  /*20b0*/  MOV R11, UR9 ;  /* 0x00000009000b7c02 */ /* 0x000fce0008000f00 */
[----:B------:R-:W-:-:S07]  /*20c0*/  LEPC R20, `(.L_x_223) ;  /* 0x000000001014794e */ /* 0x000fce0000000000 */
[----:B--2---:R-:W-:Y:S05]  /*20d0*/  CALL.ABS.NOINC R14 ;  /* 0x000000000e007343 */ /* 0x004fea0003c00000 */
.L_x_223:
[----:B------:R-:W-:Y:S05]  /*20e0*/  BSYNC.RECONVERGENT B8 ;  /* 0x0000000000087941 */ /* 0x000fea0003800200 */
.L_x_222:
[----:B------:R-:W-:Y:S01]  /*20f0*/  IMAD R3, R2, UR44, RZ ;  /* 0x0000002c02037c24 */ /* 0x000fe2000f8e02ff */
[----:B------:R-:W0:Y:S01]  /*2100*/  LDCU.128 UR4, c[0x0][0x3f0] ;  /* 0x00007e00ff0477ac */ /* 0x000e220008000c00 */
[C---:B------:R-:W-:Y:S01]  /*2110*/  IMAD.WIDE.U32 R4, R16.reuse, UR44, RZ ;  /* 0x0000002c10047c25 */ /* 0x040fe2000f8e00ff */
[----:B------:R-:W1:Y:S03]  /*2120*/  LDCU.64 UR8, c[0x0][0x3c0] ;  /* 0x00007800ff0877ac */ /* 0x000e660008000a00 */
[----:B------:R-:W-:Y:S01]  /*2130*/  IMAD R3, R16, UR45, R3 ;  /* 0x0000002d10037c24 */ /* 0x000fe2000f8e0203 */
[----:B------:R-:W2:Y:S04]  /*2140*/  LDCU.64 UR10, c[0x0][0x358] ;  /* 0x00006b00ff0a77ac */ /* 0x000ea80008000a00 */
[----:B------:R-:W-:Y:S01]  /*2150*/  IADD3 R5, PT, PT, R5, R3, RZ ;  /* 0x0000000305057210 */ /* 0x000fe20007ffe0ff */
[----:B------:R-:W-:-:S04]  /*2160*/  IMAD R3, R19, UR46, RZ ;  /* 0x0000002e13037c24 */ /* 0x000fc8000f8e02ff */
[C---:B------:R-:W-:Y:S02]  /*2170*/  IMAD R3, R18.reuse, UR47, R3 ;  /* 0x0000002f12037c24 */ /* 0x040fe4000f8e0203 */
[----:B------:R-:W-:-:S04]  /*2180*/  IMAD.WIDE.U32 R4, R18, UR46, R4 ;  /* 0x0000002e12047c25 */ /* 0x000fc8000f8e0004 */
[----:B0-----:R-:W-:Y:S02]  /*2190*/  IMAD R7, R31, UR4, RZ ;  /* 0x000000041f077c24 */ /* 0x001fe4000f8e02ff */
[----:B------:R-:W-:Y:S02]  /*21a0*/  IMAD.IADD R5, R5, 0x1, R3 ;  /* 0x0000000105057824 */ /* 0x000fe400078e0203 */
[C---:B------:R-:W-:Y:S02]  /*21b0*/  IMAD R3, R30.reuse, UR5, R7 ;  /* 0x000000051e037c24 */ /* 0x040fe4000f8e0207 */
[----:B------:R-:W-:-:S05]  /*21c0*/  IMAD.WIDE.U32 R4, R30, UR4, R4 ;  /* 0x000000041e047c25 */ /* 0x000fca000f8e0004 */
[----:B------:R-:W-:Y:S02]  /*21d0*/  IADD3 R3, PT, PT, R5, R3, RZ ;  /* 0x0000000305037210 */ /* 0x000fe40007ffe0ff */
[----:B-1----:R-:W-:-:S04]  /*21e0*/  LEA R6, P0, R4, UR8, 0x1 ;  /* 0x0000000804067c11 */ /* 0x002fc8000f8008ff */
[----:B------:R-:W-:-:S05]  /*21f0*/  LEA.HI.X R7, R4, UR9, R3, 0x1, P0 ;  /* 0x0000000904077c11 */ /* 0x000fca00080f0c03 */
[----:B--2---:R-:W2:Y:S01]  /*2200*/  LDG.E.U16 R0, desc[UR10][R6.64] ;  /* 0x0000000a06007981 */ /* 0x004ea2000c1e1500 */
[----:B------:R-:W-:Y:S02]  /*2210*/  IMAD R5, R2, UR52, RZ ;  /* 0x0000003402057c24 */ /* 0x000fe4000f8e02ff */
[----:B------:R-:W-:-:S04]  /*2220*/  IMAD.WIDE.U32 R2, R16, UR52, RZ ;  /* 0x0000003410027c25 */ /* 0x000fc8000f8e00ff */
[----:B------:R-:W-:Y:S02]  /*2230*/  IMAD R5, R16, UR53, R5 ;  /* 0x0000003510057c24 */ /* 0x000fe4000f8e0205 */
[----:B------:R-:W-:Y:S02]  /*2240*/  IMAD R9, R19, UR48, RZ ;  /* 0x0000003013097c24 */ /* 0x000fe4000f8e02ff */
[----:B------:R-:W-:Y:S02]  /*2250*/  IMAD.IADD R3, R3, 0x1, R5 ;  /* 0x0000000103037824 */ /* 0x000fe400078e0205 */
[C---:B------:R-:W-:Y:S02]  /*2260*/  IMAD R9, R18.reuse, UR49, R9 ;  /* 0x0000003112097c24 */ /* 0x040fe4000f8e0209 */
[----:B------:R-:W-:-:S04]  /*2270*/  IMAD.WIDE.U32 R18, R18, UR48, R2 ;  /* 0x0000003012127c25 */ /* 0x000fc8000f8e0002 */
[----:B------:R-:W-:Y:S01]  /*2280*/  IMAD R3, R31, UR50, RZ ;  /* 0x000000321f037c24 */ /* 0x000fe2000f8e02ff */
[----:B------:R-:W-:Y:S01]  /*2290*/  IADD3 R19, PT, PT, R19, R9, RZ ;  /* 0x0000000913137210 */ /* 0x000fe20007ffe0ff */
[----:B------:R-:W-:Y:S02]  /*22a0*/  IMAD R5, R29, UR54, RZ ;  /* 0x000000361d057c24 */ /* 0x000fe4000f8e02ff */
[C---:B------:R-:W-:Y:S02]  /*22b0*/  IMAD R3, R30.reuse, UR51, R3 ;  /* 0x000000331e037c24 */ /* 0x040fe4000f8e0203 */
[----:B------:R-:W-:-:S04]  /*22c0*/  IMAD.WIDE.U32 R30, R30, UR50, R18 ;  /* 0x000000321e1e7c25 */ /* 0x000fc8000f8e0012 */
[----:B------:R-:W-:Y:S02]  /*22d0*/  IMAD.IADD R31, R31, 0x1, R3 ;  /* 0x000000011f1f7824 */ /* 0x000fe400078e0203 */
[C---:B------:R-:W-:Y:S02]  /*22e0*/  IMAD R5, R28.reuse, UR55, R5 ;  /* 0x000000371c057c24 */ /* 0x040fe4000f8e0205 */
[----:B------:R-:W-:-:S03]  /*22f0*/  IMAD.WIDE.U32 R2, R28, UR54, R30 ;  /* 0x000000361c027c25 */ /* 0x000fc6000f8e001e */
[----:B------:R-:W-:Y:S02]  /*2300*/  LEA R4, P0, R2, UR6, 0x1 ;  /* 0x0000000602047c11 */ /* 0x000fe4000f8008ff */
[----:B------:R-:W-:-:S04]  /*2310*/  IADD3 R3, PT, PT, R3, R5, RZ ;  /* 0x0000000503037210 */ /* 0x000fc80007ffe0ff */
[----:B------:R-:W-:Y:S01]  /*2320*/  LEA.HI.X R5, R2, UR7, R3, 0x1, P0 ;  /* 0x0000000702057c11 */ /* 0x000fe200080f0c03 */
[----:B--2---:R-:W-:-:S05]  /*2330*/  HADD2.F32 R0, -RZ, R0.H0_H0 ;  /* 0x20000000ff007230 */ /* 0x004fca0000004100 */
[----:B------:R-:W-:-:S05]  /*2340*/  FADD.FTZ R0, -R0, -RZ ;  /* 0x800000ff00007221 */ /* 0x000fca0000010100 */
[----:B------:R-:W-:-:S05]  /*2350*/  F2FP.F16.F32.PACK_AB R0, RZ, R0 ;  /* 0x00000000ff00723e */ /* 0x000fca00000000ff */
[----:B------:R0:W-:Y:S02]  /*2360*/  STG.E.U16 desc[UR10][R4.64], R0 ;  /* 0x0000000004007986 */ /* 0x0001e4000c10150a */
.L_x_221:
[----:B------:R-:W-:Y:S05]  /*2370*/  BSYNC.RECONVERGENT B7 ;  /* 0x0000000000077941 */ /* 0x000fea0003800200 */
.L_x_220:
        /* <DEDUP_REMOVED lines=12> */
[----:B0-----:R-:W-:Y:S01]  /*2440*/  IADD3 R2, PT, PT, R5, 0xffffffe, RZ ;  /* 0x0ffffffe05027810 */ /* 0x001fe20007ffe0ff */
[----:B------:R-:W-:-:S05]  /*2450*/  HFMA2 R5, -RZ, RZ, 0, 0 ;  /* 0x00000000ff057431 */ /* 0x000fca00000001ff */
[----:B------:R0:W1:Y:S02]  /*2460*/  F2I.FTZ.U32.TRUNC.NTZ R3, R2 ;  /* 0x0000000200037305 */ /* 0x000064000021f000 */
[----:B0-----:R-:W-:Y:S01]  /*2470*/  MOV R2, RZ ;  /* 0x000000ff00027202 */ /* 0x001fe20000000f00 */
        /* <DEDUP_REMOVED lines=15> */
.L_x_225:
[----:B------:R-:W0:Y:S01]  /*2570*/  LDCU.64 UR4, c[0x0][0x390] ;  /* 0x00007200ff0477ac */ /* 0x000e220008000a00 */
[----:B------:R-:W-:Y:S01]  /*2580*/  IMAD.MOV.U32 R11, RZ, RZ, R26 ;  /* 0x000000ffff0b7224 */ /* 0x000fe200078e001a */
[----:B------:R-:W-:Y:S02]  /*2590*/  MOV R10, R27 ;  /* 0x0000001b000a7202 */ /* 0x000fe40000000f00 */
[----:B------:R-:W-:Y:S02]  /*25a0*/  MOV R7, 0x25e0 ;  /* 0x000025e000077802 */ /* 0x000fe40000000f00 */
[----:B0-----:R-:W-:Y:S01]  /*25b0*/  MOV R9, UR4 ;  /* 0x0000000400097c02 */ /* 0x001fe20008000f00 */
[----:B------:R-:W-:-:S07]  /*25c0*/  IMAD.U32 R8, RZ, RZ, UR5 ;  /* 0x00000005ff087e24 */ /* 0x000fce000f8e00ff */
[----:B------:R-:W-:Y:S05]  /*25d0*/  CALL.REL.NOINC `($__internal_4_$__cuda_sm20_div_s64) ;  /* 0x0000003c00c47944 */ /* 0x000fea0003c00000 */
[----:B------:R-:W-:Y:S01]  /*25e0*/  IADD3 R3, P0, PT, RZ, -R0, RZ ;  /* 0x80000000ff037210 */ /* 0x000fe20007f1e0ff */
[----:B------:R-:W-:-:S04]  /*25f0*/  IMAD.MOV.U32 R4, RZ, RZ, R0 ;  /* 0x000000ffff047224 */ /* 0x000fc800078e0000 */
[----:B------:R-:W-:Y:S02]  /*2600*/  IMAD.X R2, RZ, RZ, ~R5, P0 ;  /* 0x000000ffff027224 */ /* 0x000fe400000e0e05 */
[----:B------:R-:W-:-:S04]  /*2610*/  IMAD.WIDE.U32 R16, R3, UR38, R26 ;  /* 0x0000002603107c25 */ /* 0x000fc8000f8e001a */
[----:B------:R-:W-:-:S04]  /*2620*/  IMAD R2, R2, UR38, RZ ;  /* 0x0000002602027c24 */ /* 0x000fc8000f8e02ff */
[----:B------:R-:W-:-:S05]  /*2630*/  IMAD R3, R3, UR39, R2 ;  /* 0x0000002703037c24 */ /* 0x000fca000f8e0202 */
[----:B------:R-:W-:-:S07]  /*2640*/  IADD3 R2, PT, PT, R3, R17, RZ ;  /* 0x0000001103027210 */ /* 0x000fce0007ffe0ff */
.L_x_226:
[----:B------:R-:W-:Y:S05]  /*2650*/  BSYNC.RECONVERGENT B0 ;  /* 0x0000000000007941 */ /* 0x000fea0003800200 */
.L_x_224:
        /* <DEDUP_REMOVED lines=25> */
.L_x_228:
[----:B------:R-:W0:Y:S01]  /*27f0*/  LDCU.64 UR4, c[0x0][0x398] ;  /* 0x00007300ff0477ac */ /* 0x000e220008000a00 */
[----:B------:R-:W-:Y:S01]  /*2800*/  MOV R8, R5 ;  /* 0x0000000500087202 */ /* 0x000fe20000000f00 */
[----:B------:R-:W-:Y:S01]  /*2810*/  IMAD.MOV.U32 R9, RZ, RZ, R4 ;  /* 0x000000ffff097224 */ /* 0x000fe200078e0004 */
[----:B------:R-:W-:Y:S01]  /*2820*/  MOV R5, 0x2860 ;  /* 0x0000286000057802 */ /* 0x000fe20000000f00 */
[----:B0-----:R-:W-:Y:S01]  /*2830*/  IMAD.U32 R7, RZ, RZ, UR4 ;  /* 0x00000004ff077e24 */ /* 0x001fe2000f8e00ff */
[----:B------:R-:W-:-:S07]  /*2840*/  MOV R6, UR5 ;  /* 0x0000000500067c02 */ /* 0x000fce0008000f00 */
[----:B------:R-:W-:Y:S05]  /*2850*/  CALL.REL.NOINC `($__internal_6_$__cuda_sm20_rem_s64) ;  /* 0x0000004400a47944 */ /* 0x000fea0003c00000 */
[----:B------:R-:W-:Y:S01]  /*2860*/  IMAD.MOV.U32 R18, RZ, RZ, R3 ;  /* 0x000000ffff127224 */ /* 0x000fe200078e0003 */
[----:B------:R-:W-:-:S07]  /*2870*/  MOV R19, R4 ;  /* 0x0000000400137202 */ /* 0x000fce0000000f00 */
.L_x_229:
[----:B------:R-:W-:Y:S05]  /*2880*/  BSYNC.RECONVERGENT B0 ;  /* 0x0000000000007941 */ /* 0x000fea0003800200 */
.L_x_227:
        /* <DEDUP_REMOVED lines=25> */
.L_x_231:
        /* <DEDUP_REMOVED lines=8> */
[----:B------:R-:W-:Y:S05]  /*2aa0*/  CALL.REL.NOINC `($__internal_4_$__cuda_sm20_div_s64) ;  /* 0x0000003800907944 */ /* 0x000fea0003c00000 */
[----:B------:R-:W-:-:S07]  /*2ab0*/  IMAD.MOV.U32 R4, RZ, RZ, R0 ;  /* 0x000000ffff047224 */ /* 0x000fce00078e0000 */
.L_x_232:
[----:B------:R-:W-:Y:S05]  /*2ac0*/  BSYNC.RECONVERGENT B0 ;  /* 0x0000000000007941 */ /* 0x000fea0003800200 */
.L_x_230:
        /* <DEDUP_REMOVED lines=25> */
.L_x_234:
        /* <DEDUP_REMOVED lines=9> */
.L_x_235:
[----:B------:R-:W-:Y:S05]  /*2cf0*/  BSYNC.RECONVERGENT B0 ;  /* 0x0000000000007941 */ /* 0x000fea0003800200 */
.L_x_233:
        /* <DEDUP_REMOVED lines=42> */
.L_x_239:
[----:B------:R-:W-:Y:S05]  /*2fa0*/  BSYNC.RECONVERGENT B8 ;  /* 0x0000000000087941 */ /* 0x000fea0003800200 */
.L_x_238:
        /* <DEDUP_REMOVED lines=40> */
.L_x_237:
[----:B------:R-:W-:Y:S05]  /*3230*/  BSYNC.RECONVERGENT B7 ;  /* 0x0000000000077941 */ /* 0x000fea0003800200 */
.L_x_236:
[----:B------:R-:W1:Y:S01]  /*3240*/  LDCU.64 UR4, c[0x0][0x380] ;  /* 0x00007000ff0477ac */ /* 0x000e620008000a00 */
[----:B------:R-:W-:-:S04]  /*3250*/  IADD3 R26, P0, PT, R23, R26, RZ ;  /* 0x0000001a171a7210 */ /* 0x000fc80007f1e0ff */
[----:B------:R-:W-:Y:S02]  /*3260*/  IADD3.X R24, PT, PT, RZ, R24, RZ, P0, !PT ;  /* 0x00000018ff187210 */ /* 0x000fe400007fe4ff */
[----:B-1----:R-:W-:-:S04]  /*3270*/  ISETP.GE.U32.AND P0, PT, R26, UR4, PT ;  /* 0x000000041a007c0c */ /* 0x002fc8000bf06070 */
[----:B------:R-:W-:-:S13]  /*3280*/  ISETP.GE.AND.EX P0, PT, R24, UR5, PT, P0 ;  /* 0x0000000518007c0c */ /* 0x000fda000bf06300 */
[----:B------:R-:W-:Y:S05]  /*3290*/  @!P0 BRA `(.L_x_240) ;  /* 0xffffffe0008c8947 */ /* 0x000fea000383ffff */
[----:B------:R-:W-:Y:S05]  /*32a0*/  BSYNC.RECONVERGENT B6 ;  /* 0x0000000000067941 */ /* 0x000fea0003800200 */
.L_x_207:
[----:B------:R-:W-:Y:S05]  /*32b0*/  EXIT ;  /* 0x000000000000794d */ /* 0x000fea0003800000 */
.L_x_187:
        /* <DEDUP_REMOVED lines=15> */
[----:B------:R-:W-:Y:S02]  /*33b0*/  IMAD.MOV R7, RZ, RZ, -R23 ;  /* 0x000000ffff077224 */ /* 0x000fe400078e0a17 */
[----:B------:R-:W-:Y:S01]  /*33c0*/  HFMA2 R2, -RZ, RZ, 0, 0 ;  /* 0x00000000ff027431 */ /* 0x000fe200000001ff */
[----:B------:R-:W-:-:S04]  /*33d0*/  ISETP.NE.U32.AND P2, PT, R23, RZ, PT ;  /* 0x000000ff1700720c */ /* 0x000fc80003f45070 */
[----:B0-----:R-:W0:Y:S02]  /*33e0*/  MUFU.RCP R5, R5 ;  /* 0x0000000500057308 */ /* 0x001e240000001000 */
[----:B0-----:R-:W-:-:S06]  /*33f0*/  IADD3 R3, PT, PT, R5, 0xffffffe, RZ ;  /* 0x0ffffffe05037810 */ /* 0x001fcc0007ffe0ff */
[----:B------:R-:W0:Y:S02]  /*3400*/  F2I.FTZ.U32.TRUNC.NTZ R3, R3 ;  /* 0x0000000300037305 */ /* 0x000e24000021f000 */
[----:B0-----:R-:W-:-:S04]  /*3410*/  IMAD R7, R7, R3, RZ ;  /* 0x0000000307077224 */ /* 0x001fc800078e02ff */
[----:B------:R-:W-:-:S04]  /*3420*/  IMAD.HI.U32 R7, R3, R7, R2 ;  /* 0x0000000703077227 */ /* 0x000fc800078e0002 */
[----:B------:R-:W-:Y:S02]  /*3430*/  IMAD.MOV.U32 R3, RZ, RZ, RZ ;  /* 0x000000ffff037224 */ /* 0x000fe400078e00ff */
[----:B------:R-:W-:-:S04]  /*3440*/  IMAD.HI.U32 R2, R7, R4, RZ ;  /* 0x0000000407027227 */ /* 0x000fc800078e00ff */
[----:B------:R-:W-:-:S04]  /*3450*/  IMAD.MOV R0, RZ, RZ, -R2 ;  /* 0x000000ffff007224 */ /* 0x000fc800078e0a02 */
[----:B------:R-:W-:-:S05]  /*3460*/  IMAD R0, R23, R0, R4 ;  /* 0x0000000017007224 */ /* 0x000fca00078e0204 */
[----:B------:R-:W-:-:S13]  /*3470*/  ISETP.GE.U32.AND P0, PT, R0, R23, PT ;  /* 0x000000170000720c */ /* 0x000fda0003f06070 */
[----:B------:R-:W-:Y:S01]  /*3480*/  @P0 IADD3 R0, PT, PT, -R23, R0, RZ ;  /* 0x0000000017000210 */ /* 0x000fe20007ffe1ff */
[----:B------:R-:W-:-:S03]  /*3490*/  @P0 VIADD R2, R2, 0x1 ;  /* 0x0000000102020836 */ /* 0x000fc60000000000 */
[----:B------:R-:W-:-:S13]  /*34a0*/  ISETP.GE.U32.AND P1, PT, R0, R23, PT ;  /* 0x000000170000720c */ /* 0x000fda0003f26070 */
[----:B------:R-:W-:Y:S02]  /*34b0*/  @P1 IADD3 R2, PT, PT, R2, 0x1, RZ ;  /* 0x0000000102021810 */ /* 0x000fe40007ffe0ff */
[----:B------:R-:W-:Y:S01]  /*34c0*/  @!P2 LOP3.LUT R2, RZ, R23, RZ, 0x33, !PT ;  /* 0x00000017ff02a212 */ /* 0x000fe200078e33ff */
[----:B------:R-:W-:Y:S06]  /*34d0*/  BRA `(.L_x_243) ;  /* 0x0000000000187947 */ /* 0x000fec0003800000 */
.L_x_242:
[----:B------:R-:W-:Y:S01]  /*34e0*/  MOV R2, R4 ;  /* 0x0000000400027202 */ /* 0x000fe20000000f00 */
[----:B------:R-:W-:Y:S01]  /*34f0*/  IMAD.MOV.U32 R6, RZ, RZ, R23 ;  /* 0x000000ffff067224 */ /* 0x000fe200078e0017 */
[----:B------:R-:W-:-:S07]  /*3500*/  MOV R0, 0x3520 ;  /* 0x0000352000007802 */ /* 0x000fce0000000f00 */
[----:B------:R-:W-:Y:S05]  /*3510*/  CALL.REL.NOINC `($__internal_5_$__cuda_sm20_div_u64) ;  /* 0x0000003400507944 */ /* 0x000fea0003c00000 */
[----:B------:R-:W-:Y:S01]  /*3520*/  MOV R2, R4 ;  /* 0x0000000400027202 */ /* 0x000fe20000000f00 */
[----:B------:R-:W-:-:S07]  /*3530*/  IMAD.MOV.U32 R3, RZ, RZ, R5 ;  /* 0x000000ffff037224 */ /* 0x000fce00078e0005 */
.L_x_243:
[----:B------:R-:W-:Y:S05]  /*3540*/  BSYNC.RECONVERGENT B0 ;  /* 0x0000000000007941 */ /* 0x000fea0003800200 */
.L_x_241:
[----:B------:R-:W-:Y:S01]  /*3550*/  IADD3 R18, P1, PT, R2, R18, RZ ;  /* 0x0000001202127210 */ /* 0x000fe20007f3e0ff */
[----:B------:R-:W0:Y:S01]  /*3560*/  LDCU.64 UR38, c[0x0][0x390] ;  /* 0x00007200ff2677ac */ /* 0x000e220008000a00 */
[----:B------:R-:W-:Y:S02]  /*3570*/  BSSY.RECONVERGENT B6, `(.L_x_244) ;  /* 0x000010a000067945 */ /* 0x000fe40003800200 */
[----:B------:R-:W-:Y:S01]  /*3580*/  LOP3.LUT R0, R18, 0x1, RZ, 0xc0, !PT ;  /* 0x0000000112007812 */ /* 0x000fe200078ec0ff */
[----:B------:R-:W1:Y:S01]  /*3590*/  LDCU.64 UR56, c[0x0][0x3a8] ;  /* 0x00007500ff3877ac */ /* 0x000e620008000a00 */
[----:B------:R-:W-:Y:S02]  /*35a0*/  IADD3.X R17, PT, PT, RZ, R3, RZ, P1, !PT ;  /* 0x00000003ff117210 */ /* 0x000fe40000ffe4ff */
        /* <DEDUP_REMOVED lines=21> */
[----:B-1----:R-:W-:Y:S02]  /*3700*/  VIADD R2, R5, 0xffffffe ;  /* 0x0ffffffe05027836 */ /* 0x002fe40000000000 */
[----:B------:R-:W-:-:S04]  /*3710*/  HFMA2 R5, -RZ, RZ, 0, 0 ;  /* 0x00000000ff057431 */ /* 0x000fc800000001ff */
[----:B------:R1:W5:Y:S02]  /*3720*/  F2I.FTZ.U32.TRUNC.NTZ R3, R2 ;  /* 0x0000000200037305 */ /* 0x000364000021f000 */
[----:B-1----:R-:W-:Y:S01]  /*3730*/  IMAD.MOV.U32 R2, RZ, RZ, RZ ;  /* 0x000000ffff027224 */ /* 0x002fe200078e00ff */
[----:B-----5:R-:W-:-:S05]  /*3740*/  IADD3 R7, PT, PT, RZ, -R3, RZ ;  /* 0x80000003ff077210 */ /* 0x020fca0007ffe0ff */
        /* <DEDUP_REMOVED lines=14> */
.L_x_247:
[----:B------:R-:W1:Y:S01]  /*3830*/  LDCU.64 UR4, c[0x0][0x390] ;  /* 0x00007200ff0477ac */ /* 0x000e620008000a00 */
[----:B------:R-:W-:Y:S01]  /*3840*/  IMAD.MOV.U32 R11, RZ, RZ, R26 ;  /* 0x000000ffff0b7224 */ /* 0x000fe200078e001a */
[----:B------:R-:W-:Y:S02]  /*3850*/  MOV R10, R21 ;  /* 0x00000015000a7202 */ /* 0x000fe40000000f00 */
[----:B------:R-:W-:Y:S02]  /*3860*/  MOV R7, 0x38a0 ;  /* 0x000038a000077802 */ /* 0x000fe40000000f00 */
[----:B-1----:R-:W-:Y:S01]  /*3870*/  MOV R9, UR4 ;  /* 0x0000000400097c02 */ /* 0x002fe20008000f00 */
[----:B------:R-:W-:-:S07]  /*3880*/  IMAD.U32 R8, RZ, RZ, UR5 ;  /* 0x00000005ff087e24 */ /* 0x000fce000f8e00ff */
[----:B0-234-:R-:W-:Y:S05]  /*3890*/  CALL.REL.NOINC `($__internal_4_$__cuda_sm20_div_s64) ;  /* 0x0000002c00147944 */ /* 0x01dfea0003c00000 */
[----:B------:R-:W0:Y:S01]  /*38a0*/  LDCU.64 UR4, c[0x0][0x390] ;  /* 0x00007200ff0477ac */ /* 0x000e220008000a00 */
[----:B------:R-:W-:Y:S02]  /*38b0*/  IADD3 R7, P0, PT, RZ, -R0, RZ ;  /* 0x80000000ff077210 */ /* 0x000fe40007f1e0ff */
[----:B------:R-:W-:-:S03]  /*38c0*/  MOV R20, R26 ;  /* 0x0000001a00147202 */ /* 0x000fc60000000f00 */
[----:B------:R-:W-:-:S04]  /*38d0*/  IMAD.X R2, RZ, RZ, ~R5, P0 ;  /* 0x000000ffff027224 */ /* 0x000fc800000e0e05 */
[----:B0-----:R-:W-:Y:S02]  /*38e0*/  IMAD R4, R2, UR4, RZ ;  /* 0x0000000402047c24 */ /* 0x001fe4000f8e02ff */
[----:B------:R-:W-:-:S04]  /*38f0*/  IMAD.WIDE.U32 R2, R7, UR4, R20 ;  /* 0x0000000407027c25 */ /* 0x000fc8000f8e0014 */
[----:B------:R-:W-:Y:S01]  /*3900*/  IMAD R7, R7, UR5, R4 ;  /* 0x0000000507077c24 */ /* 0x000fe2000f8e0204 */
[----:B------:R-:W-:-:S03]  /*3910*/  MOV R4, R0 ;  /* 0x0000000000047202 */ /* 0x000fc60000000f00 */
[----:B------:R-:W-:-:S07]  /*3920*/  IMAD.IADD R16, R7, 0x1, R3 ;  /* 0x0000000107107824 */ /* 0x000fce00078e0203 */
.L_x_248:
[----:B0-234-:R-:W-:Y:S05]  /*3930*/  BSYNC.RECONVERGENT B0 ;  /* 0x0000000000007941 */ /* 0x01dfea0003800200 */
.L_x_246:
        /* <DEDUP_REMOVED lines=25> */
.L_x_250:
        /* <DEDUP_REMOVED lines=9> */
.L_x_251:
[----:B------:R-:W-:Y:S05]  /*3b60*/  BSYNC.RECONVERGENT B0 ;  /* 0x0000000000007941 */ /* 0x000fea0003800200 */
.L_x_249:
        /* <DEDUP_REMOVED lines=25> */
.L_x_253:
        /* <DEDUP_REMOVED lines=10> */
.L_x_254:
[----:B------:R-:W-:Y:S05]  /*3da0*/  BSYNC.RECONVERGENT B0 ;  /* 0x0000000000007941 */ /* 0x000fea0003800200 */
.L_x_252:
        /* <DEDUP_REMOVED lines=25> */
.L_x_256:
        /* <DEDUP_REMOVED lines=9> */
.L_x_257:
[----:B------:R-:W-:Y:S05]  /*3fd0*/  BSYNC.RECONVERGENT B0 ;  /* 0x0000000000007941 */ /* 0x000fea0003800200 */
.L_x_255:
[----:B------:R-:W0:Y:S01]  /*3fe0*/  LDCU.64 UR8, c[0x0][0x3a8] ;  /* 0x00007500ff0877ac */ /* 0x000e220008000a00 */
[----:B------:R-:W1:Y:S01]  /*3ff0*/  LDCU.128 UR4, c[0x0][0x3b0] ;  /* 0x00007600ff0477ac */ /* 0x000e620008000c00 */
[----:B------:R-:W2:Y:S01]  /*4000*/  LDCU.64 UR10, c[0x0][0x358] ;  /* 0x00006b00ff0a77ac */ /* 0x000ea20008000a00 */
[----:B0-----:R-:W-:Y:S02]  /*4010*/  IMAD R3, R16, UR8, RZ ;  /* 0x0000000810037c24 */ /* 0x001fe4000f8e02ff */
[----:B------:R-:W-:-:S04]  /*4020*/  IMAD.WIDE.U32 R4, R2, UR8, RZ ;  /* 0x0000000802047c25 */ /* 0x000fc8000f8e00ff */
[----:B------:R-:W-:Y:S01]  /*4030*/  IMAD R3, R2, UR9, R3 ;  /* 0x0000000902037c24 */ /* 0x000fe2000f8e0203 */
[----:B------:R-:W0:Y:S01]  /*4040*/  LDCU.64 UR8, c[0x0][0x388] ;  /* 0x00007100ff0877ac */ /* 0x000e220008000a00 */
[----:B-1----:R-:W-:-:S03]  /*4050*/  IMAD R7, R29, UR4, RZ ;  /* 0x000000041d077c24 */ /* 0x002fc6000f8e02ff */
[----:B------:R-:W-:Y:S01]  /*4060*/  IADD3 R5, PT, PT, R5, R3, RZ ;  /* 0x0000000305057210 */ /* 0x000fe20007ffe0ff */
[C---:B------:R-:W-:Y:S02]  /*4070*/  IMAD R7, R28.reuse, UR5, R7 ;  /* 0x000000051c077c24 */ /* 0x040fe4000f8e0207 */
[----:B------:R-:W-:Y:S02]  /*4080*/  IMAD R3, R33, UR6, RZ ;  /* 0x0000000621037c24 */ /* 0x000fe4000f8e02ff */
[----:B------:R-:W-:Y:S01]  /*4090*/  IMAD.WIDE.U32 R4, R28, UR4, R4 ;  /* 0x000000041c047c25 */ /* 0x000fe2000f8e0004 */
[----:B------:R-:W1:Y:S03]  /*40a0*/  LDCU.64 UR4, c[0x0][0x448] ;  /* 0x00008900ff0477ac */ /* 0x000e660008000a00 */
[----:B------:R-:W-:Y:S02]  /*40b0*/  IMAD.IADD R5, R5, 0x1, R7 ;  /* 0x0000000105057824 */ /* 0x000fe400078e0207 */
[----:B------:R-:W-:-:S02]  /*40c0*/  IMAD R3, R32, UR7, R3 ;  /* 0x0000000720037c24 */ /* 0x000fc4000f8e0203 */
[----:B------:R-:W-:-:S05]  /*40d0*/  IMAD.WIDE.U32 R4, R32, UR6, R4 ;  /* 0x0000000620047c25 */ /* 0x000fca000f8e0004 */
[----:B------:R-:W-:Y:S02]  /*40e0*/  IADD3 R3, PT, PT, R5, R3, RZ ;  /* 0x0000000305037210 */ /* 0x000fe40007ffe0ff */
        /* <DEDUP_REMOVED lines=31> */
.L_x_259:
[----:B------:R-:W-:Y:S05]  /*42e0*/  BSYNC.RECONVERGENT B7 ;  /* 0x0000000000077941 */ /* 0x000fea0003800200 */
.L_x_258:
[----:B------:R-:W0:Y:S01]  /*42f0*/  LDCU.128 UR8, c[0x0][0x3e0] ;  /* 0x00007c00ff0877ac */ /* 0x000e220008000c00 */
[----:B------:R-:W1:Y:S01]  /*4300*/  LDCU.128 UR4, c[0x0][0x3f0] ;  /* 0x00007e00ff0477ac */ /* 0x000e620008000c00 */
[----:B------:R-:W2:Y:S01]  /*4310*/  LDCU.64 UR16, c[0x0][0x358] ;  /* 0x00006b00ff1077ac */ /* 0x000ea20008000a00 */
[----:B------:R-:W3:Y:S01]  /*4320*/  LDCU.128 UR12, c[0x0][0x430] ;  /* 0x00008600ff0c77ac */ /* 0x000ee20008000c00 */
[----:B0-----:R-:W-:Y:S02]  /*4330*/  IMAD R3, R16, UR8, RZ ;  /* 0x0000000810037c24 */ /* 0x001fe4000f8e02ff */
[----:B------:R-:W-:-:S04]  /*4340*/  IMAD.WIDE.U32 R4, R2, UR8, RZ ;  /* 0x0000000802047c25 */ /* 0x000fc8000f8e00ff */
[----:B------:R-:W-:Y:S01]  /*4350*/  IMAD R3, R2, UR9, R3 ;  /* 0x0000000902037c24 */ /* 0x000fe2000f8e0203 */
[----:B------:R-:W0:Y:S04]  /*4360*/  LDCU.64 UR8, c[0x0][0x440] ;  /* 0x00008800ff0877ac */ /* 0x000e280008000a00 */
[----:B------:R-:W-:Y:S01]  /*4370*/  IADD3 R5, PT, PT, R5, R3, RZ ;  /* 0x0000000305057210 */ /* 0x000fe20007ffe0ff */
[----:B------:R-:W-:-:S04]  /*4380*/  IMAD R3, R29, UR10, RZ ;  /* 0x0000000a1d037c24 */ /* 0x000fc8000f8e02ff */
[C---:B------:R-:W-:Y:S02]  /*4390*/  IMAD R3, R28.reuse, UR11, R3 ;  /* 0x0000000b1c037c24 */ /* 0x040fe4000f8e0203 */
[----:B------:R-:W-:Y:S01]  /*43a0*/  IMAD.WIDE.U32 R4, R28, UR10, R4 ;  /* 0x0000000a1c047c25 */ /* 0x000fe2000f8e0004 */
[----:B------:R-:W4:Y:S03]  /*43b0*/  LDCU.64 UR10, c[0x0][0x3c0] ;  /* 0x00007800ff0a77ac */ /* 0x000f260008000a00 */
[----:B------:R-:W-:Y:S02]  /*43c0*/  IMAD.IADD R5, R5, 0x1, R3 ;  /* 0x0000000105057824 */ /* 0x000fe400078e0203 */
[----:B-1----:R-:W-:Y:S01]  /*43d0*/  IMAD R3, R33, UR4, RZ ;  /* 0x0000000421037c24 */ /* 0x002fe2000f8e02ff */
[----:B0-----:R-:W-:Y:S01]  /*43e0*/  LEA R6, P0, R30, UR8, 0x1 ;  /* 0x000000081e067c11 */ /* 0x001fe2000f8008ff */
[----:B------:R-:W-:-:S03]  /*43f0*/  IMAD.WIDE.U32 R8, R32, UR4, R4 ;  /* 0x0000000420087c25 */ /* 0x000fc6000f8e0004 */
[----:B------:R-:W-:Y:S01]  /*4400*/  LEA.HI.X R7, R30, UR9, R31, 0x1, P0 ;  /* 0x000000091e077c11 */ /* 0x000fe200080f0c1f */
[----:B------:R-:W-:-:S04]  /*4410*/  IMAD R3, R32, UR5, R3 ;  /* 0x0000000520037c24 */ /* 0x000fc8000f8e0203 */
[----:B--2---:R0:W2:Y:S01]  /*4420*/  LDG.E.U16 R0, desc[UR16][R6.64] ;  /* 0x0000001006007981 */ /* 0x0040a2000c1e1500 */
[----:B------:R-:W-:Y:S02]  /*4430*/  IADD3 R3, PT, PT, R9, R3, RZ ;  /* 0x0000000309037210 */ /* 0x000fe40007ffe0ff */
[----:B----4-:R-:W-:-:S04]  /*4440*/  LEA R4, P1, R8, UR10, 0x1 ;  /* 0x0000000a08047c11 */ /* 0x010fc8000f8208ff */
[----:B------:R-:W-:Y:S01]  /*4450*/  LEA.HI.X R5, R8, UR11, R3, 0x1, P1 ;  /* 0x0000000b08057c11 */ /* 0x000fe200088f0c03 */
[----:B------:R-:W1:Y:S04]  /*4460*/  LDCU.128 UR8, c[0x0][0x420] ;  /* 0x00008400ff0877ac */ /* 0x000e680008000c00 */
[----:B------:R-:W4:Y:S01]  /*4470*/  LDG.E.U16 R4, desc[UR16][R4.64] ;  /* 0x0000001004047981 */ /* 0x000f22000c1e1500 */
[----:B-1----:R-:W-:-:S04]  /*4480*/  IMAD R3, R16, UR8, RZ ;  /* 0x0000000810037c24 */ /* 0x002fc8000f8e02ff */
[C---:B------:R-:W-:Y:S02]  /*4490*/  IMAD R9, R2.reuse, UR9, R3 ;  /* 0x0000000902097c24 */ /* 0x040fe4000f8e0203 */
[----:B------:R-:W-:-:S04]  /*44a0*/  IMAD.WIDE.U32 R2, R2, UR8, RZ ;  /* 0x0000000802027c25 */ /* 0x000fc8000f8e00ff */
[----:B------:R-:W-:Y:S02]  /*44b0*/  IMAD.IADD R3, R3, 0x1, R9 ;  /* 0x0000000103037824 */ /* 0x000fe400078e0209 */
[----:B---3--:R-:W-:-:S04]  /*44c0*/  IMAD R9, R29, UR12, RZ ;  /* 0x0000000c1d097c24 */ /* 0x008fc8000f8e02ff */
[C---:B------:R-:W-:Y:S02]  /*44d0*/  IMAD R9, R28.reuse, UR13, R9 ;  /* 0x0000000d1c097c24 */ /* 0x040fe4000f8e0209 */
[----:B------:R-:W-:-:S04]  /*44e0*/  IMAD.WIDE.U32 R28, R28, UR12, R2 ;  /* 0x0000000c1c1c7c25 */ /* 0x000fc8000f8e0002 */
[----:B------:R-:W-:Y:S01]  /*44f0*/  IMAD R3, R33, UR14, RZ ;  /* 0x0000000e21037c24 */ /* 0x000fe2000f8e02ff */
[----:B------:R-:W-:-:S03]  /*4500*/  IADD3 R29, PT, PT, R29, R9, RZ ;  /* 0x000000091d1d7210 */ /* 0x000fc60007ffe0ff */
[C---:B------:R-:W-:Y:S02]  /*4510*/  IMAD R3, R32.reuse, UR15, R3 ;  /* 0x0000000f20037c24 */ /* 0x040fe4000f8e0203 */
[----:B------:R-:W-:-:S04]  /*4520*/  IMAD.WIDE.U32 R32, R32, UR14, R28 ;  /* 0x0000000e20207c25 */ /* 0x000fc8000f8e001c */
[----:B------:R-:W-:Y:S02]  /*4530*/  IMAD.IADD R33, R33, 0x1, R3 ;  /* 0x0000000121217824 */ /* 0x000fe400078e0203 */
[----:B0-----:R-:W-:Y:S02]  /*4540*/  IMAD R7, R31, UR10, RZ ;  /* 0x0000000a1f077c24 */ /* 0x001fe4000f8e02ff */
[----:B------:R-:W-:-:S04]  /*4550*/  IMAD.WIDE.U32 R2, R30, UR10, R32 ;  /* 0x0000000a1e027c25 */ /* 0x000fc8000f8e0020 */
[----:B------:R-:W-:-:S05]  /*4560*/  IMAD R7, R30, UR11, R7 ;  /* 0x0000000b1e077c24 */ /* 0x000fca000f8e0207 */
[----:B------:R-:W-:Y:S01]  /*4570*/  IADD3 R3, PT, PT, R3, R7, RZ ;  /* 0x0000000703037210 */ /* 0x000fe20007ffe0ff */
[----:B------:R-:W-:Y:S01]  /*4580*/  IMAD.MOV.U32 R26, RZ, RZ, R22 ;  /* 0x000000ffff1a7224 */ /* 0x000fe200078e0016 */
[----:B------:R-:W-:Y:S01]  /*4590*/  MOV R24, R19 ;  /* 0x0000001300187202 */ /* 0x000fe20000000f00 */
[----:B--2---:R-:W-:Y:S02]  /*45a0*/  HADD2.F32 R0, -RZ, -R0.H0_H0 ;  /* 0xa0000000ff007230 */ /* 0x004fe40000004100 */
[----:B----4-:R-:W-:Y:S01]  /*45b0*/  HADD2.F32 R5, -RZ, R4.H0_H0 ;  /* 0x20000004ff057230 */ /* 0x010fe20000004100 */
[----:B------:R-:W-:-:S04]  /*45c0*/  LEA R4, P0, R2, UR6, 0x1 ;  /* 0x0000000602047c11 */ /* 0x000fc8000f8008ff */
[----:B------:R-:W-:Y:S01]  /*45d0*/  FMUL.FTZ R0, R0, R5 ;  /* 0x0000000500007220 */ /* 0x000fe20000410000 */
[----:B------:R-:W-:-:S04]  /*45e0*/  LEA.HI.X R5, R2, UR7, R3, 0x1, P0 ;  /* 0x0000000702057c11 */ /* 0x000fc800080f0c03 */
[----:B------:R-:W-:-:S05]  /*45f0*/  F2FP.F16.F32.PACK_AB R0, RZ, R0 ;  /* 0x00000000ff00723e */ /* 0x000fca00000000ff */
[----:B------:R1:W-:Y:S02]  /*4600*/  STG.E.U16 desc[UR16][R4.64], R0 ;  /* 0x0000000004007986 */ /* 0x0003e4000c101510 */
.L_x_245:
[----:B0-234-:R-:W-:Y:S05]  /*4610*/  BSYNC.RECONVERGENT B6 ;  /* 0x0000000000067941 */ /* 0x01dfea0003800200 */
.L_x_244:
[----:B------:R-:W-:-:S04]  /*4620*/  ISETP.NE.U32.AND P0, PT, R18, RZ, PT ;  /* 0x000000ff1200720c */ /* 0x000fc80003f05070 */
[----:B------:R-:W-:-:S13]  /*4630*/  ISETP.NE.AND.EX P0, PT, R17, RZ, PT, P0 ;  /* 0x000000ff1100720c */ /* 0x000fda0003f05300 */
[----:B------:R-:W-:Y:S05]  /*4640*/  @!P0 EXIT ;  /* 0x000000000000894d */ /* 0x000fea0003800000 */
[----:B------:R-:W-:Y:S01]  /*4650*/  BSSY.RECONVERGENT B6, `(.L_x_260) ;  /* 0x00001e8000067945 */ /* 0x000fe20003800200 */
.L_x_293:
        /* <DEDUP_REMOVED lines=29> */
.L_x_262:
[----:B------:R-:W0:Y:S01]  /*4830*/  LDCU.64 UR4, c[0x0][0x390] ;  /* 0x00007200ff0477ac */ /* 0x000e220008000a00 */
[----:B------:R-:W-:Y:S01]  /*4840*/  MOV R11, R26 ;  /* 0x0000001a000b7202 */ /* 0x000fe20000000f00 */
[----:B------:R-:W-:Y:S01]  /*4850*/  IMAD.MOV.U32 R10, RZ, RZ, R13 ;  /* 0x000000ffff0a7224 */ /* 0x000fe200078e000d */
[----:B------:R-:W-:Y:S01]  /*4860*/  MOV R7, 0x48a0 ;  /* 0x000048a000077802 */ /* 0x000fe20000000f00 */
[----:B0-----:R-:W-:Y:S01]  /*4870*/  IMAD.U32 R9, RZ, RZ, UR4 ;  /* 0x00000004ff097e24 */ /* 0x001fe2000f8e00ff */
[----:B------:R-:W-:-:S07]  /*4880*/  MOV R8, UR5 ;  /* 0x0000000500087c02 */ /* 0x000fce0008000f00 */
[----:B------:R-:W-:Y:S05]  /*4890*/  CALL.REL.NOINC `($__internal_4_$__cuda_sm20_div_s64) ;  /* 0x0000001c00147944 */ /* 0x000fea0003c00000 */
        /* <DEDUP_REMOVED lines=8> */
.L_x_263:
[----:B------:R-:W-:Y:S05]  /*4920*/  BSYNC.RECONVERGENT B0 ;  /* 0x0000000000007941 */ /* 0x000fea0003800200 */
.L_x_261:
        /* <DEDUP_REMOVED lines=25> */
.L_x_265:
        /* <DEDUP_REMOVED lines=9> */
.L_x_266:
[----:B------:R-:W-:Y:S05]  /*4b50*/  BSYNC.RECONVERGENT B0 ;  /* 0x0000000000007941 */ /* 0x000fea0003800200 */
.L_x_264:
        /* <DEDUP_REMOVED lines=25> */
.L_x_268:
        /* <DEDUP_REMOVED lines=10> */
.L_x_269:
[----:B------:R-:W-:Y:S05]  /*4d90*/  BSYNC.RECONVERGENT B0 ;  /* 0x0000000000007941 */ /* 0x000fea0003800200 */
.L_x_267:
        /* <DEDUP_REMOVED lines=25> */
.L_x_271:
        /* <DEDUP_REMOVED lines=9> */
.L_x_272:
[----:B------:R-:W-:Y:S05]  /*4fc0*/  BSYNC.RECONVERGENT B0 ;  /* 0x0000000000007941 */ /* 0x000fea0003800200 */
.L_x_270:
        /* <DEDUP_REMOVED lines=42> */
.L_x_276:
[----:B------:R-:W-:Y:S05]  /*5270*/  BSYNC.RECONVERGENT B8 ;  /* 0x0000000000087941 */ /* 0x000fea0003800200 */
.L_x_275:
[----:B------:R-:W-:Y:S01]  /*5280*/  IMAD R3, R2, UR44, RZ ;  /* 0x0000002c02037c24 */ /* 0x000fe2000f8e02ff */
[----:B------:R-:W0:Y:S01]  /*5290*/  LDCU.128 UR4, c[0x0][0x3f0] ;  /* 0x00007e00ff0477ac */ /* 0x000e220008000c00 */
[C---:B------:R-:W-:Y:S01]  /*52a0*/  IMAD.WIDE.U32 R4, R16.reuse, UR44, RZ ;  /* 0x0000002c10047c25 */ /* 0x040fe2000f8e00ff */
[----:B------:R-:W1:Y:S03]  /*52b0*/  LDCU.64 UR8, c[0x0][0x440] ;  /* 0x00008800ff0877ac */ /* 0x000e660008000a00 */
[----:B------:R-:W-:Y:S01]  /*52c0*/  IMAD R3, R16, UR45, R3 ;  /* 0x0000002d10037c24 */ /* 0x000fe2000f8e0203 */
[----:B------:R-:W2:Y:S03]  /*52d0*/  LDCU.64 UR10, c[0x0][0x3c0] ;  /* 0x00007800ff0a77ac */ /* 0x000ea60008000a00 */
[----:B------:R-:W-:-:S02]  /*52e0*/  IMAD.IADD R5, R5, 0x1, R3 ;  /* 0x0000000105057824 */ /* 0x000fc400078e0203 */
[----:B------:R-:W-:Y:S01]  /*52f0*/  IMAD R3, R19, UR46, RZ ;  /* 0x0000002e13037c24 */ /* 0x000fe2000f8e02ff */
[----:B------:R-:W3:Y:S01]  /*5300*/  LDCU.64 UR12, c[0x0][0x358] ;  /* 0x00006b00ff0c77ac */ /* 0x000ee20008000a00 */
[----:B------:R-:W-:-:S04]  /*5310*/  IMAD.WIDE.U32 R4, R18, UR46, R4 ;  /* 0x0000002e12047c25 */ /* 0x000fc8000f8e0004 */
[----:B------:R-:W-:-:S05]  /*5320*/  IMAD R3, R18, UR47, R3 ;  /* 0x0000002f12037c24 */ /* 0x000fca000f8e0203 */
[----:B------:R-:W-:Y:S01]  /*5330*/  IADD3 R5, PT, PT, R5, R3, RZ ;  /* 0x0000000305057210 */ /* 0x000fe20007ffe0ff */
[----:B0-----:R-:W-:-:S04]  /*5340*/  IMAD R3, R31, UR4, RZ ;  /* 0x000000041f037c24 */ /* 0x001fc8000f8e02ff */
[C---:B------:R-:W-:Y:S02]  /*5350*/  IMAD R3, R30.reuse, UR5, R3 ;  /* 0x000000051e037c24 */ /* 0x040fe4000f8e0203 */
[----:B------:R-:W-:Y:S01]  /*5360*/  IMAD.WIDE.U32 R6, R30, UR4, R4 ;  /* 0x000000041e067c25 */ /* 0x000fe2000f8e0004 */
[----:B-1----:R-:W-:-:S03]  /*5370*/  LEA R4, P0, R28, UR8, 0x1 ;  /* 0x000000081c047c11 */ /* 0x002fc6000f8008ff */
[----:B------:R-:W-:Y:S01]  /*5380*/  IMAD.IADD R3, R7, 0x1, R3 ;  /* 0x0000000107037824 */ /* 0x000fe200078e0203 */
[----:B--2---:R-:W-:Y:S02]  /*5390*/  LEA R8, P1, R6, UR10, 0x1 ;  /* 0x0000000a06087c11 */ /* 0x004fe4000f8208ff */
[----:B------:R-:W-:Y:S02]  /*53a0*/  LEA.HI.X R5, R28, UR9, R29, 0x1, P0 ;  /* 0x000000091c057c11 */ /* 0x000fe400080f0c1d */
[----:B------:R-:W-:-:S03]  /*53b0*/  LEA.HI.X R9, R6, UR11, R3, 0x1, P1 ;  /* 0x0000000b06097c11 */ /* 0x000fc600088f0c03 */
[----:B---3--:R0:W2:Y:S04]  /*53c0*/  LDG.E.U16 R0, desc[UR12][R4.64] ;  /* 0x0000000c04007981 */ /* 0x0080a8000c1e1500 */
[----:B------:R-:W3:Y:S01]  /*53d0*/  LDG.E.U16 R3, desc[UR12][R8.64] ;  /* 0x0000000c08037981 */ /* 0x000ee2000c1e1500 */
[----:B------:R-:W-:-:S04]  /*53e0*/  IMAD R7, R2, UR52, RZ ;  /* 0x0000003402077c24 */ /* 0x000fc8000f8e02ff */
[C---:B------:R-:W-:Y:S02]  /*53f0*/  IMAD R7, R16.reuse, UR53, R7 ;  /* 0x0000003510077c24 */ /* 0x040fe4000f8e0207 */
[----:B------:R-:W-:-:S04]  /*5400*/  IMAD.WIDE.U32 R16, R16, UR52, RZ ;  /* 0x0000003410107c25 */ /* 0x000fc8000f8e00ff */
[----:B0-----:R-:W-:Y:S01]  /*5410*/  IMAD R5, R31, UR50, RZ ;  /* 0x000000321f057c24 */ /* 0x001fe2000f8e02ff */
[----:B------:R-:W-:Y:S01]  /*5420*/  IADD3 R17, PT, PT, R17, R7, RZ ;  /* 0x0000000711117210 */ /* 0x000fe20007ffe0ff */
[----:B------:R-:W-:Y:S02]  /*5430*/  IMAD R7, R19, UR48, RZ ;  /* 0x0000003013077c24 */ /* 0x000fe4000f8e02ff */
[----:B------:R-:W-:Y:S02]  /*5440*/  IMAD R5, R30, UR51, R5 ;  /* 0x000000331e057c24 */ /* 0x000fe4000f8e0205 */
[C---:B------:R-:W-:Y:S02]  /*5450*/  IMAD R7, R18.reuse, UR49, R7 ;  /* 0x0000003112077c24 */ /* 0x040fe4000f8e0207 */
[----:B------:R-:W-:-:S04]  /*5460*/  IMAD.WIDE.U32 R18, R18, UR48, R16 ;  /* 0x0000003012127c25 */ /* 0x000fc8000f8e0010 */
[----:B------:R-:W-:Y:S02]  /*5470*/  IMAD.IADD R19, R19, 0x1, R7 ;  /* 0x0000000113137824 */ /* 0x000fe400078e0207 */
[----:B------:R-:W-:Y:S02]  /*5480*/  IMAD R7, R29, UR54, RZ ;  /* 0x000000361d077c24 */ /* 0x000fe4000f8e02ff */
[----:B------:R-:W-:-:S04]  /*5490*/  IMAD.WIDE.U32 R30, R30, UR50, R18 ;  /* 0x000000321e1e7c25 */ /* 0x000fc8000f8e0012 */
[C---:B------:R-:W-:Y:S01]  /*54a0*/  IMAD R7, R28.reuse, UR55, R7 ;  /* 0x000000371c077c24 */ /* 0x040fe2000f8e0207 */
[----:B------:R-:W-:Y:S01]  /*54b0*/  IADD3 R31, PT, PT, R31, R5, RZ ;  /* 0x000000051f1f7210 */ /* 0x000fe20007ffe0ff */
[----:B--2---:R-:W-:Y:S02]  /*54c0*/  HADD2.F32 R0, -RZ, -R0.H0_H0 ;  /* 0xa0000000ff007230 */ /* 0x004fe40000004100 */
[----:B---3--:R-:W-:Y:S02]  /*54d0*/  HADD2.F32 R5, -RZ, R3.H0_H0 ;  /* 0x20000003ff057230 */ /* 0x008fe40000004100 */
[----:B------:R-:W-:-:S04]  /*54e0*/  IMAD.WIDE.U32 R2, R28, UR54, R30 ;  /* 0x000000361c027c25 */ /* 0x000fc8000f8e001e */
[----:B------:R-:W-:Y:S01]  /*54f0*/  FMUL.FTZ R0, R0, R5 ;  /* 0x0000000500007220 */ /* 0x000fe20000410000 */
[----:B------:R-:W-:Y:S01]  /*5500*/  IMAD.IADD R3, R3, 0x1, R7 ;  /* 0x0000000103037824 */ /* 0x000fe200078e0207 */
[----:B------:R-:W-:-:S03]  /*5510*/  LEA R4, P0, R2, UR6, 0x1 ;  /* 0x0000000602047c11 */ /* 0x000fc6000f8008ff */
[----:B------:R-:W-:Y:S02]  /*5520*/  F2FP.F16.F32.PACK_AB R0, RZ, R0 ;  /* 0x00000000ff00723e */ /* 0x000fe400000000ff */
[----:B------:R-:W-:-:S05]  /*5530*/  LEA.HI.X R5, R2, UR7, R3, 0x1, P0 ;  /* 0x0000000702057c11 */ /* 0x000fca00080f0c03 */
[----:B------:R0:W-:Y:S03]  /*5540*/  STG.E.U16 desc[UR12][R4.64], R0 ;  /* 0x0000000004007986 */ /* 0x0001e6000c10150c */
.L_x_274:
[----:B------:R-:W-:Y:S05]  /*5550*/  BSYNC.RECONVERGENT B7 ;  /* 0x0000000000077941 */ /* 0x000fea0003800200 */
.L_x_273:
[----:B------:R-:W0:Y:S01]  /*5560*/  LDCU UR4, c[0x0][0x394] ;  /* 0x00007280ff0477ac */ /* 0x000e220008000800 */
[----:B------:R-:W-:Y:S01]  /*5570*/  IADD3 R26, P1, PT, R23, R26, RZ ;  /* 0x0000001a171a7210 */ /* 0x000fe20007f3e0ff */
[----:B------:R-:W-:Y:S03]  /*5580*/  BSSY.RECONVERGENT B0, `(.L_x_277) ;  /* 0x000002b000007945 */ /* 0x000fe60003800200 */
[----:B------:R-:W-:Y:S02]  /*5590*/  SHF.R.S32.HI R27, RZ, 0x1f, R26 ;  /* 0x0000001fff1b7819 */ /* 0x000fe4000001141a */
[----:B------:R-:W-:Y:S02]  /*55a0*/  IADD3.X R24, PT, PT, RZ, R24, RZ, P1, !PT ;  /* 0x00000018ff187210 */ /* 0x000fe40000ffe4ff */
[----:B0-----:R-:W-:-:S04]  /*55b0*/  LOP3.LUT R0, R27, UR4, RZ, 0xfc, !PT ;  /* 0x000000041b007c12 */ /* 0x001fc8000f8efcff */
        /* <DEDUP_REMOVED lines=25> */
.L_x_278:
[----:B------:R-:W0:Y:S01]  /*5750*/  LDCU.64 UR4, c[0x0][0x390] ;  /* 0x00007200ff0477ac */ /* 0x000e220008000a00 */
[----:B------:R-:W-:Y:S01]  /*5760*/  MOV R11, R26 ;  /* 0x0000001a000b7202 */ /* 0x000fe20000000f00 */
[----:B------:R-:W-:Y:S01]  /*5770*/  IMAD.MOV.U32 R10, RZ, RZ, R27 ;  /* 0x000000ffff0a7224 */ /* 0x000fe200078e001b */
[----:B------:R-:W-:Y:S01]  /*5780*/  MOV R7, 0x57c0 ;  /* 0x000057c000077802 */ /* 0x000fe20000000f00 */
[----:B0-----:R-:W-:Y:S01]  /*5790*/  IMAD.U32 R9, RZ, RZ, UR4 ;  /* 0x00000004ff097e24 */ /* 0x001fe2000f8e00ff */
[----:B------:R-:W-:-:S07]  /*57a0*/  MOV R8, UR5 ;  /* 0x0000000500087c02 */ /* 0x000fce0008000f00 */
[----:B------:R-:W-:Y:S05]  /*57b0*/  CALL.REL.NOINC `($__internal_4_$__cuda_sm20_div_s64) ;  /* 0x0000000c004c7944 */ /* 0x000fea0003c00000 */
[-C--:B------:R-:W-:Y:S02]  /*57c0*/  IADD3 R3, P0, PT, RZ, -R0.reuse, RZ ;  /* 0x80000000ff037210 */ /* 0x080fe40007f1e0ff */
[----:B------:R-:W-:Y:S02]  /*57d0*/  MOV R4, R0 ;  /* 0x0000000000047202 */ /* 0x000fe40000000f00 */
[----:B------:R-:W-:Y:S01]  /*57e0*/  IADD3.X R2, PT, PT, RZ, ~R5, RZ, P0, !PT ;  /* 0x80000005ff027210 */ /* 0x000fe200007fe4ff */
[----:B------:R-:W-:-:S04]  /*57f0*/  IMAD.WIDE.U32 R16, R3, UR38, R26 ;  /* 0x0000002603107c25 */ /* 0x000fc8000f8e001a */
[----:B------:R-:W-:-:S04]  /*5800*/  IMAD R2, R2, UR38, RZ ;  /* 0x0000002602027c24 */ /* 0x000fc8000f8e02ff */
[----:B------:R-:W-:-:S04]  /*5810*/  IMAD R3, R3, UR39, R2 ;  /* 0x0000002703037c24 */ /* 0x000fc8000f8e0202 */
[----:B------:R-:W-:-:S07]  /*5820*/  IMAD.IADD R2, R3, 0x1, R17 ;  /* 0x0000000103027824 */ /* 0x000fce00078e0211 */
.L_x_279:
[----:B------:R-:W-:Y:S05]  /*5830*/  BSYNC.RECONVERGENT B0 ;  /* 0x0000000000007941 */ /* 0x000fea0003800200 */
.L_x_277:
        /* <DEDUP_REMOVED lines=25> */
.L_x_281:
        /* <DEDUP_REMOVED lines=9> */
.L_x_282:
[----:B------:R-:W-:Y:S05]  /*5a60*/  BSYNC.RECONVERGENT B0 ;  /* 0x0000000000007941 */ /* 0x000fea0003800200 */
.L_x_280:
        /* <DEDUP_REMOVED lines=25> */
.L_x_284:
        /* <DEDUP_REMOVED lines=10> */
.L_x_285:
[----:B------:R-:W-:Y:S05]  /*5ca0*/  BSYNC.RECONVERGENT B0 ;  /* 0x0000000000007941 */ /* 0x000fea0003800200 */
.L_x_283:
        /* <DEDUP_REMOVED lines=25> */
.L_x_287:
        /* <DEDUP_REMOVED lines=9> */
.L_x_288:
[----:B------:R-:W-:Y:S05]  /*5ed0*/  BSYNC.RECONVERGENT B0 ;  /* 0x0000000000007941 */ /* 0x000fea0003800200 */
.L_x_286:
        /* <DEDUP_REMOVED lines=42> */
.L_x_292:
[----:B------:R-:W-:Y:S05]  /*6180*/  BSYNC.RECONVERGENT B8 ;  /* 0x0000000000087941 */ /* 0x000fea0003800200 */
.L_x_291:
[----:B------:R-:W-:Y:S01]  /*6190*/  IMAD R3, R2, UR44, RZ ;  /* 0x0000002c02037c24 */ /* 0x000fe2000f8e02ff */
[----:B------:R-:W0:Y:S01]  /*61a0*/  LDCU.128 UR4, c[0x0][0x3f0] ;  /* 0x00007e00ff0477ac */ /* 0x000e220008000c00 */
[C---:B------:R-:W-:Y:S01]  /*61b0*/  IMAD.WIDE.U32 R4, R16.reuse, UR44, RZ ;  /* 0x0000002c10047c25 */ /* 0x040fe2000f8e00ff */
[----:B------:R-:W1:Y:S03]  /*61c0*/  LDCU.64 UR8, c[0x0][0x440] ;  /* 0x00008800ff0877ac */ /* 0x000e660008000a00 */
[----:B------:R-:W-:Y:S01]  /*61d0*/  IMAD R3, R16, UR45, R3 ;  /* 0x0000002d10037c24 */ /* 0x000fe2000f8e0203 */
[----:B------:R-:W2:Y:S04]  /*61e0*/  LDCU.64 UR10, c[0x0][0x3c0] ;  /* 0x00007800ff0a77ac */ /* 0x000ea80008000a00 */
[----:B------:R-:W-:Y:S01]  /*61f0*/  IADD3 R5, PT, PT, R5, R3, RZ ;  /* 0x0000000305057210 */ /* 0x000fe20007ffe0ff */
[----:B------:R-:W-:Y:S01]  /*6200*/  IMAD R3, R19, UR46, RZ ;  /* 0x0000002e13037c24 */ /* 0x000fe2000f8e02ff */
[----:B------:R-:W3:Y:S03]  /*6210*/  LDCU.64 UR12, c[0x0][0x358] ;  /* 0x00006b00ff0c77ac */ /* 0x000ee60008000a00 */
[----:B------:R-:W-:-:S02]  /*6220*/  IMAD R3, R18, UR47, R3 ;  /* 0x0000002f12037c24 */ /* 0x000fc4000f8e0203 */
[----:B------:R-:W-:-:S04]  /*6230*/  IMAD.WIDE.U32 R4, R18, UR46, R4 ;  /* 0x0000002e12047c25 */ /* 0x000fc8000f8e0004 */
[----:B------:R-:W-:Y:S02]  /*6240*/  IMAD.IADD R5, R5, 0x1, R3 ;  /* 0x0000000105057824 */ /* 0x000fe400078e0203 */
[----:B0-----:R-:W-:Y:S02]  /*6250*/  IMAD R3, R31, UR4, RZ ;  /* 0x000000041f037c24 */ /* 0x001fe4000f8e02ff */
[----:B------:R-:W-:Y:S01]  /*6260*/  IMAD.WIDE.U32 R6, R30, UR4, R4 ;  /* 0x000000041e067c25 */ /* 0x000fe2000f8e0004 */
[----:B-1----:R-:W-:-:S03]  /*6270*/  LEA R4, P0, R28, UR8, 0x1 ;  /* 0x000000081c047c11 */ /* 0x002fc6000f8008ff */
[----:B------:R-:W-:Y:S01]  /*6280*/  IMAD R3, R30, UR5, R3 ;  /* 0x000000051e037c24 */ /* 0x000fe2000f8e0203 */
[----:B--2---:R-:W-:Y:S02]  /*6290*/  LEA R8, P1, R6, UR10, 0x1 ;  /* 0x0000000a06087c11 */ /* 0x004fe4000f8208ff */
[----:B------:R-:W-:Y:S02]  /*62a0*/  LEA.HI.X R5, R28, UR9, R29, 0x1, P0 ;  /* 0x000000091c057c11 */ /* 0x000fe400080f0c1d */
[----:B------:R-:W-:-:S03]  /*62b0*/  IADD3 R3, PT, PT, R7, R3, RZ ;  /* 0x0000000307037210 */ /* 0x000fc60007ffe0ff */
[----:B---3--:R0:W2:Y:S01]  /*62c0*/  LDG.E.U16 R0, desc[UR12][R4.64] ;  /* 0x0000000c04007981 */ /* 0x0080a2000c1e1500 */
[----:B------:R-:W-:-:S05]  /*62d0*/  LEA.HI.X R9, R6, UR11, R3, 0x1, P1 ;  /* 0x0000000b06097c11 */ /* 0x000fca00088f0c03 */
[----:B------:R-:W3:Y:S01]  /*62e0*/  LDG.E.U16 R3, desc[UR12][R8.64] ;  /* 0x0000000c08037981 */ /* 0x000ee2000c1e1500 */
[----:B------:R-:W-:-:S04]  /*62f0*/  IMAD R7, R2, UR52, RZ ;  /* 0x0000003402077c24 */ /* 0x000fc8000f8e02ff */
[C---:B------:R-:W-:Y:S02]  /*6300*/  IMAD R7, R16.reuse, UR53, R7 ;  /* 0x0000003510077c24 */ /* 0x040fe4000f8e0207 */
[----:B------:R-:W-:-:S04]  /*6310*/  IMAD.WIDE.U32 R16, R16, UR52, RZ ;  /* 0x0000003410107c25 */ /* 0x000fc8000f8e00ff */
[----:B------:R-:W-:Y:S02]  /*6320*/  IMAD.IADD R17, R17, 0x1, R7 ;  /* 0x0000000111117824 */ /* 0x000fe400078e0207 */
[----:B------:R-:W-:-:S04]  /*6330*/  IMAD R7, R19, UR48, RZ ;  /* 0x0000003013077c24 */ /* 0x000fc8000f8e02ff */
[C---:B------:R-:W-:Y:S02]  /*6340*/  IMAD R7, R18.reuse, UR49, R7 ;  /* 0x0000003112077c24 */ /* 0x040fe4000f8e0207 */
[----:B------:R-:W-:-:S04]  /*6350*/  IMAD.WIDE.U32 R18, R18, UR48, R16 ;  /* 0x0000003012127c25 */ /* 0x000fc8000f8e0010 */
[----:B0-----:R-:W-:Y:S01]  /*6360*/  IMAD R5, R31, UR50, RZ ;  /* 0x000000321f057c24 */ /* 0x001fe2000f8e02ff */
[----:B------:R-:W-:-:S03]  /*6370*/  IADD3 R19, PT, PT, R19, R7, RZ ;  /* 0x0000000713137210 */ /* 0x000fc60007ffe0ff */
[C---:B------:R-:W-:Y:S02]  /*6380*/  IMAD R5, R30.reuse, UR51, R5 ;  /* 0x000000331e057c24 */ /* 0x040fe4000f8e0205 */
[----:B------:R-:W-:-:S04]  /*6390*/  IMAD.WIDE.U32 R30, R30, UR50, R18 ;  /* 0x000000321e1e7c25 */ /* 0x000fc8000f8e0012 */
[----:B------:R-:W-:Y:S02]  /*63a0*/  IMAD.IADD R31, R31, 0x1, R5 ;  /* 0x000000011f1f7824 */ /* 0x000fe400078e0205 */
[----:B------:R-:W-:-:S04]  /*63b0*/  IMAD R7, R29, UR54, RZ ;  /* 0x000000361d077c24 */ /* 0x000fc8000f8e02ff */
[C---:B------:R-:W-:Y:S02]  /*63c0*/  IMAD R7, R28.reuse, UR55, R7 ;  /* 0x000000371c077c24 */ /* 0x040fe4000f8e0207 */
[----:B--2---:R-:W-:Y:S02]  /*63d0*/  HADD2.F32 R0, -RZ, -R0.H0_H0 ;  /* 0xa0000000ff007230 */ /* 0x004fe40000004100 */
[----:B---3--:R-:W-:Y:S02]  /*63e0*/  HADD2.F32 R5, -RZ, R3.H0_H0 ;  /* 0x20000003ff057230 */ /* 0x008fe40000004100 */
[----:B------:R-:W-:-:S04]  /*63f0*/  IMAD.WIDE.U32 R2, R28, UR54, R30 ;  /* 0x000000361c027c25 */ /* 0x000fc8000f8e001e */
[----:B------:R-:W-:Y:S01]  /*6400*/  FMUL.FTZ R0, R0, R5 ;  /* 0x0000000500007220 */ /* 0x000fe20000410000 */
[C---:B------:R-:W-:Y:S02]  /*6410*/  LEA R4, P0, R2.reuse, UR6, 0x1 ;  /* 0x0000000602047c11 */ /* 0x040fe4000f8008ff */
[----:B------:R-:W-:Y:S02]  /*6420*/  IADD3 R3, PT, PT, R3, R7, RZ ;  /* 0x0000000703037210 */ /* 0x000fe40007ffe0ff */
[----:B------:R-:W-:Y:S02]  /*6430*/  F2FP.F16.F32.PACK_AB R0, RZ, R0 ;  /* 0x00000000ff00723e */ /* 0x000fe400000000ff */
[----:B------:R-:W-:-:S05]  /*6440*/  LEA.HI.X R5, R2, UR7, R3, 0x1, P0 ;  /* 0x0000000702057c11 */ /* 0x000fca00080f0c03 */
[----:B------:R0:W-:Y:S02]  /*6450*/  STG.E.U16 desc[UR12][R4.64], R0 ;  /* 0x0000000004007986 */ /* 0x0001e4000c10150c */
.L_x_290:
[----:B------:R-:W-:Y:S05]  /*6460*/  BSYNC.RECONVERGENT B7 ;  /* 0x0000000000077941 */ /* 0x000fea0003800200 */
.L_x_289:
[----:B------:R-:W1:Y:S01]  /*6470*/  LDCU.64 UR4, c[0x0][0x380] ;  /* 0x00007000ff0477ac */ /* 0x000e620008000a00 */
[----:B------:R-:W-:-:S05]  /*6480*/  IADD3 R26, P0, PT, R23, R26, RZ ;  /* 0x0000001a171a7210 */ /* 0x000fca0007f1e0ff */
[----:B------:R-:W-:Y:S01]  /*6490*/  IMAD.X R24, RZ, RZ, R24, P0 ;  /* 0x000000ffff187224 */ /* 0x000fe200000e0618 */
[----:B-1----:R-:W-:-:S04]  /*64a0*/  ISETP.GE.U32.AND P0, PT, R26, UR4, PT ;  /* 0x000000041a007c0c */ /* 0x002fc8000bf06070 */
[----:B------:R-:W-:-:S13]  /*64b0*/  ISETP.GE.AND.EX P0, PT, R24, UR5, PT, P0 ;  /* 0x0000000518007c0c */ /* 0x000fda000bf06300 */
[----:B------:R-:W-:Y:S05]  /*64c0*/  @!P0 BRA `(.L_x_293) ;  /* 0xffffffe000648947 */ /* 0x000fea000383ffff */
[----:B------:R-:W-:Y:S05]  /*64d0*/  BSYNC.RECONVERGENT B6 ;  /* 0x0000000000067941 */ /* 0x000fea0003800200 */
.L_x_260:
[----:B------:R-:W-:Y:S05]  /*64e0*/  EXIT ;  /* 0x000000000000794d */ /* 0x000fea0003800000 */
        .weak           $__internal_4_$__cuda_sm20_div_s64
        .type           $__internal_4_$__cuda_sm20_div_s64,@function
        .size           $__internal_4_$__cuda_sm20_div_s64,($__internal_5_$__cuda_sm20_div_u64 - $__internal_4_$__cuda_sm20_div_s64)
$__internal_4_$__cuda_sm20_div_s64:
        /* <DEDUP_REMOVED lines=37> */
[----:B------:R-:W-:Y:S01]  /*6740*/  IMAD.HI.U32 R6, P1, R4, R6, R30 ;  /* 0x0000000604067227 */ /* 0x000fe2000782001e */
[----:B------:R-:W-:-:S03]  /*6750*/  MOV R31, RZ ;  /* 0x000000ff001f7202 */ /* 0x000fc60000000f00 */
        /* <DEDUP_REMOVED lines=47> */
[----:B------:R-:W-:Y:S06]  /*6a50*/  RET.REL.NODEC R6 `(_ZN2at6native45_GLOBAL__N__efdd3984_12_NLLLoss2d_cu_e9278b4636nll_loss2d_backward_no_reduce_kernelIN3c104HalfEEEvlNS_27GenericPackedTensorAccessorIlLm3ENS_16DefaultPtrTraitsElEENS5_IT_Lm3ES6_lEENS5_IS8_Lm4ES6_lEEPKS8_l) ;  /* 0xffffff9406687950 */ /* 0x000fec0003c3ffff */
        .weak           $__internal_5_$__cuda_sm20_div_u64
        .type           $__internal_5_$__cuda_sm20_div_u64,@function
        .size           $__internal_5_$__cuda_sm20_div_u64,($__internal_6_$__cuda_sm20_rem_s64 - $__internal_5_$__cuda_sm20_div_u64)
$__internal_5_$__cuda_sm20_div_u64:
        /* <DEDUP_REMOVED lines=72> */
[----:B------:R-:W-:Y:S06]  /*6ee0*/  RET.REL.NODEC R2 `(_ZN2at6native45_GLOBAL__N__efdd3984_12_NLLLoss2d_cu_e9278b4636nll_loss2d_backward_no_reduce_kernelIN3c104HalfEEEvlNS_27GenericPackedTensorAccessorIlLm3ENS_16DefaultPtrTraitsElEENS5_IT_Lm3ES6_lEENS5_IS8_Lm4ES6_lEEPKS8_l) ;  /* 0xffffff9002447950 */ /* 0x000fec0003c3ffff */
        .weak           $__internal_6_$__cuda_sm20_rem_s64
        .type           $__internal_6_$__cuda_sm20_rem_s64,@function
        .size           $__internal_6_$__cuda_sm20_rem_s64,(.L_x_1142 - $__internal_6_$__cuda_sm20_rem_s64)
$__internal_6_$__cuda_sm20_rem_s64:
        /* <DEDUP_REMOVED lines=80> */
[----:B------:R-:W-:Y:S06]  /*73f0*/  RET.REL.NODEC R6 `(_ZN2at6native45_GLOBAL__N__efdd3984_12_NLLLoss2d_cu_e9278b4636nll_loss2d_backward_no_reduce_kernelIN3c104HalfEEEvlNS_27GenericPackedTensorAccessorIlLm3ENS_16DefaultPtrTraitsElEENS5_IT_Lm3ES6_lEENS5_IS8_Lm4ES6_lEEPKS8_l) ;  /* 0xffffff8c06007950 */ /* 0x000fec0003c3ffff */
.L_x_294:
        /* <DEDUP_REMOVED lines=16> */
.L_x_1142:


//--------------------- .text._ZN2at6native45_GLOBAL__N__efdd3984_12_NLLLoss2d_cu_e9278b4636nll_loss2d_backward_no_reduce_kernelIfEEvlNS_27GenericPackedTensorAccessorIlLm3ENS_16DefaultPtrTraitsElEENS3_IT_Lm3ES4_lEENS3_IS6_Lm4ES4_lEEPKS6_l --------------------------
	.section	.text._ZN2at6native45_GLOBAL__N__efdd3984_12_NLLLoss2d_cu_e9278b4636nll_loss2d_backward_no_reduce_kernelIfEEvlNS_27GenericPackedTensorAccessorIlLm3ENS_16DefaultPtrTraitsElEENS3_IT_Lm3ES4_lEENS3_IS6_Lm4ES4_lEEPKS6_l,"ax",@progbits
	.align	128
.text._ZN2at6native45_GLOBAL__N__efdd3984_12_NLLLoss2d_cu_e9278b4636nll_loss2d_backward_no_reduce_kernelIfEEvlNS_27GenericPackedTensorAccessorIlLm3ENS_16DefaultPtrTraitsElEENS3_IT_Lm3ES4_lEENS3_IS6_Lm4ES4_lEEPKS6_l:
        .type           _ZN2at6native45_GLOBAL__N__efdd3984_12_NLLLoss2d_cu_e9278b4636nll_loss2d_backward_no_reduce_kernelIfEEvlNS_27GenericPackedTensorAccessorIlLm3ENS_16DefaultPtrTraitsElEENS3_IT_Lm3ES4_lEENS3_IS6_Lm4ES4_lEEPKS6_l,@function
        .size           _ZN2at6native45_GLOBAL__N__efdd3984_12_NLLLoss2d_cu_e9278b4636nll_loss2d_backward_no_reduce_kernelIfEEvlNS_27GenericPackedTensorAccessorIlLm3ENS_16DefaultPtrTraitsElEENS3_IT_Lm3ES4_lEENS3_IS6_Lm4ES4_lEEPKS6_l,(.L_x_1146 - _ZN2at6native45_GLOBAL__N__efdd3984_12_NLLLoss2d_cu_e9278b4636nll_loss2d_backward_no_reduce_kernelIfEEvlNS_27GenericPackedTensorAccessorIlLm3ENS_16DefaultPtrTraitsElEENS3_IT_Lm3ES4_lEENS3_IS6_Lm4ES4_lEEPKS6_l)
        .other          _ZN2at6native45_GLOBAL__N__efdd3984_12_NLLLoss2d_cu_e9278b4636nll_loss2d_backward_no_reduce_kernelIfEEvlNS_27GenericPackedTensorAccessorIlLm3ENS_16DefaultPtrTraitsElEENS3_IT_Lm3ES4_lEENS3_IS6_Lm4ES4_lEEPKS6_l,@"STO_CUDA_ENTRY STV_DEFAULT"
_ZN2at6native45_GLOBAL__N__efdd3984_12_NLLLoss2d_cu_e9278b4636nll_loss2d_backward_no_reduce_kernelIfEEvlNS_27GenericPackedTensorAccessorIlLm3ENS_16DefaultPtrTraitsElEENS3_IT_Lm3ES4_lEENS3_IS6_Lm4ES4_lEEPKS6_l:
        /* <DEDUP_REMOVED lines=58> */
.L_x_297:
[----:B------:R-:W-:Y:S01]  /*03a0*/  IMAD.MOV.U32 R2, RZ, RZ, R6 ;  /* 0x000000ffff027224 */ /* 0x000fe200078e0006 */
[----:B------:R-:W-:Y:S01]  /*03b0*/  MOV R0, 0x3e0 ;  /* 0x000003e000007802 */ /* 0x000fe20000000f00 */
[----:B------:R-:W-:-:S07]  /*03c0*/  IMAD.MOV.U32 R6, RZ, RZ, R23 ;  /* 0x000000ffff067224 */ /* 0x000fce00078e0017 */
[----:B------:R-:W-:Y:S05]  /*03d0*/  CALL.REL.NOINC `($__internal_8_$__cuda_sm20_div_u64) ;  /* 0x0000006400647944 */ /* 0x000fea0003c00000 */
[----:B------:R-:W-:Y:S01]  /*03e0*/  MOV R2, R4 ;  /* 0x0000000400027202 */ /* 0x000fe20000000f00 */
[----:B------:R-:W-:-:S07]  /*03f0*/  IMAD.MOV.U32 R3, RZ, RZ, R5 ;  /* 0x000000ffff037224 */ /* 0x000fce00078e0005 */
.L_x_298:
[----:B------:R-:W-:Y:S05]  /*0400*/  BSYNC.RECONVERGENT B0 ;  /* 0x0000000000007941 */ /* 0x000fea0003800200 */
.L_x_296:
        /* <DEDUP_REMOVED lines=46> */
.L_x_302:
[----:B------:R-:W1:Y:S01]  /*06f0*/  LDCU.64 UR4, c[0x0][0x390] ;  /* 0x00007200ff0477ac */ /* 0x000e620008000a00 */
[----:B------:R-:W-:Y:S01]  /*0700*/  IMAD.MOV.U32 R11, RZ, RZ, R26 ;  /* 0x000000ffff0b7224 */ /* 0x000fe200078e001a */
[----:B------:R-:W-:Y:S01]  /*0710*/  MOV R7, 0x760 ;  /* 0x0000076000077802 */ /* 0x000fe20000000f00 */
[----:B------:R-:W-:Y:S02]  /*0720*/  IMAD.MOV.U32 R10, RZ, RZ, R21 ;  /* 0x000000ffff0a7224 */ /* 0x000fe400078e0015 */
[----:B-1----:R-:W-:Y:S01]  /*0730*/  IMAD.U32 R9, RZ, RZ, UR4 ;  /* 0x00000004ff097e24 */ /* 0x002fe2000f8e00ff */
[----:B------:R-:W-:-:S07]  /*0740*/  MOV R8, UR5 ;  /* 0x0000000500087c02 */ /* 0x000fce0008000f00 */
[----:B0-234-:R-:W-:Y:S05]  /*0750*/  CALL.REL.NOINC `($__internal_7_$__cuda_sm20_div_s64) ;  /* 0x0000005c00287944 */ /* 0x01dfea0003c00000 */
        /* <DEDUP_REMOVED lines=9> */
.L_x_303:
[----:B0-234-:R-:W-:Y:S05]  /*07f0*/  BSYNC.RECONVERGENT B0 ;  /* 0x0000000000007941 */ /* 0x01dfea0003800200 */
.L_x_301:
        /* <DEDUP_REMOVED lines=25> */
.L_x_305:
[----:B------:R-:W0:Y:S01]  /*0990*/  LDCU.64 UR4, c[0x0][0x398] ;  /* 0x00007300ff0477ac */ /* 0x000e220008000a00 */
[----:B------:R-:W-:Y:S01]  /*09a0*/  IMAD.MOV.U32 R8, RZ, RZ, R5 ;  /* 0x000000ffff087224 */ /* 0x000fe200078e0005 */
[----:B------:R-:W-:Y:S01]  /*09b0*/  MOV R5, 0xa00 ;  /* 0x00000a0000057802 */ /* 0x000fe20000000f00 */
[----:B------:R-:W-:Y:S01]  /*09c0*/  IMAD.MOV.U32 R9, RZ, RZ, R4 ;  /* 0x000000ffff097224 */ /* 0x000fe200078e0004 */
[----:B0-----:R-:W-:Y:S01]  /*09d0*/  MOV R7, UR4 ;  /* 0x0000000400077c02 */ /* 0x001fe20008000f00 */
[----:B------:R-:W-:-:S07]  /*09e0*/  IMAD.U32 R6, RZ, RZ, UR5 ;  /* 0x00000005ff067e24 */ /* 0x000fce000f8e00ff */
[----:B------:R-:W-:Y:S05]  /*09f0*/  CALL.REL.NOINC `($__internal_9_$__cuda_sm20_rem_s64) ;  /* 0x0000006400007944 */ /* 0x000fea0003c00000 */
[----:B------:R-:W-:Y:S01]  /*0a00*/  IMAD.MOV.U32 R28, RZ, RZ, R3 ;  /* 0x000000ffff1c7224 */ /* 0x000fe200078e0003 */
[----:B------:R-:W-:-:S07]  /*0a10*/  MOV R29, R4 ;  /* 0x00000004001d7202 */ /* 0x000fce0000000f00 */
.L_x_306:
[----:B------:R-:W-:Y:S05]  /*0a20*/  BSYNC.RECONVERGENT B0 ;  /* 0x0000000000007941 */ /* 0x000fea0003800200 */
.L_x_304:
        /* <DEDUP_REMOVED lines=25> */
.L_x_308:
        /* <DEDUP_REMOVED lines=8> */
[----:B------:R-:W-:Y:S05]  /*0c40*/  CALL.REL.NOINC `($__internal_7_$__cuda_sm20_div_s64) ;  /* 0x0000005400ec7944 */ /* 0x000fea0003c00000 */
[----:B------:R-:W-:-:S07]  /*0c50*/  MOV R4, R0 ;  /* 0x0000000000047202 */ /* 0x000fce0000000f00 */
.L_x_309:
[----:B------:R-:W-:Y:S05]  /*0c60*/  BSYNC.RECONVERGENT B0 ;  /* 0x0000000000007941 */ /* 0x000fea0003800200 */
.L_x_307:
        /* <DEDUP_REMOVED lines=25> */
.L_x_311:
[----:B------:R-:W0:Y:S01]  /*0e00*/  LDCU.64 UR4, c[0x0][0x3a0] ;  /* 0x00007400ff0477ac */ /* 0x000e220008000a00 */
[----:B------:R-:W-:Y:S01]  /*0e10*/  MOV R8, R5 ;  /* 0x0000000500087202 */ /* 0x000fe20000000f00 */
[----:B------:R-:W-:Y:S01]  /*0e20*/  IMAD.MOV.U32 R9, RZ, RZ, R4 ;  /* 0x000000ffff097224 */ /* 0x000fe200078e0004 */
[----:B------:R-:W-:Y:S01]  /*0e30*/  MOV R5, 0xe70 ;  /* 0x00000e7000057802 */ /* 0x000fe20000000f00 */
[----:B0-----:R-:W-:Y:S02]  /*0e40*/  IMAD.U32 R7, RZ, RZ, UR4 ;  /* 0x00000004ff077e24 */ /* 0x001fe4000f8e00ff */
[----:B------:R-:W-:-:S07]  /*0e50*/  IMAD.U32 R6, RZ, RZ, UR5 ;  /* 0x00000005ff067e24 */ /* 0x000fce000f8e00ff */
[----:B------:R-:W-:Y:S05]  /*0e60*/  CALL.REL.NOINC `($__internal_9_$__cuda_sm20_rem_s64) ;  /* 0x0000005c00e47944 */ /* 0x000fea0003c00000 */
[----:B------:R-:W-:Y:S01]  /*0e70*/  MOV R32, R3 ;  /* 0x0000000300207202 */ /* 0x000fe20000000f00 */
[----:B------:R-:W-:-:S07]  /*0e80*/  IMAD.MOV.U32 R33, RZ, RZ, R4 ;  /* 0x000000ffff217224 */ /* 0x000fce00078e0004 */
.L_x_312:
[----:B------:R-:W-:Y:S05]  /*0e90*/  BSYNC.RECONVERGENT B0 ;  /* 0x0000000000007941 */ /* 0x000fea0003800200 */
.L_x_310:
        /* <DEDUP_REMOVED lines=48> */
.L_x_314:
[----:B------:R-:W-:Y:S05]  /*11a0*/  BSYNC.RECONVERGENT B7 ;  /* 0x0000000000077941 */ /* 0x000fea0003800200 */
.L_x_313:
        /* <DEDUP_REMOVED lines=20> */
[----:B--2---:R-:W2:Y:S01]  /*12f0*/  LDG.E R0, desc[UR16][R6.64] ;  /* 0x0000001006007981 */ /* 0x004ea2000c1e1900 */
        /* <DEDUP_REMOVED lines=20> */
[----:B--2---:R-:W-:-:S05]  /*1440*/  FADD.FTZ R3, -R0, -RZ ;  /* 0x800000ff00037221 */ /* 0x004fca0000010100 */
[----:B------:R1:W-:Y:S03]  /*1450*/  STG.E desc[UR16][R4.64], R3 ;  /* 0x0000000304007986 */ /* 0x0003e6000c101910 */
.L_x_300:
[----:B0-234-:R-:W-:Y:S05]  /*1460*/  BSYNC.RECONVERGENT B6 ;  /* 0x0000000000067941 */ /* 0x01dfea0003800200 */
.L_x_299:
[----:B------:R-:W-:-:S04]  /*1470*/  ISETP.NE.U32.AND P0, PT, R18, RZ, PT ;  /* 0x000000ff1200720c */ /* 0x000fc80003f05070 */
[----:B------:R-:W-:-:S13]  /*1480*/  ISETP.NE.AND.EX P0, PT, R17, RZ, PT, P0 ;  /* 0x000000ff1100720c */ /* 0x000fda0003f05300 */
[----:B------:R-:W-:Y:S05]  /*1490*/  @!P0 EXIT ;  /* 0x000000000000894d */ /* 0x000fea0003800000 */
[----:B------:R-:W-:Y:S01]  /*14a0*/  BSSY.RECONVERGENT B6, `(.L_x_315) ;  /* 0x00001da000067945 */ /* 0x000fe20003800200 */
.L_x_348:
[----:B0-----:R-:W0:Y:S01]  /*14b0*/  LDCU UR4, c[0x0][0x394] ;  /* 0x00007280ff0477ac */ /* 0x001e220008000800 */
[----:B------:R-:W-:Y:S01]  /*14c0*/  SHF.R.S32.HI R13, RZ, 0x1f, R26 ;  /* 0x0000001fff0d7819 */ /* 0x000fe2000001141a */
[----:B------:R-:W-:Y:S03]  /*14d0*/  BSSY.RECONVERGENT B0, `(.L_x_316) ;  /* 0x000002a000007945 */ /* 0x000fe60003800200 */
[----:B0-----:R-:W-:-:S04]  /*14e0*/  LOP3.LUT R0, R13, UR4, RZ, 0xfc, !PT ;  /* 0x000000040d007c12 */ /* 0x001fc8000f8efcff */
[----:B------:R-:W-:-:S13]  /*14f0*/  ISETP.NE.U32.AND P0, PT, R0, RZ, PT ;  /* 0x000000ff0000720c */ /* 0x000fda0003f05070 */
[----:B------:R-:W-:Y:S05]  /*1500*/  @P0 BRA `(.L_x_317) ;  /* 0x00000000005c0947 */ /* 0x000fea0003800000 */
[----:B------:R-:W1:Y:S02]  /*1510*/  LDCU UR4, c[0x0][0x390] ;  /* 0x00007200ff0477ac */ /* 0x000e640008000800 */
[----:B-1----:R-:W0:Y:S01]  /*1520*/  I2F.U32.RP R5, UR4 ;  /* 0x0000000400057d06 */ /* 0x002e220008209000 */
        /* <DEDUP_REMOVED lines=21> */
.L_x_317:
[----:B------:R-:W0:Y:S01]  /*1680*/  LDCU.64 UR4, c[0x0][0x390] ;  /* 0x00007200ff0477ac */ /* 0x000e220008000a00 */
[----:B------:R-:W-:Y:S01]  /*1690*/  IMAD.MOV.U32 R11, RZ, RZ, R26 ;  /* 0x000000ffff0b7224 */ /* 0x000fe200078e001a */
[----:B------:R-:W-:Y:S01]  /*16a0*/  MOV R7, 0x16f0 ;  /* 0x000016f000077802 */ /* 0x000fe20000000f00 */
[----:B------:R-:W-:Y:S02]  /*16b0*/  IMAD.MOV.U32 R10, RZ, RZ, R13 ;  /* 0x000000ffff0a7224 */ /* 0x000fe400078e000d */
[----:B0-----:R-:W-:Y:S01]  /*16c0*/  IMAD.U32 R9, RZ, RZ, UR4 ;  /* 0x00000004ff097e24 */ /* 0x001fe2000f8e00ff */
[----:B------:R-:W-:-:S07]  /*16d0*/  MOV R8, UR5 ;  /* 0x0000000500087c02 */ /* 0x000fce0008000f00 */
[----:B-1----:R-:W-:Y:S05]  /*16e0*/  CALL.REL.NOINC `($__internal_7_$__cuda_sm20_div_s64) ;  /* 0x0000004c00447944 */ /* 0x002fea0003c00000 */
        /* <DEDUP_REMOVED lines=8> */
.L_x_318:
[----:B------:R-:W-:Y:S05]  /*1770*/  BSYNC.RECONVERGENT B0 ;  /* 0x0000000000007941 */ /* 0x000fea0003800200 */
.L_x_316:
        /* <DEDUP_REMOVED lines=25> */
.L_x_320:
[----:B------:R-:W0:Y:S01]  /*1910*/  LDCU.64 UR4, c[0x0][0x398] ;  /* 0x00007300ff0477ac */ /* 0x000e220008000a00 */
[----:B------:R-:W-:Y:S01]  /*1920*/  IMAD.MOV.U32 R8, RZ, RZ, R5 ;  /* 0x000000ffff087224 */ /* 0x000fe200078e0005 */
[----:B------:R-:W-:Y:S01]  /*1930*/  MOV R5, 0x1980 ;  /* 0x0000198000057802 */ /* 0x000fe20000000f00 */
[----:B------:R-:W-:Y:S01]  /*1940*/  IMAD.MOV.U32 R9, RZ, RZ, R4 ;  /* 0x000000ffff097224 */ /* 0x000fe200078e0004 */
[----:B0-----:R-:W-:Y:S01]  /*1950*/  MOV R7, UR4 ;  /* 0x0000000400077c02 */ /* 0x001fe20008000f00 */
[----:B------:R-:W-:-:S07]  /*1960*/  IMAD.U32 R6, RZ, RZ, UR5 ;  /* 0x00000005ff067e24 */ /* 0x000fce000f8e00ff */
[----:B------:R-:W-:Y:S05]  /*1970*/  CALL.REL.NOINC `($__internal_9_$__cuda_sm20_rem_s64) ;  /* 0x0000005400207944 */ /* 0x000fea0003c00000 */
[----:B------:R-:W-:Y:S01]  /*1980*/  MOV R18, R3 ;  /* 0x0000000300127202 */ /* 0x000fe20000000f00 */
[----:B------:R-:W-:-:S07]  /*1990*/  IMAD.MOV.U32 R19, RZ, RZ, R4 ;  /* 0x000000ffff137224 */ /* 0x000fce00078e0004 */
.L_x_321:
[----:B------:R-:W-:Y:S05]  /*19a0*/  BSYNC.RECONVERGENT B0 ;  /* 0x0000000000007941 */ /* 0x000fea0003800200 */
.L_x_319:
        /* <DEDUP_REMOVED lines=25> */
.L_x_323:
        /* <DEDUP_REMOVED lines=8> */
[----:B------:R-:W-:Y:S05]  /*1bc0*/  CALL.REL.NOINC `($__internal_7_$__cuda_sm20_div_s64) ;  /* 0x00000048000c7944 */ /* 0x000fea0003c00000 */
[----:B------:R-:W-:-:S07]  /*1bd0*/  MOV R4, R0 ;  /* 0x0000000000047202 */ /* 0x000fce0000000f00 */
.L_x_324:
[----:B------:R-:W-:Y:S05]  /*1be0*/  BSYNC.RECONVERGENT B0 ;  /* 0x0000000000007941 */ /* 0x000fea0003800200 */
.L_x_322:
        /* <DEDUP_REMOVED lines=25> */
.L_x_326:
[----:B------:R-:W0:Y:S01]  /*1d80*/  LDCU.64 UR4, c[0x0][0x3a0] ;  /* 0x00007400ff0477ac */ /* 0x000e220008000a00 */
[----:B------:R-:W-:Y:S01]  /*1d90*/  IMAD.MOV.U32 R8, RZ, RZ, R5 ;  /* 0x000000ffff087224 */ /* 0x000fe200078e0005 */
[----:B------:R-:W-:Y:S02]  /*1da0*/  MOV R9, R4 ;  /* 0x0000000400097202 */ /* 0x000fe40000000f00 */
[----:B------:R-:W-:Y:S02]  /*1db0*/  MOV R5, 0x1df0 ;  /* 0x00001df000057802 */ /* 0x000fe40000000f00 */
[----:B0-----:R-:W-:Y:S01]  /*1dc0*/  MOV R7, UR4 ;  /* 0x0000000400077c02 */ /* 0x001fe20008000f00 */
[----:B------:R-:W-:-:S07]  /*1dd0*/  IMAD.U32 R6, RZ, RZ, UR5 ;  /* 0x00000005ff067e24 */ /* 0x000fce000f8e00ff */
[----:B------:R-:W-:Y:S05]  /*1de0*/  CALL.REL.NOINC `($__internal_9_$__cuda_sm20_rem_s64) ;  /* 0x0000005000047944 */ /* 0x000fea0003c00000 */
[----:B------:R-:W-:Y:S01]  /*1df0*/  MOV R30, R3 ;  /* 0x00000003001e7202 */ /* 0x000fe20000000f00 */
[----:B------:R-:W-:-:S07]  /*1e00*/  IMAD.MOV.U32 R31, RZ, RZ, R4 ;  /* 0x000000ffff1f7224 */ /* 0x000fce00078e0004 */
.L_x_327:
[----:B------:R-:W-:Y:S05]  /*1e10*/  BSYNC.RECONVERGENT B0 ;  /* 0x0000000000007941 */ /* 0x000fea0003800200 */
.L_x_325:
        /* <DEDUP_REMOVED lines=42> */
.L_x_331:
[----:B------:R-:W-:Y:S05]  /*20c0*/  BSYNC.RECONVERGENT B8 ;  /* 0x0000000000087941 */ /* 0x000fea0003800200 */
.L_x_330:
        /* <DEDUP_REMOVED lines=17> */
[----:B--2---:R-:W2:Y:S01]  /*21e0*/  LDG.E R0, desc[UR10][R6.64] ;  /* 0x0000000a06007981 */ /* 0x004ea2000c1e1900 */
        /* <DEDUP_REMOVED lines=18> */
[----:B--2---:R-:W-:-:S05]  /*2310*/  FADD.FTZ R3, -R0, -RZ ;  /* 0x800000ff00037221 */ /* 0x004fca0000010100 */
[----:B------:R0:W-:Y:S02]  /*2320*/  STG.E desc[UR10][R4.64], R3 ;  /* 0x0000000304007986 */ /* 0x0001e4000c10190a */
.L_x_329:
[----:B------:R-:W-:Y:S05]  /*2330*/  BSYNC.RECONVERGENT B7 ;  /* 0x0000000000077941 */ /* 0x000fea0003800200 */
.L_x_328:
[----:B------:R-:W1:Y:S01]  /*2340*/  LDCU UR4, c[0x0][0x394] ;  /* 0x00007280ff0477ac */ /* 0x000e620008000800 */
[----:B------:R-:W-:Y:S01]  /*2350*/  IADD3 R26, P1, PT, R23, R26, RZ ;  /* 0x0000001a171a7210 */ /* 0x000fe20007f3e0ff */
[----:B------:R-:W-:Y:S03]  /*2360*/  BSSY.RECONVERGENT B0, `(.L_x_332) ;  /* 0x000002b000007945 */ /* 0x000fe60003800200 */
[----:B------:R-:W-:Y:S01]  /*2370*/  SHF.R.S32.HI R27, RZ, 0x1f, R26 ;  /* 0x0000001fff1b7819 */ /* 0x000fe2000001141a */
[----:B------:R-:W-:-:S03]  /*2380*/  IMAD.X R24, RZ, RZ, R24, P1 ;  /* 0x000000ffff187224 */ /* 0x000fc600008e0618 */
[----:B-1----:R-:W-:-:S04]  /*2390*/  LOP3.LUT R0, R27, UR4, RZ, 0xfc, !PT ;  /* 0x000000041b007c12 */ /* 0x002fc8000f8efcff */
        /* <DEDUP_REMOVED lines=25> */
.L_x_333:
[----:B------:R-:W1:Y:S01]  /*2530*/  LDCU.64 UR4, c[0x0][0x390] ;  /* 0x00007200ff0477ac */ /* 0x000e620008000a00 */
[----:B------:R-:W-:Y:S01]  /*2540*/  IMAD.MOV.U32 R11, RZ, RZ, R26 ;  /* 0x000000ffff0b7224 */ /* 0x000fe200078e001a */
[----:B------:R-:W-:Y:S02]  /*2550*/  MOV R10, R27 ;  /* 0x0000001b000a7202 */ /* 0x000fe40000000f00 */
[----:B------:R-:W-:Y:S02]  /*2560*/  MOV R7, 0x25a0 ;  /* 0x000025a000077802 */ /* 0x000fe40000000f00 */
[----:B-1----:R-:W-:Y:S01]  /*2570*/  MOV R9, UR4 ;  /* 0x0000000400097c02 */ /* 0x002fe20008000f00 */
[----:B------:R-:W-:-:S07]  /*2580*/  IMAD.U32 R8, RZ, RZ, UR5 ;  /* 0x00000005ff087e24 */ /* 0x000fce000f8e00ff */
[----:B0-----:R-:W-:Y:S05]  /*2590*/  CALL.REL.NOINC `($__internal_7_$__cuda_sm20_div_s64) ;  /* 0x0000003c00987944 */ /* 0x001fea0003c00000 */
[----:B------:R-:W-:Y:S01]  /*25a0*/  IADD3 R3, P0, PT, RZ, -R0, RZ ;  /* 0x80000000ff037210 */ /* 0x000fe20007f1e0ff */
[----:B------:R-:W-:-:S04]  /*25b0*/  IMAD.MOV.U32 R4, RZ, RZ, R0 ;  /* 0x000000ffff047224 */ /* 0x000fc800078e0000 */
[----:B------:R-:W-:Y:S02]  /*25c0*/  IMAD.X R2, RZ, RZ, ~R5, P0 ;  /* 0x000000ffff027224 */ /* 0x000fe400000e0e05 */
[----:B------:R-:W-:-:S04]  /*25d0*/  IMAD.WIDE.U32 R16, R3, UR38, R26 ;  /* 0x0000002603107c25 */ /* 0x000fc8000f8e001a */
[----:B------:R-:W-:-:S04]  /*25e0*/  IMAD R2, R2, UR38, RZ ;  /* 0x0000002602027c24 */ /* 0x000fc8000f8e02ff */
[----:B------:R-:W-:-:S05]  /*25f0*/  IMAD R3, R3, UR39, R2 ;  /* 0x0000002703037c24 */ /* 0x000fca000f8e0202 */
[----:B------:R-:W-:-:S07]  /*2600*/  IADD3 R2, PT, PT, R3, R17, RZ ;  /* 0x0000001103027210 */ /* 0x000fce0007ffe0ff */
.L_x_334:
[----:B------:R-:W-:Y:S05]  /*2610*/  BSYNC.RECONVERGENT B0 ;  /* 0x0000000000007941 */ /* 0x000fea0003800200 */
.L_x_332:
        /* <DEDUP_REMOVED lines=25> */
.L_x_336:
[----:B------:R-:W0:Y:S01]  /*27b0*/  LDCU.64 UR4, c[0x0][0x398] ;  /* 0x00007300ff0477ac */ /* 0x000e220008000a00 */
[----:B------:R-:W-:Y:S01]  /*27c0*/  MOV R8, R5 ;  /* 0x0000000500087202 */ /* 0x000fe20000000f00 */
[----:B------:R-:W-:Y:S01]  /*27d0*/  IMAD.MOV.U32 R9, RZ, RZ, R4 ;  /* 0x000000ffff097224 */ /* 0x000fe200078e0004 */
[----:B------:R-:W-:Y:S01]  /*27e0*/  MOV R5, 0x2820 ;  /* 0x0000282000057802 */ /* 0x000fe20000000f00 */
[----:B0-----:R-:W-:Y:S01]  /*27f0*/  IMAD.U32 R7, RZ, RZ, UR4 ;  /* 0x00000004ff077e24 */ /* 0x001fe2000f8e00ff */
[----:B------:R-:W-:-:S07]  /*2800*/  MOV R6, UR5 ;  /* 0x0000000500067c02 */ /* 0x000fce0008000f00 */
[----:B------:R-:W-:Y:S05]  /*2810*/  CALL.REL.NOINC `($__internal_9_$__cuda_sm20_rem_s64) ;  /* 0x0000004400787944 */ /* 0x000fea0003c00000 */
[----:B------:R-:W-:Y:S01]  /*2820*/  IMAD.MOV.U32 R18, RZ, RZ, R3 ;  /* 0x000000ffff127224 */ /* 0x000fe200078e0003 */
[----:B------:R-:W-:-:S07]  /*2830*/  MOV R19, R4 ;  /* 0x0000000400137202 */ /* 0x000fce0000000f00 */
.L_x_337:
[----:B------:R-:W-:Y:S05]  /*2840*/  BSYNC.RECONVERGENT B0 ;  /* 0x0000000000007941 */ /* 0x000fea0003800200 */
.L_x_335:
        /* <DEDUP_REMOVED lines=25> */
.L_x_339:
        /* <DEDUP_REMOVED lines=8> */
[----:B------:R-:W-:Y:S05]  /*2a60*/  CALL.REL.NOINC `($__internal_7_$__cuda_sm20_div_s64) ;  /* 0x0000003800647944 */ /* 0x000fea0003c00000 */
[----:B------:R-:W-:-:S07]  /*2a70*/  IMAD.MOV.U32 R4, RZ, RZ, R0 ;  /* 0x000000ffff047224 */ /* 0x000fce00078e0000 */
.L_x_340:
[----:B------:R-:W-:Y:S05]  /*2a80*/  BSYNC.RECONVERGENT B0 ;  /* 0x0000000000007941 */ /* 0x000fea0003800200 */
.L_x_338:
        /* <DEDUP_REMOVED lines=25> */
.L_x_342:
        /* <DEDUP_REMOVED lines=9> */
.L_x_343:
[----:B------:R-:W-:Y:S05]  /*2cb0*/  BSYNC.RECONVERGENT B0 ;  /* 0x0000000000007941 */ /* 0x000fea0003800200 */
.L_x_341:
        /* <DEDUP_REMOVED lines=42> */
.L_x_347:
[----:B------:R-:W-:Y:S05]  /*2f60*/  BSYNC.RECONVERGENT B8 ;  /* 0x0000000000087941 */ /* 0x000fea0003800200 */
.L_x_346:
        /* <DEDUP_REMOVED lines=17> */
[----:B--2---:R-:W2:Y:S01]  /*3080*/  LDG.E R0, desc[UR10][R6.64] ;  /* 0x0000000a06007981 */ /* 0x004ea2000c1e1900 */
        /* <DEDUP_REMOVED lines=20> */
.L_x_345:
[----:B------:R-:W-:Y:S05]  /*31d0*/  BSYNC.RECONVERGENT B7 ;  /* 0x0000000000077941 */ /* 0x000fea0003800200 */
.L_x_344:
[----:B------:R-:W1:Y:S01]  /*31e0*/  LDCU.64 UR4, c[0x0][0x380] ;  /* 0x00007000ff0477ac */ /* 0x000e620008000a00 */
[----:B------:R-:W-:-:S04]  /*31f0*/  IADD3 R26, P0, PT, R23, R26, RZ ;  /* 0x0000001a171a7210 */ /* 0x000fc80007f1e0ff */
[----:B------:R-:W-:Y:S02]  /*3200*/  IADD3.X R24, PT, PT, RZ, R24, RZ, P0, !PT ;  /* 0x00000018ff187210 */ /* 0x000fe400007fe4ff */
[----:B-1----:R-:W-:-:S04]  /*3210*/  ISETP.GE.U32.AND P0, PT, R26, UR4, PT ;  /* 0x000000041a007c0c */ /* 0x002fc8000bf06070 */
[----:B------:R-:W-:-:S13]  /*3220*/  ISETP.GE.AND.EX P0, PT, R24, UR5, PT, P0 ;  /* 0x0000000518007c0c */ /* 0x000fda000bf06300 */
[----:B------:R-:W-:Y:S05]  /*3230*/  @!P0 BRA `(.L_x_348) ;  /* 0xffffffe0009c8947 */ /* 0x000fea000383ffff */
[----:B------:R-:W-:Y:S05]  /*3240*/  BSYNC.RECONVERGENT B6 ;  /* 0x0000000000067941 */ /* 0x000fea0003800200 */
.L_x_315:
[----:B------:R-:W-:Y:S05]  /*3250*/  EXIT ;  /* 0x000000000000794d */ /* 0x000fea0003800000 */
.L_x_295:
        /* <DEDUP_REMOVED lines=34> */
.L_x_350:
[----:B------:R-:W-:Y:S01]  /*3480*/  MOV R2, R4 ;  /* 0x0000000400027202 */ /* 0x000fe20000000f00 */
[----:B------:R-:W-:Y:S01]  /*3490*/  IMAD.MOV.U32 R6, RZ, RZ, R23 ;  /* 0x000000ffff067224 */ /* 0x000fe200078e0017 */
[----:B------:R-:W-:-:S07]  /*34a0*/  MOV R0, 0x34c0 ;  /* 0x000034c000007802 */ /* 0x000fce0000000f00 */
[----:B------:R-:W-:Y:S05]  /*34b0*/  CALL.REL.NOINC `($__internal_8_$__cuda_sm20_div_u64) ;  /* 0x00000034002c7944 */ /* 0x000fea0003c00000 */
[----:B------:R-:W-:Y:S01]  /*34c0*/  MOV R2, R4 ;  /* 0x0000000400027202 */ /* 0x000fe20000000f00 */
[----:B------:R-:W-:-:S07]  /*34d0*/  IMAD.MOV.U32 R3, RZ, RZ, R5 ;  /* 0x000000ffff037224 */ /* 0x000fce00078e0005 */
.L_x_351:
[----:B------:R-:W-:Y:S05]  /*34e0*/  BSYNC.RECONVERGENT B0 ;  /* 0x0000000000007941 */ /* 0x000fea0003800200 */
.L_x_349:
        /* <DEDUP_REMOVED lines=46> */
.L_x_355:
[----:B------:R-:W1:Y:S01]  /*37d0*/  LDCU.64 UR4, c[0x0][0x390] ;  /* 0x00007200ff0477ac */ /* 0x000e620008000a00 */
[----:B------:R-:W-:Y:S01]  /*37e0*/  IMAD.MOV.U32 R11, RZ, RZ, R26 ;  /* 0x000000ffff0b7224 */ /* 0x000fe200078e001a */
[----:B------:R-:W-:Y:S02]  /*37f0*/  MOV R10, R21 ;  /* 0x00000015000a7202 */ /* 0x000fe40000000f00 */
[----:B------:R-:W-:Y:S02]  /*3800*/  MOV R7, 0x3840 ;  /* 0x0000384000077802 */ /* 0x000fe40000000f00 */
[----:B-1----:R-:W-:Y:S01]  /*3810*/  MOV R9, UR4 ;  /* 0x0000000400097c02 */ /* 0x002fe20008000f00 */
[----:B------:R-:W-:-:S07]  /*3820*/  IMAD.U32 R8, RZ, RZ, UR5 ;  /* 0x00000005ff087e24 */ /* 0x000fce000f8e00ff */
[----:B0-234-:R-:W-:Y:S05]  /*3830*/  CALL.REL.NOINC `($__internal_7_$__cuda_sm20_div_s64) ;  /* 0x0000002800f07944 */ /* 0x01dfea0003c00000 */
        /* <DEDUP_REMOVED lines=9> */
.L_x_356:
[----:B0-234-:R-:W-:Y:S05]  /*38d0*/  BSYNC.RECONVERGENT B0 ;  /* 0x0000000000007941 */ /* 0x01dfea0003800200 */
.L_x_354:
        /* <DEDUP_REMOVED lines=25> */
.L_x_358:
        /* <DEDUP_REMOVED lines=9> */
.L_x_359:
[----:B------:R-:W-:Y:S05]  /*3b00*/  BSYNC.RECONVERGENT B0 ;  /* 0x0000000000007941 */ /* 0x000fea0003800200 */
.L_x_357:
        /* <DEDUP_REMOVED lines=25> */
.L_x_361:
        /* <DEDUP_REMOVED lines=10> */
.L_x_362:
[----:B------:R-:W-:Y:S05]  /*3d40*/  BSYNC.RECONVERGENT B0 ;  /* 0x0000000000007941 */ /* 0x000fea0003800200 */
.L_x_360:
        /* <DEDUP_REMOVED lines=25> */
.L_x_364:
        /* <DEDUP_REMOVED lines=9> */
.L_x_365:
[----:B------:R-:W-:Y:S05]  /*3f70*/  BSYNC.RECONVERGENT B0 ;  /* 0x0000000000007941 */ /* 0x000fea0003800200 */
.L_x_363:
        /* <DEDUP_REMOVED lines=48> */
.L_x_367:
[----:B------:R-:W-:Y:S05]  /*4280*/  BSYNC.RECONVERGENT B7 ;  /* 0x0000000000077941 */ /* 0x000fea0003800200 */
.L_x_366:
        /* <DEDUP_REMOVED lines=19> */
[----:B--2---:R0:W2:Y:S01]  /*43c0*/  LDG.E R0, desc[UR16][R6.64] ;  /* 0x0000001006007981 */ /* 0x0040a2000c1e1900 */
[----:B------:R-:W-:Y:S02]  /*43d0*/  IADD3 R3, PT, PT, R9, R3, RZ ;  /* 0x0000000309037210 */ /* 0x000fe40007ffe0ff */
[----:B----4-:R-:W-:-:S04]  /*43e0*/  LEA R4, P1, R8, UR10, 0x2 ;  /* 0x0000000a08047c11 */ /* 0x010fc8000f8210ff */
[----:B------:R-:W-:Y:S01]  /*43f0*/  LEA.HI.X R5, R8, UR11, R3, 0x2, P1 ;  /* 0x0000000b08057c11 */ /* 0x000fe200088f1403 */
[----:B------:R-:W1:Y:S05]  /*4400*/  LDCU.128 UR8, c[0x0][0x420] ;  /* 0x00008400ff0877ac */ /* 0x000e6a0008000c00 */
[----:B------:R-:W2:Y:S01]  /*4410*/  LDG.E R5, desc[UR16][R4.64] ;  /* 0x0000001004057981 */ /* 0x000ea2000c1e1900 */
        /* <DEDUP_REMOVED lines=14> */
[----:B------:R-:W-:Y:S01]  /*4500*/  IMAD R7, R30, UR11, R7 ;  /* 0x0000000b1e077c24 */ /* 0x000fe2000f8e0207 */
[----:B------:R-:W-:-:S04]  /*4510*/  LEA R6, P0, R2, UR6, 0x2 ;  /* 0x0000000602067c11 */ /* 0x000fc8000f8010ff */
[----:B------:R-:W-:-:S04]  /*4520*/  IADD3 R3, PT, PT, R3, R7, RZ ;  /* 0x0000000703037210 */ /* 0x000fc80007ffe0ff */
[----:B------:R-:W-:Y:S01]  /*4530*/  LEA.HI.X R7, R2, UR7, R3, 0x2, P0 ;  /* 0x0000000702077c11 */ /* 0x000fe200080f1403 */
[----:B------:R-:W-:Y:S01]  /*4540*/  IMAD.MOV.U32 R26, RZ, RZ, R22 ;  /* 0x000000ffff1a7224 */ /* 0x000fe200078e0016 */
[----:B------:R-:W-:Y:S01]  /*4550*/  MOV R24, R19 ;  /* 0x0000001300187202 */ /* 0x000fe20000000f00 */
[----:B--2---:R-:W-:-:S05]  /*4560*/  FMUL.FTZ R5, R0, -R5 ;  /* 0x8000000500057220 */ /* 0x004fca0000410000 */
[----:B------:R1:W-:Y:S02]  /*4570*/  STG.E desc[UR16][R6.64], R5 ;  /* 0x0000000506007986 */ /* 0x0003e4000c101910 */
.L_x_353:
[----:B0-234-:R-:W-:Y:S05]  /*4580*/  BSYNC.RECONVERGENT B6 ;  /* 0x0000000000067941 */ /* 0x01dfea0003800200 */
.L_x_352:
[----:B------:R-:W-:-:S04]  /*4590*/  ISETP.NE.U32.AND P0, PT, R18, RZ, PT ;  /* 0x000000ff1200720c */ /* 0x000fc80003f05070 */
[----:B------:R-:W-:-:S13]  /*45a0*/  ISETP.NE.AND.EX P0, PT, R17, RZ, PT, P0 ;  /* 0x000000ff1100720c */ /* 0x000fda0003f05300 */
[----:B------:R-:W-:Y:S05]  /*45b0*/  @!P0 EXIT ;  /* 0x000000000000894d */ /* 0x000fea0003800000 */
[----:B------:R-:W-:Y:S01]  /*45c0*/  BSSY.RECONVERGENT B6, `(.L_x_368) ;  /* 0x00001e2000067945 */ /* 0x000fe20003800200 */
.L_x_401:
        /* <DEDUP_REMOVED lines=29> */
.L_x_370:
[----:B------:R-:W0:Y:S01]  /*47a0*/  LDCU.64 UR4, c[0x0][0x390] ;  /* 0x00007200ff0477ac */ /* 0x000e220008000a00 */
[----:B------:R-:W-:Y:S01]  /*47b0*/  MOV R11, R26 ;  /* 0x0000001a000b7202 */ /* 0x000fe20000000f00 */
[----:B------:R-:W-:Y:S01]  /*47c0*/  IMAD.MOV.U32 R10, RZ, RZ, R13 ;  /* 0x000000ffff0a7224 */ /* 0x000fe200078e000d */
[----:B-1----:R-:W-:Y:S01]  /*47d0*/  MOV R7, 0x4810 ;  /* 0x0000481000077802 */ /* 0x002fe20000000f00 */
[----:B0-----:R-:W-:Y:S01]  /*47e0*/  IMAD.U32 R9, RZ, RZ, UR4 ;  /* 0x00000004ff097e24 */ /* 0x001fe2000f8e00ff */
[----:B------:R-:W-:-:S07]  /*47f0*/  MOV R8, UR5 ;  /* 0x0000000500087c02 */ /* 0x000fce0008000f00 */
[----:B------:R-:W-:Y:S05]  /*4800*/  CALL.REL.NOINC `($__internal_7_$__cuda_sm20_div_s64) ;  /* 0x0000001800fc7944 */ /* 0x000fea0003c00000 */
        /* <DEDUP_REMOVED lines=8> */
.L_x_371:
[----:B------:R-:W-:Y:S05]  /*4890*/  BSYNC.RECONVERGENT B0 ;  /* 0x0000000000007941 */ /* 0x000fea0003800200 */
.L_x_369:
        /* <DEDUP_REMOVED lines=25> */
.L_x_373:
        /* <DEDUP_REMOVED lines=9> */
.L_x_374:
[----:B------:R-:W-:Y:S05]  /*4ac0*/  BSYNC.RECONVERGENT B0 ;  /* 0x0000000000007941 */ /* 0x000fea0003800200 */
.L_x_372:
        /* <DEDUP_REMOVED lines=25> */
.L_x_376:
        /* <DEDUP_REMOVED lines=10> */
.L_x_377:
[----:B------:R-:W-:Y:S05]  /*4d00*/  BSYNC.RECONVERGENT B0 ;  /* 0x0000000000007941 */ /* 0x000fea0003800200 */
.L_x_375:
        /* <DEDUP_REMOVED lines=25> */
.L_x_379:
        /* <DEDUP_REMOVED lines=9> */
.L_x_380:
[----:B------:R-:W-:Y:S05]  /*4f30*/  BSYNC.RECONVERGENT B0 ;  /* 0x0000000000007941 */ /* 0x000fea0003800200 */
.L_x_378:
        /* <DEDUP_REMOVED lines=42> */
.L_x_384:
[----:B------:R-:W-:Y:S05]  /*51e0*/  BSYNC.RECONVERGENT B8 ;  /* 0x0000000000087941 */ /* 0x000fea0003800200 */
.L_x_383:
        /* <DEDUP_REMOVED lines=20> */
[----:B---3--:R0:W2:Y:S04]  /*5330*/  LDG.E R0, desc[UR12][R4.64] ;  /* 0x0000000c04007981 */ /* 0x0080a8000c1e1900 */
[----:B------:R-:W2:Y:S01]  /*5340*/  LDG.E R3, desc[UR12][R8.64] ;  /* 0x0000000c08037981 */ /* 0x000ea2000c1e1900 */
        /* <DEDUP_REMOVED lines=12> */
[----:B------:R-:W-:Y:S01]  /*5410*/  IMAD R7, R28, UR55, R7 ;  /* 0x000000371c077c24 */ /* 0x000fe2000f8e0207 */
[----:B------:R-:W-:-:S03]  /*5420*/  IADD3 R31, PT, PT, R31, R5, RZ ;  /* 0x000000051f1f7210 */ /* 0x000fc60007ffe0ff */
[----:B------:R-:W-:-:S04]  /*5430*/  IMAD.WIDE.U32 R4, R28, UR54, R30 ;  /* 0x000000361c047c25 */ /* 0x000fc8000f8e001e */
[----:B------:R-:W-:Y:S01]  /*5440*/  IMAD.IADD R5, R5, 0x1, R7 ;  /* 0x0000000105057824 */ /* 0x000fe200078e0207 */
[----:B------:R-:W-:-:S04]  /*5450*/  LEA R6, P0, R4, UR6, 0x2 ;  /* 0x0000000604067c11 */ /* 0x000fc8000f8010ff */
[----:B------:R-:W-:Y:S01]  /*5460*/  LEA.HI.X R7, R4, UR7, R5, 0x2, P0 ;  /* 0x0000000704077c11 */ /* 0x000fe200080f1405 */
[----:B--2---:R-:W-:-:S05]  /*5470*/  FMUL.FTZ R3, R0, -R3 ;  /* 0x8000000300037220 */ /* 0x004fca0000410000 */
[----:B------:R0:W-:Y:S03]  /*5480*/  STG.E desc[UR12][R6.64], R3 ;  /* 0x0000000306007986 */ /* 0x0001e6000c10190c */
.L_x_382:
[----:B------:R-:W-:Y:S05]  /*5490*/  BSYNC.RECONVERGENT B7 ;  /* 0x0000000000077941 */ /* 0x000fea0003800200 */
.L_x_381:
[----:B------:R-:W1:Y:S01]  /*54a0*/  LDCU UR4, c[0x0][0x394] ;  /* 0x00007280ff0477ac */ /* 0x000e620008000800 */
[----:B------:R-:W-:Y:S01]  /*54b0*/  IADD3 R26, P1, PT, R23, R26, RZ ;  /* 0x0000001a171a7210 */ /* 0x000fe20007f3e0ff */
[----:B------:R-:W-:Y:S03]  /*54c0*/  BSSY.RECONVERGENT B0, `(.L_x_385) ;  /* 0x000002b000007945 */ /* 0x000fe60003800200 */
[----:B------:R-:W-:Y:S02]  /*54d0*/  SHF.R.S32.HI R27, RZ, 0x1f, R26 ;  /* 0x0000001fff1b7819 */ /* 0x000fe4000001141a */
[----:B------:R-:W-:Y:S02]  /*54e0*/  IADD3.X R24, PT, PT, RZ, R24, RZ, P1, !PT ;  /* 0x00000018ff187210 */ /* 0x000fe40000ffe4ff */
[----:B-1----:R-:W-:-:S04]  /*54f0*/  LOP3.LUT R0, R27, UR4, RZ, 0xfc, !PT ;  /* 0x000000041b007c12 */ /* 0x002fc8000f8efcff */
[----:B------:R-:W-:-:S13]  /*5500*/  ISETP.NE.U32.AND P0, PT, R0, RZ, PT ;  /* 0x000000ff0000720c */ /* 0x000fda0003f05070 */
[----:B------:R-:W-:Y:S05]  /*5510*/  @P0 BRA `(.L_x_386) ;  /* 0x00000000005c0947 */ /* 0x000fea0003800000 */
[----:B------:R-:W1:Y:S02]  /*5520*/  LDCU UR4, c[0x0][0x390] ;  /* 0x00007200ff0477ac */ /* 0x000e640008000800 */
[----:B-1----:R-:W1:Y:S01]  /*5530*/  I2F.U32.RP R5, UR4 ;  /* 0x0000000400057d06 */ /* 0x002e620008209000 */
[----:B------:R-:W-:-:S07]  /*5540*/  ISETP.NE.U32.AND P2, PT, RZ, UR4, PT ;  /* 0x00000004ff007c0c */ /* 0x000fce000bf45070 */
[----:B-1----:R-:W1:Y:S02]  /*5550*/  MUFU.RCP R5, R5 ;  /* 0x0000000500057308 */ /* 0x002e640000001000 */
[----:B-1----:R-:W-:Y:S02]  /*5560*/  VIADD R2, R5, 0xffffffe ;  /* 0x0ffffffe05027836 */ /* 0x002fe40000000000 */
[----:B------:R-:W-:-:S04]  /*5570*/  IMAD.MOV.U32 R5, RZ, RZ, RZ ;  /* 0x000000ffff057224 */ /* 0x000fc800078e00ff */
[----:B0-----:R0:W1:Y:S02]  /*5580*/  F2I.FTZ.U32.TRUNC.NTZ R3, R2 ;  /* 0x0000000200037305 */ /* 0x001064000021f000 */
        /* <DEDUP_REMOVED lines=16> */
.L_x_386:
[----:B------:R-:W1:Y:S01]  /*5690*/  LDCU.64 UR4, c[0x0][0x390] ;  /* 0x00007200ff0477ac */ /* 0x000e620008000a00 */
[----:B------:R-:W-:Y:S01]  /*56a0*/  MOV R11, R26 ;  /* 0x0000001a000b7202 */ /* 0x000fe20000000f00 */
[----:B------:R-:W-:Y:S01]  /*56b0*/  IMAD.MOV.U32 R10, RZ, RZ, R27 ;  /* 0x000000ffff0a7224 */ /* 0x000fe200078e001b */
[----:B0-----:R-:W-:Y:S01]  /*56c0*/  MOV R7, 0x5700 ;  /* 0x0000570000077802 */ /* 0x001fe20000000f00 */
[----:B-1----:R-:W-:Y:S01]  /*56d0*/  IMAD.U32 R9, RZ, RZ, UR4 ;  /* 0x00000004ff097e24 */ /* 0x002fe2000f8e00ff */
[----:B------:R-:W-:-:S07]  /*56e0*/  MOV R8, UR5 ;  /* 0x0000000500087c02 */ /* 0x000fce0008000f00 */
[----:B------:R-:W-:Y:S05]  /*56f0*/  CALL.REL.NOINC `($__internal_7_$__cuda_sm20_div_s64) ;  /* 0x0000000c00407944 */ /* 0x000fea0003c00000 */
[-C--:B------:R-:W-:Y:S02]  /*5700*/  IADD3 R3, P0, PT, RZ, -R0.reuse, RZ ;  /* 0x80000000ff037210 */ /* 0x080fe40007f1e0ff */
[----:B------:R-:W-:Y:S02]  /*5710*/  MOV R4, R0 ;  /* 0x0000000000047202 */ /* 0x000fe40000000f00 */
[----:B------:R-:W-:Y:S01]  /*5720*/  IADD3.X R2, PT, PT, RZ, ~R5, RZ, P0, !PT ;  /* 0x80000005ff027210 */ /* 0x000fe200007fe4ff */
[----:B------:R-:W-:-:S04]  /*5730*/  IMAD.WIDE.U32 R16, R3, UR38, R26 ;  /* 0x0000002603107c25 */ /* 0x000fc8000f8e001a */
[----:B------:R-:W-:-:S04]  /*5740*/  IMAD R2, R2, UR38, RZ ;  /* 0x0000002602027c24 */ /* 0x000fc8000f8e02ff */
[----:B------:R-:W-:-:S04]  /*5750*/  IMAD R3, R3, UR39, R2 ;  /* 0x0000002703037c24 */ /* 0x000fc8000f8e0202 */
[----:B------:R-:W-:-:S07]  /*5760*/  IMAD.IADD R2, R3, 0x1, R17 ;  /* 0x0000000103027824 */ /* 0x000fce00078e0211 */
.L_x_387:
[----:B------:R-:W-:Y:S05]  /*5770*/  BSYNC.RECONVERGENT B0 ;  /* 0x0000000000007941 */ /* 0x000fea0003800200 */
.L_x_385:
        /* <DEDUP_REMOVED lines=25> */
.L_x_389:
        /* <DEDUP_REMOVED lines=9> */
.L_x_390:
[----:B------:R-:W-:Y:S05]  /*59a0*/  BSYNC.RECONVERGENT B0 ;  /* 0x0000000000007941 */ /* 0x000fea0003800200 */
.L_x_388:
        /* <DEDUP_REMOVED lines=25> */
.L_x_392:
        /* <DEDUP_REMOVED lines=10> */
.L_x_393:
[----:B------:R-:W-:Y:S05]  /*5be0*/  BSYNC.RECONVERGENT B0 ;  /* 0x0000000000007941 */ /* 0x000fea0003800200 */
.L_x_391:
        /* <DEDUP_REMOVED lines=25> */
.L_x_395:
        /* <DEDUP_REMOVED lines=9> */
.L_x_396:
[----:B------:R-:W-:Y:S05]  /*5e10*/  BSYNC.RECONVERGENT B0 ;  /* 0x0000000000007941 */ /* 0x000fea0003800200 */
.L_x_394:
        /* <DEDUP_REMOVED lines=42> */
.L_x_400:
[----:B------:R-:W-:Y:S05]  /*60c0*/  BSYNC.RECONVERGENT B8 ;  /* 0x0000000000087941 */ /* 0x000fea0003800200 */
.L_x_399:
        /* <DEDUP_REMOVED lines=19> */
[----:B---3--:R0:W2:Y:S01]  /*6200*/  LDG.E R0, desc[UR12][R4.64] ;  /* 0x0000000c04007981 */ /* 0x0080a2000c1e1900 */
[----:B------:R-:W-:-:S05]  /*6210*/  LEA.HI.X R9, R6, UR11, R3, 0x2, P1 ;  /* 0x0000000b06097c11 */ /* 0x000fca00088f1403 */
[----:B------:R-:W2:Y:S01]  /*6220*/  LDG.E R3, desc[UR12][R8.64] ;  /* 0x0000000c08037981 */ /* 0x000ea2000c1e1900 */
        /* <DEDUP_REMOVED lines=12> */
[----:B------:R-:W-:Y:S02]  /*62f0*/  IMAD R7, R29, UR54, RZ ;  /* 0x000000361d077c24 */ /* 0x000fe4000f8e02ff */
[----:B------:R-:W-:-:S04]  /*6300*/  IMAD.WIDE.U32 R4, R28, UR54, R30 ;  /* 0x000000361c047c25 */ /* 0x000fc8000f8e001e */
[----:B------:R-:W-:Y:S01]  /*6310*/  IMAD R7, R28, UR55, R7 ;  /* 0x000000371c077c24 */ /* 0x000fe2000f8e0207 */
[----:B------:R-:W-:-:S04]  /*6320*/  LEA R6, P0, R4, UR6, 0x2 ;  /* 0x0000000604067c11 */ /* 0x000fc8000f8010ff */
[----:B------:R-:W-:-:S04]  /*6330*/  IADD3 R5, PT, PT, R5, R7, RZ ;  /* 0x0000000705057210 */ /* 0x000fc80007ffe0ff */
[----:B------:R-:W-:Y:S01]  /*6340*/  LEA.HI.X R7, R4, UR7, R5, 0x2, P0 ;  /* 0x0000000704077c11 */ /* 0x000fe200080f1405 */
[----:B--2---:R-:W-:-:S05]  /*6350*/  FMUL.FTZ R3, R0, -R3 ;  /* 0x8000000300037220 */ /* 0x004fca0000410000 */
[----:B------:R0:W-:Y:S02]  /*6360*/  STG.E desc[UR12][R6.64], R3 ;  /* 0x0000000306007986 */ /* 0x0001e4000c10190c */
.L_x_398:
[----:B------:R-:W-:Y:S05]  /*6370*/  BSYNC.RECONVERGENT B7 ;  /* 0x0000000000077941 */ /* 0x000fea0003800200 */
.L_x_397:
[----:B------:R-:W1:Y:S01]  /*6380*/  LDCU.64 UR4, c[0x0][0x380] ;  /* 0x00007000ff0477ac */ /* 0x000e620008000a00 */
[----:B------:R-:W-:-:S05]  /*6390*/  IADD3 R26, P0, PT, R23, R26, RZ ;  /* 0x0000001a171a7210 */ /* 0x000fca0007f1e0ff */
[----:B------:R-:W-:Y:S01]  /*63a0*/  IMAD.X R24, RZ, RZ, R24, P0 ;  /* 0x000000ffff187224 */ /* 0x000fe200000e0618 */
[----:B-1----:R-:W-:-:S04]  /*63b0*/  ISETP.GE.U32.AND P0, PT, R26, UR4, PT ;  /* 0x000000041a007c0c */ /* 0x002fc8000bf06070 */
[----:B------:R-:W-:-:S13]  /*63c0*/  ISETP.GE.AND.EX P0, PT, R24, UR5, PT, P0 ;  /* 0x0000000518007c0c */ /* 0x000fda000bf06300 */
[----:B------:R-:W-:Y:S05]  /*63d0*/  @!P0 BRA `(.L_x_401) ;  /* 0xffffffe0007c8947 */ /* 0x000fea000383ffff */
[----:B------:R-:W-:Y:S05]  /*63e0*/  BSYNC.RECONVERGENT B6 ;  /* 0x0000000000067941 */ /* 0x000fea0003800200 */
.L_x_368:
[----:B------:R-:W-:Y:S05]  /*63f0*/  EXIT ;  /* 0x000000000000794d */ /* 0x000fea0003800000 */
        .weak           $__internal_7_$__cuda_sm20_div_s64
        .type           $__internal_7_$__cuda_sm20_div_s64,@function
        .size           $__internal_7_$__cuda_sm20_div_s64,($__internal_8_$__cuda_sm20_div_u64 - $__internal_7_$__cuda_sm20_div_s64)
$__internal_7_$__cuda_sm20_div_s64:
        /* <DEDUP_REMOVED lines=86> */
[----:B------:R-:W-:Y:S06]  /*6960*/  RET.REL.NODEC R6 `(_ZN2at6native45_GLOBAL__N__efdd3984_12_NLLLoss2d_cu_e9278b4636nll_loss2d_backward_no_reduce_kernelIfEEvlNS_27GenericPackedTensorAccessorIlLm3ENS_16DefaultPtrTraitsElEENS3_IT_Lm3ES4_lEENS3_IS6_Lm4ES4_lEEPKS6_l) ;  /* 0xffffff9406a47950 */ /* 0x000fec0003c3ffff */
        .weak           $__internal_8_$__cuda_sm20_div_u64
        .type           $__internal_8_$__cuda_sm20_div_u64,@function
        .size           $__internal_8_$__cuda_sm20_div_u64,($__internal_9_$__cuda_sm20_rem_s64 - $__internal_8_$__cuda_sm20_div_u64)
$__internal_8_$__cuda_sm20_div_u64:
        /* <DEDUP_REMOVED lines=72> */
[----:B------:R-:W-:Y:S06]  /*6df0*/  RET.REL.NODEC R2 `(_ZN2at6native45_GLOBAL__N__efdd3984_12_NLLLoss2d_cu_e9278b4636nll_loss2d_backward_no_reduce_kernelIfEEvlNS_27GenericPackedTensorAccessorIlLm3ENS_16DefaultPtrTraitsElEENS3_IT_Lm3ES4_lEENS3_IS6_Lm4ES4_lEEPKS6_l) ;  /* 0xffffff9002807950 */ /* 0x000fec0003c3ffff */
        .weak           $__internal_9_$__cuda_sm20_rem_s64
        .type           $__internal_9_$__cuda_sm20_rem_s64,@function
        .size           $__internal_9_$__cuda_sm20_rem_s64,(.L_x_1146 - $__internal_9_$__cuda_sm20_rem_s64)
$__internal_9_$__cuda_sm20_rem_s64:
        /* <DEDUP_REMOVED lines=80> */
[----:B------:R-:W-:Y:S06]  /*7300*/  RET.REL.NODEC R6 `(_ZN2at6native45_GLOBAL__N__efdd3984_12_NLLLoss2d_cu_e9278b4636nll_loss2d_backward_no_reduce_kernelIfEEvlNS_27GenericPackedTensorAccessorIlLm3ENS_16DefaultPtrTraitsElEENS3_IT_Lm3ES4_lEENS3_IS6_Lm4ES4_lEEPKS6_l) ;  /* 0xffffff8c063c7950 */ /* 0x000fec0003c3ffff */
.L_x_402:
        /* <DEDUP_REMOVED lines=15> */
.L_x_1146:


//--------------------- .text._ZN2at6native45_GLOBAL__N__efdd3984_12_NLLLoss2d_cu_e9278b4636nll_loss2d_backward_no_reduce_kernelIdEEvlNS_27GenericPackedTensorAccessorIlLm3ENS_16DefaultPtrTraitsElEENS3_IT_Lm3ES4_lEENS3_IS6_Lm4ES4_lEEPKS6_l --------------------------
	.section	.text._ZN2at6native45_GLOBAL__N__efdd3984_12_NLLLoss2d_cu_e9278b4636nll_loss2d_backward_no_reduce_kernelIdEEvlNS_27GenericPackedTensorAccessorIlLm3ENS_16DefaultPtrTraitsElEENS3_IT_Lm3ES4_lEENS3_IS6_Lm4ES4_lEEPKS6_l,"ax",@progbits
	.align	128
.text._ZN2at6native45_GLOBAL__N__efdd3984_12_NLLLoss2d_cu_e9278b4636nll_loss2d_backward_no_reduce_kernelIdEEvlNS_27GenericPackedTensorAccessorIlLm3ENS_16DefaultPtrTraitsElEENS3_IT_Lm3ES4_lEENS3_IS6_Lm4ES4_lEEPKS6_l:
        .type           _ZN2at6native45_GLOBAL__N__efdd3984_12_NLLLoss2d_cu_e9278b4636nll_loss2d_backward_no_reduce_kernelIdEEvlNS_27GenericPackedTensorAccessorIlLm3ENS_16DefaultPtrTraitsElEENS3_IT_Lm3ES4_lEENS3_IS6_Lm4ES4_lEEPKS6_l,@function
        .size           _ZN2at6native45_GLOBAL__N__efdd3984_12_NLLLoss2d_cu_e9278b4636nll_loss2d_backward_no_reduce_kernelIdEEvlNS_27GenericPackedTensorAccessorIlLm3ENS_16DefaultPtrTraitsElEENS3_IT_Lm3ES4_lEENS3_IS6_Lm4ES4_lEEPKS6_l,(.L_x_1150 - _ZN2at6native45_GLOBAL__N__efdd3984_12_NLLLoss2d_cu_e9278b4636nll_loss2d_backward_no_reduce_kernelIdEEvlNS_27GenericPackedTensorAccessorIlLm3ENS_16DefaultPtrTraitsElEENS3_IT_Lm3ES4_lEENS3_IS6_Lm4ES4_lEEPKS6_l)
        .other          _ZN2at6native45_GLOBAL__N__efdd3984_12_NLLLoss2d_cu_e9278b4636nll_loss2d_backward_no_reduce_kernelIdEEvlNS_27GenericPackedTensorAccessorIlLm3ENS_16DefaultPtrTraitsElEENS3_IT_Lm3ES4_lEENS3_IS6_Lm4ES4_lEEPKS6_l,@"STO_CUDA_ENTRY STV_DEFAULT"
_ZN2at6native45_GLOBAL__N__efdd3984_12_NLLLoss2d_cu_e9278b4636nll_loss2d_backward_no_reduce_kernelIdEEvlNS_27GenericPackedTensorAccessorIlLm3ENS_16DefaultPtrTraitsElEENS3_IT_Lm3ES4_lEENS3_IS6_Lm4ES4_lEEPKS6_l:
        /* <DEDUP_REMOVED lines=58> */
.L_x_405:
[----:B------:R-:W-:Y:S01]  /*03a0*/  IMAD.MOV.U32 R2, RZ, RZ, R6 ;  /* 0x000000ffff027224 */ /* 0x000fe200078e0006 */
[----:B------:R-:W-:Y:S01]  /*03b0*/  MOV R0, 0x3e0 ;  /* 0x000003e000007802 */ /* 0x000fe20000000f00 */
[----:B------:R-:W-:-:S07]  /*03c0*/  IMAD.MOV.U32 R6, RZ, RZ, R23 ;  /* 0x000000ffff067224 */ /* 0x000fce00078e0017 */
[----:B------:R-:W-:Y:S05]  /*03d0*/  CALL.REL.NOINC `($__internal_11_$__cuda_sm20_div_u64) ;  /* 0x0000006400647944 */ /* 0x000fea0003c00000 */
[----:B------:R-:W-:Y:S01]  /*03e0*/  MOV R2, R4 ;  /* 0x0000000400027202 */ /* 0x000fe20000000f00 */
[----:B------:R-:W-:-:S07]  /*03f0*/  IMAD.MOV.U32 R3, RZ, RZ, R5 ;  /* 0x000000ffff037224 */ /* 0x000fce00078e0005 */
.L_x_406:
[----:B------:R-:W-:Y:S05]  /*0400*/  BSYNC.RECONVERGENT B0 ;  /* 0x0000000000007941 */ /* 0x000fea0003800200 */
.L_x_404:
        /* <DEDUP_REMOVED lines=46> */
.L_x_410:
[----:B------:R-:W1:Y:S01]  /*06f0*/  LDCU.64 UR4, c[0x0][0x390] ;  /* 0x00007200ff0477ac */ /* 0x000e620008000a00 */
[----:B------:R-:W-:Y:S01]  /*0700*/  IMAD.MOV.U32 R11, RZ, RZ, R26 ;  /* 0x000000ffff0b7224 */ /* 0x000fe200078e001a */
[----:B------:R-:W-:Y:S01]  /*0710*/  MOV R7, 0x760 ;  /* 0x0000076000077802 */ /* 0x000fe20000000f00 */
[----:B------:R-:W-:Y:S02]  /*0720*/  IMAD.MOV.U32 R10, RZ, RZ, R21 ;  /* 0x000000ffff0a7224 */ /* 0x000fe400078e0015 */
[----:B-1----:R-:W-:Y:S01]  /*0730*/  IMAD.U32 R9, RZ, RZ, UR4 ;  /* 0x00000004ff097e24 */ /* 0x002fe2000f8e00ff */
[----:B------:R-:W-:-:S07]  /*0740*/  MOV R8, UR5 ;  /* 0x0000000500087c02 */ /* 0x000fce0008000f00 */
[----:B0-234-:R-:W-:Y:S05]  /*0750*/  CALL.REL.NOINC `($__internal_10_$__cuda_sm20_div_s64) ;  /* 0x0000005c00287944 */ /* 0x01dfea0003c00000 */
        /* <DEDUP_REMOVED lines=9> */
.L_x_411:
[----:B0-234-:R-:W-:Y:S05]  /*07f0*/  BSYNC.RECONVERGENT B0 ;  /* 0x0000000000007941 */ /* 0x01dfea0003800200 */
.L_x_409:
        /* <DEDUP_REMOVED lines=25> */
.L_x_413:
[----:B------:R-:W0:Y:S01]  /*0990*/  LDCU.64 UR4, c[0x0][0x398] ;  /* 0x00007300ff0477ac */ /* 0x000e220008000a00 */
[----:B------:R-:W-:Y:S01]  /*09a0*/  IMAD.MOV.U32 R8, RZ, RZ, R5 ;  /* 0x000000ffff087224 */ /* 0x000fe200078e0005 */
[----:B------:R-:W-:Y:S01]  /*09b0*/  MOV R5, 0xa00 ;  /* 0x00000a0000057802 */ /* 0x000fe20000000f00 */
[----:B------:R-:W-:Y:S01]  /*09c0*/  IMAD.MOV.U32 R9, RZ, RZ, R4 ;  /* 0x000000ffff097224 */ /* 0x000fe200078e0004 */
[----:B0-----:R-:W-:Y:S01]  /*09d0*/  MOV R7, UR4 ;  /* 0x0000000400077c02 */ /* 0x001fe20008000f00 */
[----:B------:R-:W-:-:S07]  /*09e0*/  IMAD.U32 R6, RZ, RZ, UR5 ;  /* 0x00000005ff067e24 */ /* 0x000fce000f8e00ff */
[----:B------:R-:W-:Y:S05]  /*09f0*/  CALL.REL.NOINC `($__internal_12_$__cuda_sm20_rem_s64) ;  /* 0x0000006400007944 */ /* 0x000fea0003c00000 */
[----:B------:R-:W-:Y:S01]  /*0a00*/  IMAD.MOV.U32 R28, RZ, RZ, R3 ;  /* 0x000000ffff1c7224 */ /* 0x000fe200078e0003 */
[----:B------:R-:W-:-:S07]  /*0a10*/  MOV R29, R4 ;  /* 0x00000004001d7202 */ /* 0x000fce0000000f00 */
.L_x_414:
[----:B------:R-:W-:Y:S05]  /*0a20*/  BSYNC.RECONVERGENT B0 ;  /* 0x0000000000007941 */ /* 0x000fea0003800200 */
.L_x_412:
        /* <DEDUP_REMOVED lines=25> */
.L_x_416:
        /* <DEDUP_REMOVED lines=8> */
[----:B------:R-:W-:Y:S05]  /*0c40*/  CALL.REL.NOINC `($__internal_10_$__cuda_sm20_div_s64) ;  /* 0x0000005400ec7944 */ /* 0x000fea0003c00000 */
[----:B------:R-:W-:-:S07]  /*0c50*/  MOV R4, R0 ;  /* 0x0000000000047202 */ /* 0x000fce0000000f00 */
.L_x_417:
[----:B------:R-:W-:Y:S05]  /*0c60*/  BSYNC.RECONVERGENT B0 ;  /* 0x0000000000007941 */ /* 0x000fea0003800200 */
.L_x_415:
        /* <DEDUP_REMOVED lines=25> */
.L_x_419:
[----:B------:R-:W0:Y:S01]  /*0e00*/  LDCU.64 UR4, c[0x0][0x3a0] ;  /* 0x00007400ff0477ac */ /* 0x000e220008000a00 */
[----:B------:R-:W-:Y:S01]  /*0e10*/  MOV R8, R5 ;  /* 0x0000000500087202 */ /* 0x000fe20000000f00 */
[----:B------:R-:W-:Y:S01]  /*0e20*/  IMAD.MOV.U32 R9, RZ, RZ, R4 ;  /* 0x000000ffff097224 */ /* 0x000fe200078e0004 */
[----:B------:R-:W-:Y:S01]  /*0e30*/  MOV R5, 0xe70 ;  /* 0x00000e7000057802 */ /* 0x000fe20000000f00 */
[----:B0-----:R-:W-:Y:S02]  /*0e40*/  IMAD.U32 R7, RZ, RZ, UR4 ;  /* 0x00000004ff077e24 */ /* 0x001fe4000f8e00ff */
[----:B------:R-:W-:-:S07]  /*0e50*/  IMAD.U32 R6, RZ, RZ, UR5 ;  /* 0x00000005ff067e24 */ /* 0x000fce000f8e00ff */
[----:B------:R-:W-:Y:S05]  /*0e60*/  CALL.REL.NOINC `($__internal_12_$__cuda_sm20_rem_s64) ;  /* 0x0000005c00e47944 */ /* 0x000fea0003c00000 */
[----:B------:R-:W-:Y:S01]  /*0e70*/  MOV R32, R3 ;  /* 0x0000000300207202 */ /* 0x000fe20000000f00 */
[----:B------:R-:W-:-:S07]  /*0e80*/  IMAD.MOV.U32 R33, RZ, RZ, R4 ;  /* 0x000000ffff217224 */ /* 0x000fce00078e0004 */
.L_x_420:
[----:B------:R-:W-:Y:S05]  /*0e90*/  BSYNC.RECONVERGENT B0 ;  /* 0x0000000000007941 */ /* 0x000fea0003800200 */
.L_x_418:
        /* <DEDUP_REMOVED lines=48> */
.L_x_422:
[----:B------:R-:W-:Y:S05]  /*11a0*/  BSYNC.RECONVERGENT B7 ;  /* 0x0000000000077941 */ /* 0x000fea0003800200 */
.L_x_421:
        /* <DEDUP_REMOVED lines=20> */
[----:B--2---:R1:W2:Y:S01]  /*12f0*/  LDG.E.64 R4, desc[UR16][R6.64] ;  /* 0x0000001006047981 */ /* 0x0042a2000c1e1b00 */
[----:B---3--:R-:W-:Y:S01]  /*1300*/  IMAD R11, R29, UR12, RZ ;  /* 0x0000000c1d0b7c24 */ /* 0x008fe2000f8e02ff */
[----:B------:R-:W-:Y:S01]  /*1310*/  MOV R24, R19 ;  /* 0x0000001300187202 */ /* 0x000fe20000000f00 */
[----:B------:R-:W-:Y:S02]  /*1320*/  IMAD.MOV.U32 R26, RZ, RZ, R22 ;  /* 0x000000ffff1a7224 */ /* 0x000fe400078e0016 */
[----:B------:R-:W-:-:S02]  /*1330*/  IMAD R11, R28, UR13, R11 ;  /* 0x0000000d1c0b7c24 */ /* 0x000fc4000f8e020b */
[----:B0-----:R-:W-:Y:S02]  /*1340*/  IMAD R3, R16, UR8, RZ ;  /* 0x0000000810037c24 */ /* 0x001fe4000f8e02ff */
[----:B-1----:R-:W-:Y:S02]  /*1350*/  IMAD R7, R31, UR10, RZ ;  /* 0x0000000a1f077c24 */ /* 0x002fe4000f8e02ff */
[C---:B------:R-:W-:Y:S02]  /*1360*/  IMAD R9, R2.reuse, UR9, R3 ;  /* 0x0000000902097c24 */ /* 0x040fe4000f8e0203 */
[----:B------:R-:W-:-:S04]  /*1370*/  IMAD.WIDE.U32 R2, R2, UR8, RZ ;  /* 0x0000000802027c25 */ /* 0x000fc8000f8e00ff */
[----:B------:R-:W-:Y:S02]  /*1380*/  IMAD.IADD R3, R3, 0x1, R9 ;  /* 0x0000000103037824 */ /* 0x000fe400078e0209 */
[----:B------:R-:W-:Y:S02]  /*1390*/  IMAD R7, R30, UR11, R7 ;  /* 0x0000000b1e077c24 */ /* 0x000fe4000f8e0207 */
[----:B------:R-:W-:-:S04]  /*13a0*/  IMAD.WIDE.U32 R28, R28, UR12, R2 ;  /* 0x0000000c1c1c7c25 */ /* 0x000fc8000f8e0002 */
[----:B------:R-:W-:Y:S02]  /*13b0*/  IMAD R3, R33, UR14, RZ ;  /* 0x0000000e21037c24 */ /* 0x000fe4000f8e02ff */
[----:B------:R-:W-:Y:S02]  /*13c0*/  IMAD.IADD R29, R29, 0x1, R11 ;  /* 0x000000011d1d7824 */ /* 0x000fe400078e020b */
[C---:B------:R-:W-:Y:S02]  /*13d0*/  IMAD R3, R32.reuse, UR15, R3 ;  /* 0x0000000f20037c24 */ /* 0x040fe4000f8e0203 */
[----:B------:R-:W-:-:S05]  /*13e0*/  IMAD.WIDE.U32 R32, R32, UR14, R28 ;  /* 0x0000000e20207c25 */ /* 0x000fca000f8e001c */
[----:B------:R-:W-:-:S03]  /*13f0*/  IADD3 R33, PT, PT, R33, R3, RZ ;  /* 0x0000000321217210 */ /* 0x000fc60007ffe0ff */
[----:B------:R-:W-:-:S04]  /*1400*/  IMAD.WIDE.U32 R2, R30, UR10, R32 ;  /* 0x0000000a1e027c25 */ /* 0x000fc8000f8e0020 */
[----:B------:R-:W-:Y:S01]  /*1410*/  IMAD.IADD R3, R3, 0x1, R7 ;  /* 0x0000000103037824 */ /* 0x000fe200078e0207 */
[----:B------:R-:W-:-:S04]  /*1420*/  LEA R6, P0, R2, UR6, 0x3 ;  /* 0x0000000602067c11 */ /* 0x000fc8000f8018ff */
[----:B------:R-:W-:Y:S01]  /*1430*/  LEA.HI.X R7, R2, UR7, R3, 0x3, P0 ;  /* 0x0000000702077c11 */ /* 0x000fe200080f1c03 */
[----:B--2---:R-:W0:Y:S04]  /*1440*/  DADD R4, -RZ, -R4 ;  /* 0x00000000ff047229 */ /* 0x004e280000000904 */
[----:B0-----:R1:W-:Y:S04]  /*1450*/  STG.E.64 desc[UR16][R6.64], R4 ;  /* 0x0000000406007986 */ /* 0x0013e8000c101b10 */
.L_x_408:
[----:B0-234-:R-:W-:Y:S05]  /*1460*/  BSYNC.RECONVERGENT B6 ;  /* 0x0000000000067941 */ /* 0x01dfea0003800200 */
.L_x_407:
[----:B------:R-:W-:-:S04]  /*1470*/  ISETP.NE.U32.AND P0, PT, R18, RZ, PT ;  /* 0x000000ff1200720c */ /* 0x000fc80003f05070 */
[----:B------:R-:W-:-:S13]  /*1480*/  ISETP.NE.AND.EX P0, PT, R17, RZ, PT, P0 ;  /* 0x000000ff1100720c */ /* 0x000fda0003f05300 */
[----:B------:R-:W-:Y:S05]  /*1490*/  @!P0 EXIT ;  /* 0x000000000000894d */ /* 0x000fea0003800000 */
[----:B------:R-:W-:Y:S01]  /*14a0*/  BSSY.RECONVERGENT B6, `(.L_x_423) ;  /* 0x00001da000067945 */ /* 0x000fe20003800200 */
.L_x_456:
        /* <DEDUP_REMOVED lines=29> */
.L_x_425:
[----:B------:R-:W0:Y:S01]  /*1680*/  LDCU.64 UR4, c[0x0][0x390] ;  /* 0x00007200ff0477ac */ /* 0x000e220008000a00 */
[----:B------:R-:W-:Y:S01]  /*1690*/  IMAD.MOV.U32 R11, RZ, RZ, R26 ;  /* 0x000000ffff0b7224 */ /* 0x000fe200078e001a */
[----:B-1----:R-:W-:Y:S01]  /*16a0*/  MOV R7, 0x16f0 ;  /* 0x000016f000077802 */ /* 0x002fe20000000f00 */
[----:B------:R-:W-:Y:S02]  /*16b0*/  IMAD.MOV.U32 R10, RZ, RZ, R13 ;  /* 0x000000ffff0a7224 */ /* 0x000fe400078e000d */
[----:B0-----:R-:W-:Y:S01]  /*16c0*/  IMAD.U32 R9, RZ, RZ, UR4 ;  /* 0x00000004ff097e24 */ /* 0x001fe2000f8e00ff */
[----:B------:R-:W-:-:S07]  /*16d0*/  MOV R8, UR5 ;  /* 0x0000000500087c02 */ /* 0x000fce0008000f00 */
[----:B------:R-:W-:Y:S05]  /*16e0*/  CALL.REL.NOINC `($__internal_10_$__cuda_sm20_div_s64) ;  /* 0x0000004c00447944 */ /* 0x000fea0003c00000 */
        /* <DEDUP_REMOVED lines=8> */
.L_x_426:
[----:B------:R-:W-:Y:S05]  /*1770*/  BSYNC.RECONVERGENT B0 ;  /* 0x0000000000007941 */ /* 0x000fea0003800200 */
.L_x_424:
        /* <DEDUP_REMOVED lines=25> */
.L_x_428:
        /* <DEDUP_REMOVED lines=9> */
.L_x_429:
[----:B------:R-:W-:Y:S05]  /*19a0*/  BSYNC.RECONVERGENT B0 ;  /* 0x0000000000007941 */ /* 0x000fea0003800200 */
.L_x_427:
        /* <DEDUP_REMOVED lines=9> */
[----:B0-----:R-:W-:-:S06]  /*1a40*/  VIADD R5, R6, 0xffffffe ;  /* 0x0ffffffe06057836 */ /* 0x001fcc0000000000 */
        /* <DEDUP_REMOVED lines=15> */
.L_x_431:
        /* <DEDUP_REMOVED lines=10> */
.L_x_432:
[----:B------:R-:W-:Y:S05]  /*1be0*/  BSYNC.RECONVERGENT B0 ;  /* 0x0000000000007941 */ /* 0x000fea0003800200 */
.L_x_430:
        /* <DEDUP_REMOVED lines=25> */
.L_x_434:
[----:B------:R-:W0:Y:S01]  /*1d80*/  LDCU.64 UR4, c[0x0][0x3a0] ;  /* 0x00007400ff0477ac */ /* 0x000e220008000a00 */
[----:B------:R-:W-:Y:S01]  /*1d90*/  IMAD.MOV.U32 R8, RZ, RZ, R5 ;  /* 0x000000ffff087224 */ /* 0x000fe200078e0005 */
[----:B------:R-:W-:Y:S02]  /*1da0*/  MOV R9, R4 ;  /* 0x0000000400097202 */ /* 0x000fe40000000f00 */
[----:B------:R-:W-:Y:S02]  /*1db0*/  MOV R5, 0x1df0 ;  /* 0x00001df000057802 */ /* 0x000fe40000000f00 */
[----:B0-----:R-:W-:Y:S01]  /*1dc0*/  MOV R7, UR4 ;  /* 0x0000000400077c02 */ /* 0x001fe20008000f00 */
[----:B------:R-:W-:-:S07]  /*1dd0*/  IMAD.U32 R6, RZ, RZ, UR5 ;  /* 0x00000005ff067e24 */ /* 0x000fce000f8e00ff */
[----:B------:R-:W-:Y:S05]  /*1de0*/  CALL.REL.NOINC `($__internal_12_$__cuda_sm20_rem_s64) ;  /* 0x0000005000047944 */ /* 0x000fea0003c00000 */
[----:B------:R-:W-:Y:S01]  /*1df0*/  MOV R30, R3 ;  /* 0x00000003001e7202 */ /* 0x000fe20000000f00 */
[----:B------:R-:W-:-:S07]  /*1e00*/  IMAD.MOV.U32 R31, RZ, RZ, R4 ;  /* 0x000000ffff1f7224 */ /* 0x000fce00078e0004 */
.L_x_435:
[----:B------:R-:W-:Y:S05]  /*1e10*/  BSYNC.RECONVERGENT B0 ;  /* 0x0000000000007941 */ /* 0x000fea0003800200 */
.L_x_433:
        /* <DEDUP_REMOVED lines=42> */
.L_x_439:
[----:B------:R-:W-:Y:S05]  /*20c0*/  BSYNC.RECONVERGENT B8 ;  /* 0x0000000000087941 */ /* 0x000fea0003800200 */
.L_x_438:
        /* <DEDUP_REMOVED lines=17> */
[----:B--2---:R0:W2:Y:S01]  /*21e0*/  LDG.E.64 R4, desc[UR10][R6.64] ;  /* 0x0000000a06047981 */ /* 0x0040a2000c1e1b00 */
        /* <DEDUP_REMOVED lines=9> */
[----:B0-----:R-:W-:Y:S02]  /*2280*/  IMAD R7, R29, UR54, RZ ;  /* 0x000000361d077c24 */ /* 0x001fe4000f8e02ff */
        /* <DEDUP_REMOVED lines=8> */
[----:B--2---:R-:W0:Y:S04]  /*2310*/  DADD R4, -RZ, -R4 ;  /* 0x00000000ff047229 */ /* 0x004e280000000904 */
[----:B0-----:R0:W-:Y:S02]  /*2320*/  STG.E.64 desc[UR10][R6.64], R4 ;  /* 0x0000000406007986 */ /* 0x0011e4000c101b0a */
.L_x_437:
[----:B------:R-:W-:Y:S05]  /*2330*/  BSYNC.RECONVERGENT B7 ;  /* 0x0000000000077941 */ /* 0x000fea0003800200 */
.L_x_436:
        /* <DEDUP_REMOVED lines=31> */
.L_x_441:
[----:B------:R-:W1:Y:S01]  /*2530*/  LDCU.64 UR4, c[0x0][0x390] ;  /* 0x00007200ff0477ac */ /* 0x000e620008000a00 */
[----:B------:R-:W-:Y:S01]  /*2540*/  IMAD.MOV.U32 R11, RZ, RZ, R26 ;  /* 0x000000ffff0b7224 */ /* 0x000fe200078e001a */
[----:B------:R-:W-:Y:S02]  /*2550*/  MOV R10, R27 ;  /* 0x0000001b000a7202 */ /* 0x000fe40000000f00 */
[----:B0-----:R-:W-:Y:S02]  /*2560*/  MOV R7, 0x25a0 ;  /* 0x000025a000077802 */ /* 0x001fe40000000f00 */
[----:B-1----:R-:W-:Y:S01]  /*2570*/  MOV R9, UR4 ;  /* 0x0000000400097c02 */ /* 0x002fe20008000f00 */
[----:B------:R-:W-:-:S07]  /*2580*/  IMAD.U32 R8, RZ, RZ, UR5 ;  /* 0x00000005ff087e24 */ /* 0x000fce000f8e00ff */
[----:B------:R-:W-:Y:S05]  /*2590*/  CALL.REL.NOINC `($__internal_10_$__cuda_sm20_div_s64) ;  /* 0x0000003c00987944 */ /* 0x000fea0003c00000 */
[----:B------:R-:W-:Y:S01]  /*25a0*/  IADD3 R3, P0, PT, RZ, -R0, RZ ;  /* 0x80000000ff037210 */ /* 0x000fe20007f1e0ff */
[----:B------:R-:W-:-:S04]  /*25b0*/  IMAD.MOV.U32 R4, RZ, RZ, R0 ;  /* 0x000000ffff047224 */ /* 0x000fc800078e0000 */
[----:B------:R-:W-:Y:S02]  /*25c0*/  IMAD.X R2, RZ, RZ, ~R5, P0 ;  /* 0x000000ffff027224 */ /* 0x000fe400000e0e05 */
[----:B------:R-:W-:-:S04]  /*25d0*/  IMAD.WIDE.U32 R16, R3, UR38, R26 ;  /* 0x0000002603107c25 */ /* 0x000fc8000f8e001a */
[----:B------:R-:W-:-:S04]  /*25e0*/  IMAD R2, R2, UR38, RZ ;  /* 0x0000002602027c24 */ /* 0x000fc8000f8e02ff */
[----:B------:R-:W-:-:S05]  /*25f0*/  IMAD R3, R3, UR39, R2 ;  /* 0x0000002703037c24 */ /* 0x000fca000f8e0202 */
[----:B------:R-:W-:-:S07]  /*2600*/  IADD3 R2, PT, PT, R3, R17, RZ ;  /* 0x0000001103027210 */ /* 0x000fce0007ffe0ff */
.L_x_442:
[----:B------:R-:W-:Y:S05]  /*2610*/  BSYNC.RECONVERGENT B0 ;  /* 0x0000000000007941 */ /* 0x000fea0003800200 */
.L_x_440:
        /* <DEDUP_REMOVED lines=25> */
.L_x_444:
[----:B------:R-:W0:Y:S01]  /*27b0*/  LDCU.64 UR4, c[0x0][0x398] ;  /* 0x00007300ff0477ac */ /* 0x000e220008000a00 */
[----:B------:R-:W-:Y:S01]  /*27c0*/  MOV R8, R5 ;  /* 0x0000000500087202 */ /* 0x000fe20000000f00 */
[----:B------:R-:W-:Y:S01]  /*27d0*/  IMAD.MOV.U32 R9, RZ, RZ, R4 ;  /* 0x000000ffff097224 */ /* 0x000fe200078e0004 */
[----:B------:R-:W-:Y:S01]  /*27e0*/  MOV R5, 0x2820 ;  /* 0x0000282000057802 */ /* 0x000fe20000000f00 */
[----:B0-----:R-:W-:Y:S01]  /*27f0*/  IMAD.U32 R7, RZ, RZ, UR4 ;  /* 0x00000004ff077e24 */ /* 0x001fe2000f8e00ff */
[----:B------:R-:W-:-:S07]  /*2800*/  MOV R6, UR5 ;  /* 0x0000000500067c02 */ /* 0x000fce0008000f00 */
[----:B------:R-:W-:Y:S05]  /*2810*/  CALL.REL.NOINC `($__internal_12_$__cuda_sm20_rem_s64) ;  /* 0x0000004400787944 */ /* 0x000fea0003c00000 */
[----:B------:R-:W-:Y:S01]  /*2820*/  IMAD.MOV.U32 R18, RZ, RZ, R3 ;  /* 0x000000ffff127224 */ /* 0x000fe200078e0003 */
[----:B------:R-:W-:-:S07]  /*2830*/  MOV R19, R4 ;  /* 0x0000000400137202 */ /* 0x000fce0000000f00 */
.L_x_445:
[----:B------:R-:W-:Y:S05]  /*2840*/  BSYNC.RECONVERGENT B0 ;  /* 0x0000000000007941 */ /* 0x000fea0003800200 */
.L_x_443:
        /* <DEDUP_REMOVED lines=25> */
.L_x_447:
        /* <DEDUP_REMOVED lines=8> */
[----:B------:R-:W-:Y:S05]  /*2a60*/  CALL.REL.NOINC `($__internal_10_$__cuda_sm20_div_s64) ;  /* 0x0000003800647944 */ /* 0x000fea0003c00000 */
[----:B------:R-:W-:-:S07]  /*2a70*/  IMAD.MOV.U32 R4, RZ, RZ, R0 ;  /* 0x000000ffff047224 */ /* 0x000fce00078e0000 */
.L_x_448:
[----:B------:R-:W-:Y:S05]  /*2a80*/  BSYNC.RECONVERGENT B0 ;  /* 0x0000000000007941 */ /* 0x000fea0003800200 */
.L_x_446:
        /* <DEDUP_REMOVED lines=25> */
.L_x_450:
        /* <DEDUP_REMOVED lines=9> */
.L_x_451:
[----:B------:R-:W-:Y:S05]  /*2cb0*/  BSYNC.RECONVERGENT B0 ;  /* 0x0000000000007941 */ /* 0x000fea0003800200 */
.L_x_449:
        /* <DEDUP_REMOVED lines=42> */
.L_x_455:
[----:B------:R-:W-:Y:S05]  /*2f60*/  BSYNC.RECONVERGENT B8 ;  /* 0x0000000000087941 */ /* 0x000fea0003800200 */
.L_x_454:
        /* <DEDUP_REMOVED lines=17> */
[----:B--2---:R0:W2:Y:S01]  /*3080*/  LDG.E.64 R4, desc[UR10][R6.64] ;  /* 0x0000000a06047981 */ /* 0x0040a2000c1e1b00 */
[----:B------:R-:W-:Y:S02]  /*3090*/  IMAD R9, R2, UR52, RZ ;  /* 0x0000003402097c24 */ /* 0x000fe4000f8e02ff */
[----:B------:R-:W-:-:S04]  /*30a0*/  IMAD.WIDE.U32 R2, R16, UR52, RZ ;  /* 0x0000003410027c25 */ /* 0x000fc8000f8e00ff */
[----:B------:R-:W-:Y:S02]  /*30b0*/  IMAD R9, R16, UR53, R9 ;  /* 0x0000003510097c24 */ /* 0x000fe4000f8e0209 */
[----:B------:R-:W-:Y:S02]  /*30c0*/  IMAD R11, R19, UR48, RZ ;  /* 0x00000030130b7c24 */ /* 0x000fe4000f8e02ff */
[----:B0-----:R-:W-:Y:S01]  /*30d0*/  IMAD R7, R29, UR54, RZ ;  /* 0x000000361d077c24 */ /* 0x001fe2000f8e02ff */
[----:B------:R-:W-:Y:S01]  /*30e0*/  IADD3 R3, PT, PT, R3, R9, RZ ;  /* 0x0000000903037210 */ /* 0x000fe20007ffe0ff */
[----:B------:R-:W-:Y:S02]  /*30f0*/  IMAD R11, R18, UR49, R11 ;  /* 0x00000031120b7c24 */ /* 0x000fe4000f8e020b */
        /* <DEDUP_REMOVED lines=13> */
.L_x_453:
[----:B------:R-:W-:Y:S05]  /*31d0*/  BSYNC.RECONVERGENT B7 ;  /* 0x0000000000077941 */ /* 0x000fea0003800200 */
.L_x_452:
[----:B------:R-:W1:Y:S01]  /*31e0*/  LDCU.64 UR4, c[0x0][0x380] ;  /* 0x00007000ff0477ac */ /* 0x000e620008000a00 */
[----:B------:R-:W-:-:S04]  /*31f0*/  IADD3 R26, P0, PT, R23, R26, RZ ;  /* 0x0000001a171a7210 */ /* 0x000fc80007f1e0ff */
[----:B------:R-:W-:Y:S02]  /*3200*/  IADD3.X R24, PT, PT, RZ, R24, RZ, P0, !PT ;  /* 0x00000018ff187210 */ /* 0x000fe400007fe4ff */
[----:B-1----:R-:W-:-:S04]  /*3210*/  ISETP.GE.U32.AND P0, PT, R26, UR4, PT ;  /* 0x000000041a007c0c */ /* 0x002fc8000bf06070 */
[----:B------:R-:W-:-:S13]  /*3220*/  ISETP.GE.AND.EX P0, PT, R24, UR5, PT, P0 ;  /* 0x0000000518007c0c */ /* 0x000fda000bf06300 */
[----:B------:R-:W-:Y:S05]  /*3230*/  @!P0 BRA `(.L_x_456) ;  /* 0xffffffe0009c8947 */ /* 0x000fea000383ffff */
[----:B------:R-:W-:Y:S05]  /*3240*/  BSYNC.RECONVERGENT B6 ;  /* 0x0000000000067941 */ /* 0x000fea0003800200 */
.L_x_423:
[----:B------:R-:W-:Y:S05]  /*3250*/  EXIT ;  /* 0x000000000000794d */ /* 0x000fea0003800000 */
.L_x_403:
        /* <DEDUP_REMOVED lines=15> */
[----:B------:R-:W-:Y:S01]  /*3350*/  IMAD.MOV R7, RZ, RZ, -R23 ;  /* 0x000000ffff077224 */ /* 0x000fe200078e0a17 */
[----:B------:R-:W-:Y:S02]  /*3360*/  MOV R2, RZ ;  /* 0x000000ff00027202 */ /* 0x000fe40000000f00 */
        /* <DEDUP_REMOVED lines=17> */
.L_x_458:
[----:B------:R-:W-:Y:S01]  /*3480*/  MOV R2, R4 ;  /* 0x0000000400027202 */ /* 0x000fe20000000f00 */
[----:B------:R-:W-:Y:S01]  /*3490*/  IMAD.MOV.U32 R6, RZ, RZ, R23 ;  /* 0x000000ffff067224 */ /* 0x000fe200078e0017 */
[----:B------:R-:W-:-:S07]  /*34a0*/  MOV R0, 0x34c0 ;  /* 0x000034c000007802 */ /* 0x000fce0000000f00 */
[----:B------:R-:W-:Y:S05]  /*34b0*/  CALL.REL.NOINC `($__internal_11_$__cuda_sm20_div_u64) ;  /* 0x00000034002c7944 */ /* 0x000fea0003c00000 */
[----:B------:R-:W-:Y:S01]  /*34c0*/  MOV R2, R4 ;  /* 0x0000000400027202 */ /* 0x000fe20000000f00 */
[----:B------:R-:W-:-:S07]  /*34d0*/  IMAD.MOV.U32 R3, RZ, RZ, R5 ;  /* 0x000000ffff037224 */ /* 0x000fce00078e0005 */
.L_x_459:
[----:B------:R-:W-:Y:S05]  /*34e0*/  BSYNC.RECONVERGENT B0 ;  /* 0x0000000000007941 */ /* 0x000fea0003800200 */
.L_x_457:
        /* <DEDUP_REMOVED lines=46> */
.L_x_463:
[----:B------:R-:W1:Y:S01]  /*37d0*/  LDCU.64 UR4, c[0x0][0x390] ;  /* 0x00007200ff0477ac */ /* 0x000e620008000a00 */
[----:B------:R-:W-:Y:S01]  /*37e0*/  IMAD.MOV.U32 R11, RZ, RZ, R26 ;  /* 0x000000ffff0b7224 */ /* 0x000fe200078e001a */
[----:B------:R-:W-:Y:S02]  /*37f0*/  MOV R10, R21 ;  /* 0x00000015000a7202 */ /* 0x000fe40000000f00 */
[----:B------:R-:W-:Y:S02]  /*3800*/  MOV R7, 0x3840 ;  /* 0x0000384000077802 */ /* 0x000fe40000000f00 */
[----:B-1----:R-:W-:Y:S01]  /*3810*/  MOV R9, UR4 ;  /* 0x0000000400097c02 */ /* 0x002fe20008000f00 */
[----:B------:R-:W-:-:S07]  /*3820*/  IMAD.U32 R8, RZ, RZ, UR5 ;  /* 0x00000005ff087e24 */ /* 0x000fce000f8e00ff */
[----:B0-234-:R-:W-:Y:S05]  /*3830*/  CALL.REL.NOINC `($__internal_10_$__cuda_sm20_div_s64) ;  /* 0x0000002800f07944 */ /* 0x01dfea0003c00000 */
        /* <DEDUP_REMOVED lines=9> */
.L_x_464:
[----:B0-234-:R-:W-:Y:S05]  /*38d0*/  BSYNC.RECONVERGENT B0 ;  /* 0x0000000000007941 */ /* 0x01dfea0003800200 */
.L_x_462:
        /* <DEDUP_REMOVED lines=25> */
.L_x_466:
        /* <DEDUP_REMOVED lines=9> */
.L_x_467:
[----:B------:R-:W-:Y:S05]  /*3b00*/  BSYNC.RECONVERGENT B0 ;  /* 0x0000000000007941 */ /* 0x000fea0003800200 */
.L_x_465:
        /* <DEDUP_REMOVED lines=25> */
.L_x_469:
        /* <DEDUP_REMOVED lines=8> */
[----:B------:R-:W-:Y:S05]  /*3d20*/  CALL.REL.NOINC `($__internal_10_$__cuda_sm20_div_s64) ;  /* 0x0000002400b47944 */ /* 0x000fea0003c00000 */
[----:B------:R-:W-:-:S07]  /*3d30*/  MOV R4, R0 ;  /* 0x0000000000047202 */ /* 0x000fce0000000f00 */
.L_x_470:
[----:B------:R-:W-:Y:S05]  /*3d40*/  BSYNC.RECONVERGENT B0 ;  /* 0x0000000000007941 */ /* 0x000fea0003800200 */
.L_x_468:
        /* <DEDUP_REMOVED lines=25> */
.L_x_472:
        /* <DEDUP_REMOVED lines=9> */
.L_x_473:
[----:B------:R-:W-:Y:S05]  /*3f70*/  BSYNC.RECONVERGENT B0 ;  /* 0x0000000000007941 */ /* 0x000fea0003800200 */
.L_x_471:
        /* <DEDUP_REMOVED lines=48> */
.L_x_475:
[----:B------:R-:W-:Y:S05]  /*4280*/  BSYNC.RECONVERGENT B7 ;  /* 0x0000000000077941 */ /* 0x000fea0003800200 */
.L_x_474:
        /* <DEDUP_REMOVED lines=18> */
[----:B------:R-:W-:-:S05]  /*43b0*/  IMAD R3, R32, UR5, R3 ;  /* 0x0000000520037c24 */ /* 0x000fca000f8e0203 */
[----:B------:R-:W-:Y:S01]  /*43c0*/  IADD3 R3, PT, PT, R9, R3, RZ ;  /* 0x0000000309037210 */ /* 0x000fe20007ffe0ff */
[----:B--2---:R-:W2:Y:S01]  /*43d0*/  LDG.E.64 R6, desc[UR16][R6.64] ;  /* 0x0000001006067981 */ /* 0x004ea2000c1e1b00 */
[----:B----4-:R-:W-:-:S04]  /*43e0*/  LEA R4, P1, R8, UR10, 0x3 ;  /* 0x0000000a08047c11 */ /* 0x010fc8000f8218ff */
[----:B------:R-:W-:Y:S01]  /*43f0*/  LEA.HI.X R5, R8, UR11, R3, 0x3, P1 ;  /* 0x0000000b08057c11 */ /* 0x000fe200088f1c03 */
[----:B------:R-:W0:Y:S05]  /*4400*/  LDCU.128 UR8, c[0x0][0x420] ;  /* 0x00008400ff0877ac */ /* 0x000e2a0008000c00 */
[----:B------:R-:W2:Y:S01]  /*4410*/  LDG.E.64 R4, desc[UR16][R4.64] ;  /* 0x0000001004047981 */ /* 0x000ea2000c1e1b00 */
[----:B0-----:R-:W-:-:S04]  /*4420*/  IMAD R3, R16, UR8, RZ ;  /* 0x0000000810037c24 */ /* 0x001fc8000f8e02ff */
        /* <DEDUP_REMOVED lines=17> */
[----:B------:R-:W-:Y:S01]  /*4540*/  IMAD.MOV.U32 R26, RZ, RZ, R22 ;  /* 0x000000ffff1a7224 */ /* 0x000fe200078e0016 */
[----:B------:R-:W-:Y:S01]  /*4550*/  MOV R24, R19 ;  /* 0x0000001300187202 */ /* 0x000fe20000000f00 */
[----:B--2---:R-:W0:Y:S02]  /*4560*/  DMUL R4, R6, -R4 ;  /* 0x8000000406047228 */ /* 0x004e240000000000 */
[----:B0-----:R1:W-:Y:S04]  /*4570*/  STG.E.64 desc[UR16][R8.64], R4 ;  /* 0x0000000408007986 */ /* 0x0013e8000c101b10 */
.L_x_461:
[----:B0-234-:R-:W-:Y:S05]  /*4580*/  BSYNC.RECONVERGENT B6 ;  /* 0x0000000000067941 */ /* 0x01dfea0003800200 */
.L_x_460:
[----:B------:R-:W-:-:S04]  /*4590*/  ISETP.NE.U32.AND P0, PT, R18, RZ, PT ;  /* 0x000000ff1200720c */ /* 0x000fc80003f05070 */
[----:B------:R-:W-:-:S13]  /*45a0*/  ISETP.NE.AND.EX P0, PT, R17, RZ, PT, P0 ;  /* 0x000000ff1100720c */ /* 0x000fda0003f05300 */
[----:B------:R-:W-:Y:S05]  /*45b0*/  @!P0 EXIT ;  /* 0x000000000000894d */ /* 0x000fea0003800000 */
[----:B------:R-:W-:Y:S01]  /*45c0*/  BSSY.RECONVERGENT B6, `(.L_x_476) ;  /* 0x00001e2000067945 */ /* 0x000fe20003800200 */
.L_x_509:
        /* <DEDUP_REMOVED lines=29> */
.L_x_478:
[----:B------:R-:W1:Y:S01]  /*47a0*/  LDCU.64 UR4, c[0x0][0x390] ;  /* 0x00007200ff0477ac */ /* 0x000e620008000a00 */
[----:B------:R-:W-:Y:S01]  /*47b0*/  MOV R11, R26 ;  /* 0x0000001a000b7202 */ /* 0x000fe20000000f00 */
[----:B------:R-:W-:Y:S01]  /*47c0*/  IMAD.MOV.U32 R10, RZ, RZ, R13 ;  /* 0x000000ffff0a7224 */ /* 0x000fe200078e000d */
[----:B------:R-:W-:Y:S01]  /*47d0*/  MOV R7, 0x4810 ;  /* 0x0000481000077802 */ /* 0x000fe20000000f00 */
[----:B-1----:R-:W-:Y:S01]  /*47e0*/  IMAD.U32 R9, RZ, RZ, UR4 ;  /* 0x00000004ff097e24 */ /* 0x002fe2000f8e00ff */
[----:B------:R-:W-:-:S07]  /*47f0*/  MOV R8, UR5 ;  /* 0x0000000500087c02 */ /* 0x000fce0008000f00 */
[----:B------:R-:W-:Y:S05]  /*4800*/  CALL.REL.NOINC `($__internal_10_$__cuda_sm20_div_s64) ;  /* 0x0000001800fc7944 */ /* 0x000fea0003c00000 */
        /* <DEDUP_REMOVED lines=8> */
.L_x_479:
[----:B------:R-:W-:Y:S05]  /*4890*/  BSYNC.RECONVERGENT B0 ;  /* 0x0000000000007941 */ /* 0x000fea0003800200 */
.L_x_477:
        /* <DEDUP_REMOVED lines=25> */
.L_x_481:
        /* <DEDUP_REMOVED lines=9> */
.L_x_482:
[----:B------:R-:W-:Y:S05]  /*4ac0*/  BSYNC.RECONVERGENT B0 ;  /* 0x0000000000007941 */ /* 0x000fea0003800200 */
.L_x_480:
        /* <DEDUP_REMOVED lines=25> */
.L_x_484:
        /* <DEDUP_REMOVED lines=10> */
.L_x_485:
[----:B------:R-:W-:Y:S05]  /*4d00*/  BSYNC.RECONVERGENT B0 ;  /* 0x0000000000007941 */ /* 0x000fea0003800200 */
.L_x_483:
        /* <DEDUP_REMOVED lines=25> */
.L_x_487:
        /* <DEDUP_REMOVED lines=9> */
.L_x_488:
[----:B------:R-:W-:Y:S05]  /*4f30*/  BSYNC.RECONVERGENT B0 ;  /* 0x0000000000007941 */ /* 0x000fea0003800200 */
.L_x_486:
        /* <DEDUP_REMOVED lines=42> */
.L_x_492:
[----:B------:R-:W-:Y:S05]  /*51e0*/  BSYNC.RECONVERGENT B8 ;  /* 0x0000000000087941 */ /* 0x000fea0003800200 */
.L_x_491:
        /* <DEDUP_REMOVED lines=19> */
[----:B------:R-:W-:-:S04]  /*5320*/  LEA.HI.X R9, R6, UR11, R3, 0x3, P1 ;  /* 0x0000000b06097c11 */ /* 0x000fc800088f1c03 */
[----:B---3--:R-:W2:Y:S04]  /*5330*/  LDG.E.64 R4, desc[UR12][R4.64] ;  /* 0x0000000c04047981 */ /* 0x008ea8000c1e1b00 */
[----:B------:R0:W2:Y:S01]  /*5340*/  LDG.E.64 R6, desc[UR12][R8.64] ;  /* 0x0000000c08067981 */ /* 0x0000a2000c1e1b00 */
        /* <DEDUP_REMOVED lines=10> */
[----:B------:R-:W-:-:S04]  /*53f0*/  IMAD R3, R31, UR50, RZ ;  /* 0x000000321f037c24 */ /* 0x000fc8000f8e02ff */
[C---:B------:R-:W-:Y:S02]  /*5400*/  IMAD R3, R30.reuse, UR51, R3 ;  /* 0x000000331e037c24 */ /* 0x040fe4000f8e0203 */
[----:B------:R-:W-:-:S05]  /*5410*/  IMAD.WIDE.U32 R30, R30, UR50, R18 ;  /* 0x000000321e1e7c25 */ /* 0x000fca000f8e0012 */
[----:B------:R-:W-:-:S03]  /*5420*/  IADD3 R31, PT, PT, R31, R3, RZ ;  /* 0x000000031f1f7210 */ /* 0x000fc60007ffe0ff */
[----:B------:R-:W-:-:S04]  /*5430*/  IMAD.WIDE.U32 R2, R28, UR54, R30 ;  /* 0x000000361c027c25 */ /* 0x000fc8000f8e001e */
[----:B------:R-:W-:Y:S01]  /*5440*/  IMAD.IADD R3, R3, 0x1, R9 ;  /* 0x0000000103037824 */ /* 0x000fe200078e0209 */
[----:B------:R-:W-:-:S04]  /*5450*/  LEA R8, P0, R2, UR6, 0x3 ;  /* 0x0000000602087c11 */ /* 0x000fc8000f8018ff */
[----:B------:R-:W-:Y:S01]  /*5460*/  LEA.HI.X R9, R2, UR7, R3, 0x3, P0 ;  /* 0x0000000702097c11 */ /* 0x000fe200080f1c03 */
[----:B--2---:R-:W0:Y:S04]  /*5470*/  DMUL R4, R4, -R6 ;  /* 0x8000000604047228 */ /* 0x004e280000000000 */
[----:B0-----:R0:W-:Y:S04]  /*5480*/  STG.E.64 desc[UR12][R8.64], R4 ;  /* 0x0000000408007986 */ /* 0x0011e8000c101b0c */
.L_x_490:
[----:B------:R-:W-:Y:S05]  /*5490*/  BSYNC.RECONVERGENT B7 ;  /* 0x0000000000077941 */ /* 0x000fea0003800200 */
.L_x_489:
        /* <DEDUP_REMOVED lines=31> */
.L_x_494:
[----:B------:R-:W0:Y:S01]  /*5690*/  LDCU.64 UR4, c[0x0][0x390] ;  /* 0x00007200ff0477ac */ /* 0x000e220008000a00 */
[----:B------:R-:W-:Y:S01]  /*56a0*/  MOV R11, R26 ;  /* 0x0000001a000b7202 */ /* 0x000fe20000000f00 */
[----:B------:R-:W-:Y:S01]  /*56b0*/  IMAD.MOV.U32 R10, RZ, RZ, R27 ;  /* 0x000000ffff0a7224 */ /* 0x000fe200078e001b */
[----:B------:R-:W-:Y:S01]  /*56c0*/  MOV R7, 0x5700 ;  /* 0x0000570000077802 */ /* 0x000fe20000000f00 */
[----:B0-----:R-:W-:Y:S01]  /*56d0*/  IMAD.U32 R9, RZ, RZ, UR4 ;  /* 0x00000004ff097e24 */ /* 0x001fe2000f8e00ff */
[----:B------:R-:W-:-:S07]  /*56e0*/  MOV R8, UR5 ;  /* 0x0000000500087c02 */ /* 0x000fce0008000f00 */
[----:B------:R-:W-:Y:S05]  /*56f0*/  CALL.REL.NOINC `($__internal_10_$__cuda_sm20_div_s64) ;  /* 0x0000000c00407944 */ /* 0x000fea0003c00000 */
[-C--:B------:R-:W-:Y:S02]  /*5700*/  IADD3 R3, P0, PT, RZ, -R0.reuse, RZ ;  /* 0x80000000ff037210 */ /* 0x080fe40007f1e0ff */
[----:B------:R-:W-:Y:S02]  /*5710*/  MOV R4, R0 ;  /* 0x0000000000047202 */ /* 0x000fe40000000f00 */
[----:B------:R-:W-:Y:S01]  /*5720*/  IADD3.X R2, PT, PT, RZ, ~R5, RZ, P0, !PT ;  /* 0x80000005ff027210 */ /* 0x000fe200007fe4ff */
[----:B------:R-:W-:-:S04]  /*5730*/  IMAD.WIDE.U32 R16, R3, UR38, R26 ;  /* 0x0000002603107c25 */ /* 0x000fc8000f8e001a */
[----:B------:R-:W-:-:S04]  /*5740*/  IMAD R2, R2, UR38, RZ ;  /* 0x0000002602027c24 */ /* 0x000fc8000f8e02ff */
[----:B------:R-:W-:-:S04]  /*5750*/  IMAD R3, R3, UR39, R2 ;  /* 0x0000002703037c24 */ /* 0x000fc8000f8e0202 */
[----:B------:R-:W-:-:S07]  /*5760*/  IMAD.IADD R2, R3, 0x1, R17 ;  /* 0x0000000103027824 */ /* 0x000fce00078e0211 */
.L_x_495:
[----:B------:R-:W-:Y:S05]  /*5770*/  BSYNC.RECONVERGENT B0 ;  /* 0x0000000000007941 */ /* 0x000fea0003800200 */
.L_x_493:
        /* <DEDUP_REMOVED lines=25> */
.L_x_497:
        /* <DEDUP_REMOVED lines=9> */
.L_x_498:
[----:B------:R-:W-:Y:S05]  /*59a0*/  BSYNC.RECONVERGENT B0 ;  /* 0x0000000000007941 */ /* 0x000fea0003800200 */
.L_x_496:
        /* <DEDUP_REMOVED lines=25> */
.L_x_500:
        /* <DEDUP_REMOVED lines=10> */
.L_x_501:
[----:B------:R-:W-:Y:S05]  /*5be0*/  BSYNC.RECONVERGENT B0 ;  /* 0x0000000000007941 */ /* 0x000fea0003800200 */
.L_x_499:
        /* <DEDUP_REMOVED lines=25> */
.L_x_503:
        /* <DEDUP_REMOVED lines=9> */
.L_x_504:
[----:B------:R-:W-:Y:S05]  /*5e10*/  BSYNC.RECONVERGENT B0 ;  /* 0x0000000000007941 */ /* 0x000fea0003800200 */
.L_x_502:
        /* <DEDUP_REMOVED lines=42> */
.L_x_508:
[----:B------:R-:W-:Y:S05]  /*60c0*/  BSYNC.RECONVERGENT B8 ;  /* 0x0000000000087941 */ /* 0x000fea0003800200 */
.L_x_507:
        /* <DEDUP_REMOVED lines=18> */
[----:B------:R-:W-:-:S04]  /*61f0*/  IADD3 R3, PT, PT, R7, R3, RZ ;  /* 0x0000000307037210 */ /* 0x000fc80007ffe0ff */
[----:B------:R-:W-:Y:S01]  /*6200*/  LEA.HI.X R9, R6, UR11, R3, 0x3, P1 ;  /* 0x0000000b06097c11 */ /* 0x000fe200088f1c03 */
[----:B---3--:R-:W2:Y:S04]  /*6210*/  LDG.E.64 R4, desc[UR12][R4.64] ;  /* 0x0000000c04047981 */ /* 0x008ea8000c1e1b00 */
[----:B------:R0:W2:Y:S01]  /*6220*/  LDG.E.64 R6, desc[UR12][R8.64] ;  /* 0x0000000c08067981 */ /* 0x0000a2000c1e1b00 */
[----:B------:R-:W-:-:S04]  /*6230*/  IMAD R3, R2, UR52, RZ ;  /* 0x0000003402037c24 */ /* 0x000fc8000f8e02ff */
[C---:B------:R-:W-:Y:S02]  /*6240*/  IMAD R3, R16.reuse, UR53, R3 ;  /* 0x0000003510037c24 */ /* 0x040fe4000f8e0203 */
[----:B------:R-:W-:-:S04]  /*6250*/  IMAD.WIDE.U32 R16, R16, UR52, RZ ;  /* 0x0000003410107c25 */ /* 0x000fc8000f8e00ff */
[----:B------:R-:W-:Y:S02]  /*6260*/  IMAD.IADD R17, R17, 0x1, R3 ;  /* 0x0000000111117824 */ /* 0x000fe400078e0203 */
[----:B------:R-:W-:Y:S02]  /*6270*/  IMAD R3, R19, UR48, RZ ;  /* 0x0000003013037c24 */ /* 0x000fe4000f8e02ff */
[----:B0-----:R-:W-:Y:S02]  /*6280*/  IMAD R9, R29, UR54, RZ ;  /* 0x000000361d097c24 */ /* 0x001fe4000f8e02ff */
[C---:B------:R-:W-:Y:S02]  /*6290*/  IMAD R3, R18.reuse, UR49, R3 ;  /* 0x0000003112037c24 */ /* 0x040fe4000f8e0203 */
[----:B------:R-:W-:-:S04]  /*62a0*/  IMAD.WIDE.U32 R18, R18, UR48, R16 ;  /* 0x0000003012127c25 */ /* 0x000fc8000f8e0010 */
[----:B------:R-:W-:Y:S01]  /*62b0*/  IMAD R9, R28, UR55, R9 ;  /* 0x000000371c097c24 */ /* 0x000fe2000f8e0209 */
[----:B------:R-:W-:Y:S01]  /*62c0*/  IADD3 R19, PT, PT, R19, R3, RZ ;  /* 0x0000000313137210 */ /* 0x000fe20007ffe0ff */
[----:B------:R-:W-:-:S04]  /*62d0*/  IMAD R3, R31, UR50, RZ ;  /* 0x000000321f037c24 */ /* 0x000fc8000f8e02ff */
[C---:B------:R-:W-:Y:S02]  /*62e0*/  IMAD R3, R30.reuse, UR51, R3 ;  /* 0x000000331e037c24 */ /* 0x040fe4000f8e0203 */
[----:B------:R-:W-:-:S04]  /*62f0*/  IMAD.WIDE.U32 R30, R30, UR50, R18 ;  /* 0x000000321e1e7c25 */ /* 0x000fc8000f8e0012 */
[----:B------:R-:W-:Y:S02]  /*6300*/  IMAD.IADD R31, R31, 0x1, R3 ;  /* 0x000000011f1f7824 */ /* 0x000fe400078e0203 */
[----:B------:R-:W-:-:S03]  /*6310*/  IMAD.WIDE.U32 R2, R28, UR54, R30 ;  /* 0x000000361c027c25 */ /* 0x000fc6000f8e001e */
[----:B------:R-:W-:Y:S02]  /*6320*/  LEA R8, P0, R2, UR6, 0x3 ;  /* 0x0000000602087c11 */ /* 0x000fe4000f8018ff */
[----:B------:R-:W-:-:S04]  /*6330*/  IADD3 R3, PT, PT, R3, R9, RZ ;  /* 0x0000000903037210 */ /* 0x000fc80007ffe0ff */
[----:B------:R-:W-:Y:S01]  /*6340*/  LEA.HI.X R9, R2, UR7, R3, 0x3, P0 ;  /* 0x0000000702097c11 */ /* 0x000fe200080f1c03 */
[----:B--2---:R-:W0:Y:S04]  /*6350*/  DMUL R4, R4, -R6 ;  /* 0x8000000604047228 */ /* 0x004e280000000000 */
[----:B0-----:R0:W-:Y:S02]  /*6360*/  STG.E.64 desc[UR12][R8.64], R4 ;  /* 0x0000000408007986 */ /* 0x0011e4000c101b0c */
.L_x_506:
[----:B------:R-:W-:Y:S05]  /*6370*/  BSYNC.RECONVERGENT B7 ;  /* 0x0000000000077941 */ /* 0x000fea0003800200 */
.L_x_505:
[----:B------:R-:W1:Y:S01]  /*6380*/  LDCU.64 UR4, c[0x0][0x380] ;  /* 0x00007000ff0477ac */ /* 0x000e620008000a00 */
[----:B------:R-:W-:-:S05]  /*6390*/  IADD3 R26, P0, PT, R23, R26, RZ ;  /* 0x0000001a171a7210 */ /* 0x000fca0007f1e0ff */
[----:B------:R-:W-:Y:S01]  /*63a0*/  IMAD.X R24, RZ, RZ, R24, P0 ;  /* 0x000000ffff187224 */ /* 0x000fe200000e0618 */
[----:B-1----:R-:W-:-:S04]  /*63b0*/  ISETP.GE.U32.AND P0, PT, R26, UR4, PT ;  /* 0x000000041a007c0c */ /* 0x002fc8000bf06070 */
[----:B------:R-:W-:-:S13]  /*63c0*/  ISETP.GE.AND.EX P0, PT, R24, UR5, PT, P0 ;  /* 0x0000000518007c0c */ /* 0x000fda000bf06300 */
[----:B------:R-:W-:Y:S05]  /*63d0*/  @!P0 BRA `(.L_x_509) ;  /* 0xffffffe0007c8947 */ /* 0x000fea000383ffff */
[----:B------:R-:W-:Y:S05]  /*63e0*/  BSYNC.RECONVERGENT B6 ;  /* 0x0000000000067941 */ /* 0x000fea0003800200 */
.L_x_476:
[----:B------:R-:W-:Y:S05]  /*63f0*/  EXIT ;  /* 0x000000000000794d */ /* 0x000fea0003800000 */
        .weak           $__internal_10_$__cuda_sm20_div_s64
        .type           $__internal_10_$__cuda_sm20_div_s64,@function
        .size           $__internal_10_$__cuda_sm20_div_s64,($__internal_11_$__cuda_sm20_div_u64 - $__internal_10_$__cuda_sm20_div_s64)
$__internal_10_$__cuda_sm20_div_s64:
        /* <DEDUP_REMOVED lines=86> */
[----:B------:R-:W-:Y:S06]  /*6960*/  RET.REL.NODEC R6 `(_ZN2at6native45_GLOBAL__N__efdd3984_12_NLLLoss2d_cu_e9278b4636nll_loss2d_backward_no_reduce_kernelIdEEvlNS_27GenericPackedTensorAccessorIlLm3ENS_16DefaultPtrTraitsElEENS3_IT_Lm3ES4_lEENS3_IS6_Lm4ES4_lEEPKS6_l) ;  /* 0xffffff9406a47950 */ /* 0x000fec0003c3ffff */
        .weak           $__internal_11_$__cuda_sm20_div_u64
        .type           $__internal_11_$__cuda_sm20_div_u64,@function
        .size           $__internal_11_$__cuda_sm20_div_u64,($__internal_12_$__cuda_sm20_rem_s64 - $__internal_11_$__cuda_sm20_div_u64)
$__internal_11_$__cuda_sm20_div_u64:
        /* <DEDUP_REMOVED lines=72> */
[----:B------:R-:W-:Y:S06]  /*6df0*/  RET.REL.NODEC R2 `(_ZN2at6native45_GLOBAL__N__efdd3984_12_NLLLoss2d_cu_e9278b4636nll_loss2d_backward_no_reduce_kernelIdEEvlNS_27GenericPackedTensorAccessorIlLm3ENS_16DefaultPtrTraitsElEENS3_IT_Lm3ES4_lEENS3_IS6_Lm4ES4_lEEPKS6_l) ;  /* 0xffffff9002807950 */ /* 0x000fec0003c3ffff */
        .weak           $__internal_12_$__cuda_sm20_rem_s64
        .type           $__internal_12_$__cuda_sm20_rem_s64,@function
        .size           $__internal_12_$__cuda_sm20_rem_s64,(.L_x_1150 - $__internal_12_$__cuda_sm20_rem_s64)
$__internal_12_$__cuda_sm20_rem_s64:
        /* <DEDUP_REMOVED lines=80> */
[----:B------:R-:W-:Y:S06]  /*7300*/  RET.REL.NODEC R6 `(_ZN2at6native45_GLOBAL__N__efdd3984_12_NLLLoss2d_cu_e9278b4636nll_loss2d_backward_no_reduce_kernelIdEEvlNS_27GenericPackedTensorAccessorIlLm3ENS_16DefaultPtrTraitsElEENS3_IT_Lm3ES4_lEENS3_IS6_Lm4ES4_lEEPKS6_l) ;  /* 0xffffff8c063c7950 */ /* 0x000fec0003c3ffff */
.L_x_510:
        /* <DEDUP_REMOVED lines=15> */
.L_x_1150:


//--------------------- .text._ZN2at6native45_GLOBAL__N__efdd3984_12_NLLLoss2d_cu_e9278b4625nll_loss2d_forward_kernelIN3c108BFloat16EflEEvPT_S6_PKS5_PKlS8_iiil --------------------------
	.section	.text._ZN2at6native45_GLOBAL__N__efdd3984_12_NLLLoss2d_cu_e9278b4625nll_loss2d_forward_kernelIN3c108BFloat16EflEEvPT_S6_PKS5_PKlS8_iiil,"ax",@progbits
	.align	128
.text._ZN2at6native45_GLOBAL__N__efdd3984_12_NLLLoss2d_cu_e9278b4625nll_loss2d_forward_kernelIN3c108BFloat16EflEEvPT_S6_PKS5_PKlS8_iiil:
        .type           _ZN2at6native45_GLOBAL__N__efdd3984_12_NLLLoss2d_cu_e9278b4625nll_loss2d_forward_kernelIN3c108BFloat16EflEEvPT_S6_PKS5_PKlS8_iiil,@function
        .size           _ZN2at6native45_GLOBAL__N__efdd3984_12_NLLLoss2d_cu_e9278b4625nll_loss2d_forward_kernelIN3c108BFloat16EflEEvPT_S6_PKS5_PKlS8_iiil,(.L_x_1154 - _ZN2at6native45_GLOBAL__N__efdd3984_12_NLLLoss2d_cu_e9278b4625nll_loss2d_forward_kernelIN3c108BFloat16EflEEvPT_S6_PKS5_PKlS8_iiil)
        .other          _ZN2at6native45_GLOBAL__N__efdd3984_12_NLLLoss2d_cu_e9278b4625nll_loss2d_forward_kernelIN3c108BFloat16EflEEvPT_S6_PKS5_PKlS8_iiil,@"STO_CUDA_ENTRY STV_DEFAULT"
_ZN2at6native45_GLOBAL__N__efdd3984_12_NLLLoss2d_cu_e9278b4625nll_loss2d_forward_kernelIN3c108BFloat16EflEEvPT_S6_PKS5_PKlS8_iiil:
[----:B------:R-:W0:Y:S08]  /*0000*/  LDC R1, c[0x0][0x37c] ;  /* 0x0000df00ff017b82 */ /* 0x000e300000000800 */
[----:B------:R-:W1:Y:S01]  /*0010*/  LDC R5, c[0x0][0x3b0] ;  /* 0x0000ec00ff057b82 */ /* 0x000e620000000800 */
[----:B------:R-:W2:Y:S01]  /*0020*/  S2R R23, SR_TID.X ;  /* 0x0000000000177919 */ /* 0x000ea20000002100 */
[----:B------:R-:W2:Y:S01]  /*0030*/  LDCU UR52, c[0x0][0x360] ;  /* 0x00006c00ff3477ac */ /* 0x000ea20008000800 */
[----:B------:R-:W-:Y:S01]  /*0040*/  BSSY.RECONVERGENT B8, `(.L_x_511) ;  /* 0x00000d2000087945 */ /* 0x000fe20003800200 */
[----:B------:R-:W-:Y:S01]  /*0050*/  MOV R18, RZ ;  /* 0x000000ff00127202 */ /* 0x000fe20000000f00 */
[----:B------:R-:W3:Y:S03]  /*0060*/  LDCU.64 UR36, c[0x0][0x358] ;  /* 0x00006b00ff2477ac */ /* 0x000ee60008000a00 */
[----:B------:R-:W4:Y:S01]  /*0070*/  S2UR UR4, SR_CTAID.X ;  /* 0x00000000000479c3 */ /* 0x000f220000002500 */
[----:B------:R-:W0:Y:S01]  /*0080*/  LDCU UR53, c[0x0][0x3ac] ;  /* 0x00007580ff3577ac */ /* 0x000e220008000800 */
[----:B------:R-:W0:Y:S06]  /*0090*/  LDCU UR54, c[0x0][0x3ac] ;  /* 0x00007580ff3677ac */ /* 0x000e2c0008000800 */
[----:B------:R-:W5:Y:S01]  /*00a0*/  LDC.64 R16, c[0x0][0x3a8] ;  /* 0x0000ea00ff107b82 */ /* 0x000f620000000a00 */
[----:B------:R-:W0:Y:S01]  /*00b0*/  LDCU UR55, c[0x0][0x3a8] ;  /* 0x00007500ff3777ac */ /* 0x000e220008000800 */
[----:B------:R-:W0:Y:S01]  /*00c0*/  LDCU UR56, c[0x0][0x3a8] ;  /* 0x00007500ff3877ac */ /* 0x000e220008000800 */
[----:B-1----:R-:W1:Y:S01]  /*00d0*/  I2F.U32.RP R0, R5 ;  /* 0x0000000500007306 */ /* 0x002e620000209000 */
[----:B------:R-:W-:Y:S01]  /*00e0*/  ISETP.NE.U32.AND P2, PT, R5, RZ, PT ;  /* 0x000000ff0500720c */ /* 0x000fe20003f45070 */
[----:B------:R-:W0:Y:S01]  /*00f0*/  LDCU.64 UR46, c[0x0][0x398] ;  /* 0x00007300ff2e77ac */ /* 0x000e220008000a00 */
[----:B------:R-:W0:Y:S01]  /*0100*/  LDCU.64 UR44, c[0x0][0x398] ;  /* 0x00007300ff2c77ac */ /* 0x000e220008000a00 */
[----:B------:R-:W0:Y:S01]  /*0110*/  LDCU.64 UR42, c[0x0][0x3b8] ;  /* 0x00007700ff2a77ac */ /* 0x000e220008000a00 */
[----:B------:R-:W0:Y:S03]  /*0120*/  LDCU.64 UR40, c[0x0][0x3b8] ;  /* 0x00007700ff2877ac */ /* 0x000e260008000a00 */
[----:B-1----:R-:W1:Y:S01]  /*0130*/  MUFU.RCP R0, R0 ;  /* 0x0000000000007308 */ /* 0x002e620000001000 */
[----:B------:R-:W0:Y:S01]  /*0140*/  LDCU.64 UR38, c[0x0][0x3a0] ;  /* 0x00007400ff2677ac */ /* 0x000e220008000a00 */
[----:B------:R-:W0:Y:S01]  /*0150*/  LDCU.64 UR48, c[0x0][0x390] ;  /* 0x00007200ff3077ac */ /* 0x000e220008000a00 */
[----:B------:R-:W0:Y:S01]  /*0160*/  LDCU.64 UR50, c[0x0][0x390] ;  /* 0x00007200ff3277ac */ /* 0x000e220008000a00 */
[----:B-1----:R-:W-:-:S04]  /*0170*/  VIADD R2, R0, 0xffffffe ;  /* 0x0ffffffe00027836 */ /* 0x002fc80000000000 */
[----:B------:R1:W3:Y:S02]  /*0180*/  F2I.FTZ.U32.TRUNC.NTZ R3, R2 ;  /* 0x0000000200037305 */ /* 0x0002e4000021f000 */
[----:B-1----:R-:W-:Y:S02]  /*0190*/  HFMA2 R2, -RZ, RZ, 0, 0 ;  /* 0x00000000ff027431 */ /* 0x002fe400000001ff */
[----:B---3--:R-:W-:-:S04]  /*01a0*/  IMAD.MOV R4, RZ, RZ, -R3 ;  /* 0x000000ffff047224 */ /* 0x008fc800078e0a03 */
[----:B------:R-:W-:-:S04]  /*01b0*/  IMAD R7, R4, R5, RZ ;  /* 0x0000000504077224 */ /* 0x000fc800078e02ff */
[----:B------:R-:W-:-:S04]  /*01c0*/  IMAD.HI.U32 R3, R3, R7, R2 ;  /* 0x0000000703037227 */ /* 0x000fc800078e0002 */
[----:B------:R-:W-:Y:S02]  /*01d0*/  IMAD.MOV.U32 R2, RZ, RZ, RZ ;  /* 0x000000ffff027224 */ /* 0x000fe400078e00ff */
[----:B----4-:R-:W-:-:S04]  /*01e0*/  IMAD.HI.U32 R3, R3, UR4, RZ ;  /* 0x0000000403037c27 */ /* 0x010fc8000f8e00ff */
[----:B------:R-:W-:-:S04]  /*01f0*/  IMAD.MOV R4, RZ, RZ, -R3 ;  /* 0x000000ffff047224 */ /* 0x000fc800078e0a03 */
[----:B------:R-:W-:-:S05]  /*0200*/  IMAD R0, R5, R4, UR4 ;  /* 0x0000000405007e24 */ /* 0x000fca000f8e0204 */
[----:B------:R-:W-:-:S13]  /*0210*/  ISETP.GE.U32.AND P0, PT, R0, R5, PT ;  /* 0x000000050000720c */ /* 0x000fda0003f06070 */
[----:B------:R-:W-:Y:S01]  /*0220*/  @P0 IMAD.IADD R0, R0, 0x1, -R5 ;  /* 0x0000000100000824 */ /* 0x000fe200078e0a05 */
[----:B------:R-:W-:-:S04]  /*0230*/  @P0 IADD3 R3, PT, PT, R3, 0x1, RZ ;  /* 0x0000000103030810 */ /* 0x000fc80007ffe0ff */
[----:B------:R-:W-:-:S13]  /*0240*/  ISETP.GE.U32.AND P1, PT, R0, R5, PT ;  /* 0x000000050000720c */ /* 0x000fda0003f26070 */
[----:B------:R-:W-:Y:S01]  /*0250*/  @P1 VIADD R3, R3, 0x1 ;  /* 0x0000000103031836 */ /* 0x000fe20000000000 */
[----:B------:R-:W-:-:S05]  /*0260*/  @!P2 LOP3.LUT R3, RZ, R5, RZ, 0x33, !PT ;  /* 0x00000005ff03a212 */ /* 0x000fca00078e33ff */
[----:B------:R-:W-:-:S04]  /*0270*/  IMAD.MOV R0, RZ, RZ, -R3 ;  /* 0x000000ffff007224 */ /* 0x000fc800078e0a03 */
[----:B------:R-:W-:-:S04]  /*0280*/  IMAD R0, R5, R0, UR4 ;  /* 0x0000000405007e24 */ /* 0x000fc8000f8e0200 */
[----:B--2---:R-:W-:-:S05]  /*0290*/  IMAD R23, R0, UR52, R23 ;  /* 0x0000003400177c24 */ /* 0x004fca000f8e0217 */
[----:B-----5:R-:W-:-:S13]  /*02a0*/  ISETP.GE.AND P0, PT, R23, R17, PT ;  /* 0x000000111700720c */ /* 0x020fda0003f06270 */
[----:B0-----:R-:W-:Y:S05]  /*02b0*/  @P0 BRA `(.L_x_512) ;  /* 0x0000000800a80947 */ /* 0x001fea0003800000 */
[----:B------:R-:W0:Y:S01]  /*02c0*/  LDCU.64 UR4, c[0x0][0x3a0] ;  /* 0x00007400ff0477ac */ /* 0x000e220008000a00 */
[----:B------:R-:W-:Y:S01]  /*02d0*/  SHF.R.S32.HI R26, RZ, 0x1f, R17 ;  /* 0x0000001fff1a7819 */ /* 0x000fe20000011411 */
[----:B------:R-:W-:Y:S01]  /*02e0*/  IMAD.WIDE.U32 R28, R3, R17, RZ ;  /* 0x00000011031c7225 */ /* 0x000fe200078e00ff */
[----:B------:R-:W-:-:S03]  /*02f0*/  SHF.R.S32.HI R24, RZ, 0x1f, R16 ;  /* 0x0000001fff187819 */ /* 0x000fc60000011410 */
[----:B------:R-:W-:-:S04]  /*0300*/  IMAD R25, R3, R26, RZ ;  /* 0x0000001a03197224 */ /* 0x000fc800078e02ff */
[----:B------:R-:W-:-:S04]  /*0310*/  IMAD.IADD R25, R29, 0x1, R25 ;  /* 0x000000011d197824 */ /* 0x000fc800078e0219 */
[-C--:B------:R-:W-:Y:S02]  /*0320*/  IMAD R3, R25, R16.reuse, RZ ;  /* 0x0000001019037224 */ /* 0x080fe400078e02ff */
[----:B------:R-:W-:Y:S01]  /*0330*/  IMAD.WIDE.U32 R16, R28, R16, RZ ;  /* 0x000000101c107225 */ /* 0x000fe200078e00ff */
[----:B0-----:R-:W-:-:S03]  /*0340*/  UISETP.NE.U32.AND UP0, UPT, UR4, URZ, UPT ;  /* 0x000000ff0400728c */ /* 0x001fc6000bf05070 */
[----:B------:R-:W-:Y:S01]  /*0350*/  IMAD R3, R24, R28, R3 ;  /* 0x0000001c18037224 */ /* 0x000fe200078e0203 */
[----:B------:R-:W-:-:S04]  /*0360*/  UISETP.NE.AND.EX UP0, UPT, UR5, URZ, UPT, UP0 ;  /* 0x000000ff0500728c */ /* 0x000fc8000bf05300 */
[----:B------:R-:W-:-:S05]  /*0370*/  IADD3 R22, PT, PT, R17, R3, RZ ;  /* 0x0000000311167210 */ /* 0x000fca0007ffe0ff */
[----:B------:R-:W-:Y:S05]  /*0380*/  BRA.U !UP0, `(.L_x_513) ;  /* 0x0000000508447547 */ /* 0x000fea000b800000 */
[----:B------:R-:W-:Y:S02]  /*0390*/  IMAD.MOV.U32 R2, RZ, RZ, RZ ;  /* 0x000000ffff027224 */ /* 0x000fe400078e00ff */
[----:B------:R-:W-:-:S07]  /*03a0*/  IMAD.MOV.U32 R18, RZ, RZ, RZ ;  /* 0x000000ffff127224 */ /* 0x000fce00078e00ff */
.L_x_520:
[----:B------:R-:W-:Y:S02]  /*03b0*/  SHF.R.S32.HI R27, RZ, 0x1f, R23 ;  /* 0x0000001fff1b7819 */ /* 0x000fe40000011417 */
[----:B------:R-:W-:-:S04]  /*03c0*/  IADD3 R0, P0, PT, R23, R28, RZ ;  /* 0x0000001c17007210 */ /* 0x000fc80007f1e0ff */
[----:B------:R-:W-:Y:S02]  /*03d0*/  IADD3.X R3, PT, PT, R27, R25, RZ, P0, !PT ;  /* 0x000000191b037210 */ /* 0x000fe400007fe4ff */
        /* <DEDUP_REMOVED lines=10> */
[C---:B------:R-:W-:Y:S02]  /*0480*/  ISETP.GE.AND.EX P0, PT, R31.reuse, R24, PT, P0 ;  /* 0x000000181f00720c */ /* 0x040fe40003f06300 */
[----:B------:R-:W-:-:S13]  /*0490*/  ISETP.GT.AND.EX P1, PT, R31, -0x1, PT, P1 ;  /* 0xffffffff1f00780c */ /* 0x000fda0003f24310 */
        /* <DEDUP_REMOVED lines=17> */
.L_x_517:
[----:B------:R-:W-:Y:S05]  /*05b0*/  BSYNC.RECONVERGENT B6 ;  /* 0x0000000000067941 */ /* 0x000fea0003800200 */
.L_x_516:
[----:B------:R-:W-:-:S04]  /*05c0*/  LEA R6, P0, R30, UR38, 0x1 ;  /* 0x000000261e067c11 */ /* 0x000fc8000f8008ff */
[----:B------:R-:W-:-:S05]  /*05d0*/  LEA.HI.X R7, R30, UR39, R31, 0x1, P0 ;  /* 0x000000271e077c11 */ /* 0x000fca00080f0c1f */
[----:B------:R0:W5:Y:S01]  /*05e0*/  LDG.E.U16 R19, desc[UR36][R6.64] ;  /* 0x0000002406137981 */ /* 0x000162000c1e1500 */
[----:B------:R-:W-:Y:S01]  /*05f0*/  IADD3 R4, P0, PT, R23, R16, RZ ;  /* 0x0000001017047210 */ /* 0x000fe20007f1e0ff */
[----:B------:R-:W-:Y:S01]  /*0600*/  IMAD R3, R31, UR53, RZ ;  /* 0x000000351f037c24 */ /* 0x000fe2000f8e02ff */
[----:B------:R-:W-:Y:S03]  /*0610*/  BSSY.RECONVERGENT B6, `(.L_x_518) ;  /* 0x0000018000067945 */ /* 0x000fe60003800200 */
[----:B------:R-:W-:Y:S02]  /*0620*/  IMAD.X R5, R27, 0x1, R22, P0 ;  /* 0x000000011b057824 */ /* 0x000fe400000e0616 */
[C---:B------:R-:W-:Y:S02]  /*0630*/  IMAD R3, R30.reuse, R26, R3 ;  /* 0x0000001a1e037224 */ /* 0x040fe400078e0203 */
[----:B------:R-:W-:-:S04]  /*0640*/  IMAD.WIDE.U32 R30, R30, UR53, R4 ;  /* 0x000000351e1e7c25 */ /* 0x000fc8000f8e0004 */
[----:B------:R-:W-:Y:S01]  /*0650*/  IMAD.IADD R27, R31, 0x1, R3 ;  /* 0x000000011f1b7824 */ /* 0x000fe200078e0203 */
[----:B------:R-:W-:-:S04]  /*0660*/  ISETP.GT.U32.AND P0, PT, R30, -0x1, PT ;  /* 0xffffffff1e00780c */ /* 0x000fc80003f04070 */
[----:B------:R-:W-:-:S13]  /*0670*/  ISETP.GT.AND.EX P0, PT, R27, -0x1, PT, P0 ;  /* 0xffffffff1b00780c */ /* 0x000fda0003f04300 */
[----:B0-----:R-:W-:Y:S05]  /*0680*/  @P0 BRA `(.L_x_519) ;  /* 0x0000000000400947 */ /* 0x001fea0003800000 */
[----:B------:R-:W-:Y:S01]  /*0690*/  MOV R14, 0x0 ;  /* 0x00000000000e7802 */ /* 0x000fe20000000f00 */
[----:B------:R-:W0:Y:S01]  /*06a0*/  LDCU.64 UR4, c[0x4][0x1a0] ;  /* 0x01003400ff0477ac */ /* 0x000e220008000a00 */
[----:B------:R-:W-:Y:S02]  /*06b0*/  HFMA2 R8, -RZ, RZ, 0, 6.496906280517578125e-06 ;  /* 0x0000006dff087431 */ /* 0x000fe400000001ff */
[----:B------:R-:W-:Y:S01]  /*06c0*/  IMAD.MOV.U32 R12, RZ, RZ, 0x1 ;  /* 0x00000001ff0c7424 */ /* 0x000fe200078e00ff */
[----:B------:R-:W1:Y:S01]  /*06d0*/  LDCU.64 UR6, c[0x4][0x190] ;  /* 0x01003200ff0677ac */ /* 0x000e620008000a00 */
[----:B------:R-:W2:Y:S01]  /*06e0*/  LDC.64 R14, c[0x4][R14] ;  /* 0x010000000e0e7b82 */ /* 0x000ea20000000a00 */
[----:B------:R-:W-:Y:S01]  /*06f0*/  IMAD.MOV.U32 R13, RZ, RZ, RZ ;  /* 0x000000ffff0d7224 */ /* 0x000fe200078e00ff */
[----:B------:R-:W3:Y:S01]  /*0700*/  LDCU.64 UR8, c[0x4][0x60] ;  /* 0x01000c00ff0877ac */ /* 0x000ee20008000a00 */
[----:B0-----:R-:W-:Y:S01]  /*0710*/  MOV R4, UR4 ;  /* 0x0000000400047c02 */ /* 0x001fe20008000f00 */
[----:B------:R-:W-:-:S02]  /*0720*/  IMAD.U32 R5, RZ, RZ, UR5 ;  /* 0x00000005ff057e24 */ /* 0x000fc4000f8e00ff */
[----:B-1----:R-:W-:Y:S01]  /*0730*/  IMAD.U32 R6, RZ, RZ, UR6 ;  /* 0x00000006ff067e24 */ /* 0x002fe2000f8e00ff */
[----:B------:R-:W-:Y:S01]  /*0740*/  MOV R7, UR7 ;  /* 0x0000000700077c02 */ /* 0x000fe20008000f00 */
[----:B---3--:R-:W-:Y:S02]  /*0750*/  IMAD.U32 R10, RZ, RZ, UR8 ;  /* 0x00000008ff0a7e24 */ /* 0x008fe4000f8e00ff */
[----:B------:R-:W-:-:S07]  /*0760*/  IMAD.U32 R11, RZ, RZ, UR9 ;  /* 0x00000009ff0b7e24 */ /* 0x000fce000f8e00ff */
[----:B------:R-:W-:-:S07]  /*0770*/  LEPC R20, `(.L_x_519) ;  /* 0x000000001014794e */ /* 0x000fce0000000000 */
[----:B--2--5:R-:W-:Y:S05]  /*0780*/  CALL.ABS.NOINC R14 ;  /* 0x000000000e007343 */ /* 0x024fea0003c00000 */
.L_x_519:
[----:B------:R-:W-:Y:S05]  /*0790*/  BSYNC.RECONVERGENT B6 ;  /* 0x0000000000067941 */ /* 0x000fea0003800200 */
.L_x_518:
[----:B------:R-:W-:-:S04]  /*07a0*/  LEA R4, P0, R30, UR48, 0x1 ;  /* 0x000000301e047c11 */ /* 0x000fc8000f8008ff */
[----:B------:R-:W-:-:S05]  /*07b0*/  LEA.HI.X R5, R30, UR49, R27, 0x1, P0 ;  /* 0x000000311e057c11 */ /* 0x000fca00080f0c1b */
[----:B------:R-:W2:Y:S01]  /*07c0*/  LDG.E.U16 R4, desc[UR36][R4.64] ;  /* 0x0000002404047981 */ /* 0x000ea2000c1e1500 */
[----:B-----5:R-:W-:-:S05]  /*07d0*/  SHF.L.U32 R19, R19, 0x10, RZ ;  /* 0x0000001013137819 */ /* 0x020fca00000006ff */
[----:B------:R-:W-:Y:S01]  /*07e0*/  FADD.FTZ R18, R18, R19 ;  /* 0x0000001312127221 */ /* 0x000fe20000010000 */
[----:B--2---:R-:W-:-:S04]  /*07f0*/  IMAD.U32 R0, R4, 0x10000, RZ ;  /* 0x0001000004007824 */ /* 0x004fc800078e00ff */
[----:B------:R-:W-:-:S06]  /*0800*/  FMUL.FTZ R0, R0, R19 ;  /* 0x0000001300007220 */ /* 0x000fcc0000410000 */
[----:B------:R-:W0:Y:S02]  /*0810*/  F2F.BF16.F32 R0, R0 ;  /* 0x0000000000007304 */ /* 0x000e240000202000 */
[----:B0-----:R-:W-:-:S04]  /*0820*/  IMAD.U32 R3, R0, 0x10000, RZ ;  /* 0x0001000000037824 */ /* 0x001fc800078e00ff */
[----:B------:R-:W-:-:S07]  /*0830*/  FADD.FTZ R2, R2, -R3 ;  /* 0x8000000302027221 */ /* 0x000fce0000010000 */
.L_x_515:
[----:B------:R-:W-:Y:S05]  /*0840*/  BSYNC.RECONVERGENT B7 ;  /* 0x0000000000077941 */ /* 0x000fea0003800200 */
.L_x_514:
[----:B------:R-:W0:Y:S02]  /*0850*/  LDC R0, c[0x0][0x3b0] ;  /* 0x0000ec00ff007b82 */ /* 0x000e240000000800 */
[----:B0-----:R-:W-:-:S05]  /*0860*/  IMAD R23, R0, UR52, R23 ;  /* 0x0000003400177c24 */ /* 0x001fca000f8e0217 */
[----:B------:R-:W-:-:S13]  /*0870*/  ISETP.GE.AND P0, PT, R23, UR53, PT ;  /* 0x0000003517007c0c */ /* 0x000fda000bf06270 */
[----:B------:R-:W-:Y:S05]  /*0880*/  @!P0 BRA `(.L_x_520) ;  /* 0xfffffff800c88947 */ /* 0x000fea000383ffff */
[----:B------:R-:W-:Y:S05]  /*0890*/  BRA `(.L_x_512) ;  /* 0x0000000400307947 */ /* 0x000fea0003800000 */
.L_x_513:
[----:B------:R-:W-:Y:S01]  /*08a0*/  MOV R2, RZ ;  /* 0x000000ff00027202 */ /* 0x000fe20000000f00 */
[----:B------:R-:W-:-:S07]  /*08b0*/  IMAD.MOV.U32 R18, RZ, RZ, RZ ;  /* 0x000000ffff127224 */ /* 0x000fce00078e00ff */
.L_x_527:
[----:B------:R-:W-:Y:S02]  /*08c0*/  SHF.R.S32.HI R19, RZ, 0x1f, R23 ;  /* 0x0000001fff137819 */ /* 0x000fe40000011417 */
[----:B------:R-:W-:-:S05]  /*08d0*/  IADD3 R0, P0, PT, R23, R28, RZ ;  /* 0x0000001c17007210 */ /* 0x000fca0007f1e0ff */
[----:B------:R-:W-:Y:S01]  /*08e0*/  IMAD.X R3, R19, 0x1, R25, P0 ;  /* 0x0000000113037824 */ /* 0x000fe200000e0619 */
        /* <DEDUP_REMOVED lines=15> */
[----:B------:R-:W-:Y:S02]  /*09e0*/  HFMA2 R8, -RZ, RZ, 0, 6.31809234619140625e-06 ;  /* 0x0000006aff087431 */ /* 0x000fe400000001ff */
        /* <DEDUP_REMOVED lines=12> */
[----:B--2---:R-:W-:Y:S05]  /*0ab0*/  CALL.ABS.NOINC R14 ;  /* 0x000000000e007343 */ /* 0x004fea0003c00000 */
.L_x_524:
[----:B------:R-:W-:Y:S05]  /*0ac0*/  BSYNC.RECONVERGENT B6 ;  /* 0x0000000000067941 */ /* 0x000fea0003800200 */
.L_x_523:
[----:B------:R-:W-:Y:S01]  /*0ad0*/  IADD3 R4, P0, PT, R23, R16, RZ ;  /* 0x0000001017047210 */ /* 0x000fe20007f1e0ff */
[----:B------:R-:W-:Y:S01]  /*0ae0*/  IMAD R3, R31, UR54, RZ ;  /* 0x000000361f037c24 */ /* 0x000fe2000f8e02ff */
[----:B------:R-:W-:Y:S02]  /*0af0*/  BSSY.RECONVERGENT B6, `(.L_x_525) ;  /* 0x0000018000067945 */ /* 0x000fe40003800200 */
[----:B------:R-:W-:Y:S01]  /*0b00*/  IADD3.X R5, PT, PT, R19, R22, RZ, P0, !PT ;  /* 0x0000001613057210 */ /* 0x000fe200007fe4ff */
[C---:B------:R-:W-:Y:S02]  /*0b10*/  IMAD R3, R30.reuse, R26, R3 ;  /* 0x0000001a1e037224 */ /* 0x040fe400078e0203 */
[----:B------:R-:W-:-:S04]  /*0b20*/  IMAD.WIDE.U32 R30, R30, UR54, R4 ;  /* 0x000000361e1e7c25 */ /* 0x000fc8000f8e0004 */
[----:B------:R-:W-:Y:S01]  /*0b30*/  IMAD.IADD R19, R31, 0x1, R3 ;  /* 0x000000011f137824 */ /* 0x000fe200078e0203 */
[----:B------:R-:W-:-:S04]  /*0b40*/  ISETP.GT.U32.AND P0, PT, R30, -0x1, PT ;  /* 0xffffffff1e00780c */ /* 0x000fc80003f04070 */
[----:B------:R-:W-:-:S13]  /*0b50*/  ISETP.GT.AND.EX P0, PT, R19, -0x1, PT, P0 ;  /* 0xffffffff1300780c */ /* 0x000fda0003f04300 */
[----:B------:R-:W-:Y:S05]  /*0b60*/  @P0 BRA `(.L_x_526) ;  /* 0x0000000000400947 */ /* 0x000fea0003800000 */
[----:B------:R-:W-:Y:S01]  /*0b70*/  MOV R14, 0x0 ;  /* 0x00000000000e7802 */ /* 0x000fe20000000f00 */
[----:B------:R-:W0:Y:S01]  /*0b80*/  LDCU.64 UR4, c[0x4][0x1a0] ;  /* 0x01003400ff0477ac */ /* 0x000e220008000a00 */
[----:B------:R-:W-:Y:S02]  /*0b90*/  HFMA2 R8, -RZ, RZ, 0, 6.496906280517578125e-06 ;  /* 0x0000006dff087431 */ /* 0x000fe400000001ff */
        /* <DEDUP_REMOVED lines=13> */
.L_x_526:
[----:B------:R-:W-:Y:S05]  /*0c70*/  BSYNC.RECONVERGENT B6 ;  /* 0x0000000000067941 */ /* 0x000fea0003800200 */
.L_x_525:
[----:B------:R-:W-:-:S04]  /*0c80*/  LEA R4, P0, R30, UR50, 0x1 ;  /* 0x000000321e047c11 */ /* 0x000fc8000f8008ff */
[----:B------:R-:W-:-:S05]  /*0c90*/  LEA.HI.X R5, R30, UR51, R19, 0x1, P0 ;  /* 0x000000331e057c11 */ /* 0x000fca00080f0c13 */
[----:B------:R-:W2:Y:S01]  /*0ca0*/  LDG.E.U16 R4, desc[UR36][R4.64] ;  /* 0x0000002404047981 */ /* 0x000ea2000c1e1500 */
[----:B------:R-:W-:Y:S01]  /*0cb0*/  FADD.FTZ R18, R18, 1 ;  /* 0x3f80000012127421 */ /* 0x000fe20000010000 */
[----:B--2---:R-:W-:-:S04]  /*0cc0*/  IMAD.U32 R0, R4, 0x10000, RZ ;  /* 0x0001000004007824 */ /* 0x004fc800078e00ff */
[----:B------:R-:W-:-:S06]  /*0cd0*/  FADD.FTZ R0, R0, -RZ ;  /* 0x800000ff00007221 */ /* 0x000fcc0000010000 */
[----:B------:R-:W0:Y:S02]  /*0ce0*/  F2F.BF16.F32 R0, R0 ;  /* 0x0000000000007304 */ /* 0x000e240000202000 */
[----:B0-----:R-:W-:-:S05]  /*0cf0*/  SHF.L.U32 R3, R0, 0x10, RZ ;  /* 0x0000001000037819 */ /* 0x001fca00000006ff */
[----:B------:R-:W-:-:S07]  /*0d00*/  FADD.FTZ R2, R2, -R3 ;  /* 0x8000000302027221 */ /* 0x000fce0000010000 */
.L_x_522:
[----:B------:R-:W-:Y:S05]  /*0d10*/  BSYNC.RECONVERGENT B7 ;  /* 0x0000000000077941 */ /* 0x000fea0003800200 */
.L_x_521:
[----:B------:R-:W0:Y:S02]  /*0d20*/  LDC R0, c[0x0][0x3b0] ;  /* 0x0000ec00ff007b82 */ /* 0x000e240000000800 */
[----:B0-----:R-:W-:-:S05]  /*0d30*/  IMAD R23, R0, UR52, R23 ;  /* 0x0000003400177c24 */ /* 0x001fca000f8e0217 */
[----:B------:R-:W-:-:S13]  /*0d40*/  ISETP.GE.AND P0, PT, R23, UR54, PT ;  /* 0x0000003617007c0c */ /* 0x000fda000bf06270 */
[----:B------:R-:W-:Y:S05]  /*0d50*/  @!P0 BRA `(.L_x_527) ;  /* 0xfffffff800d88947 */ /* 0x000fea000383ffff */
.L_x_512:
[----:B------:R-:W-:Y:S05]  /*0d60*/  BSYNC.RECONVERGENT B8 ;  /* 0x0000000000087941 */ /* 0x000fea0003800200 */
.L_x_511:
[----:B------:R-:W0:Y:S01]  /*0d70*/  S2R R7, SR_TID.X ;  /* 0x0000000000077919 */ /* 0x000e220000002100 */
[----:B------:R-:W-:-:S03]  /*0d80*/  UMOV UR4, 0xffffffff ;  /* 0xffffffff00047882 */ /* 0x000fc60000000000 */
[----:B------:R-:W-:Y:S05]  /*0d90*/  BRA.DIV UR4, `(.L_x_528) ;  /* 0x0000000604d47947 */ /* 0x000fea000b800000 */
[----:B------:R-:W1:Y:S02]  /*0da0*/  SHFL.DOWN PT, R14, R18, 0x10, 0x1f ;  /* 0x0a001f00120e7f89 */ /* 0x000e6400000e0000 */
[----:B-1----:R-:W-:-:S05]  /*0db0*/  FADD.FTZ R0, R14, R18 ;  /* 0x000000120e007221 */ /* 0x002fca0000010000 */
[----:B------:R-:W1:Y:S02]  /*0dc0*/  SHFL.DOWN PT, R14, R0, 0x8, 0x1f ;  /* 0x09001f00000e7f89 */ /* 0x000e6400000e0000 */
[----:B-1----:R-:W-:-:S05]  /*0dd0*/  FADD.FTZ R3, R0, R14 ;  /* 0x0000000e00037221 */ /* 0x002fca0000010000 */
[----:B------:R-:W1:Y:S02]  /*0de0*/  SHFL.DOWN PT, R14, R3, 0x4, 0x1f ;  /* 0x08801f00030e7f89 */ /* 0x000e6400000e0000 */
[----:B-1----:R-:W-:-:S05]  /*0df0*/  FADD.FTZ R4, R3, R14 ;  /* 0x0000000e03047221 */ /* 0x002fca0000010000 */
[----:B------:R-:W1:Y:S02]  /*0e00*/  SHFL.DOWN PT, R14, R4, 0x2, 0x1f ;  /* 0x08401f00040e7f89 */ /* 0x000e6400000e0000 */
[----:B-1----:R-:W-:-:S05]  /*0e10*/  FADD.FTZ R5, R4, R14 ;  /* 0x0000000e04057221 */ /* 0x002fca0000010000 */
[----:B------:R1:W2:Y:S02]  /*0e20*/  SHFL.DOWN PT, R14, R5, 0x1, 0x1f ;  /* 0x08201f00050e7f89 */ /* 0x0002a400000e0000 */
.L_x_541:
[----:B0-----:R-:W-:Y:S01]  /*0e30*/  LOP3.LUT P1, R8, R7, 0x1f, RZ, 0xc0, !PT ;  /* 0x0000001f07087812 */ /* 0x001fe2000782c0ff */
[----:B------:R-:W-:Y:S05]  /*0e40*/  WARPSYNC.ALL ;  /* 0x0000000000007948 */ /* 0x000fea0003800000 */
[----:B------:R-:W-:Y:S01]  /*0e50*/  USHF.R.U32.HI UR4, URZ, 0x5, UR52 ;  /* 0x00000005ff047899 */ /* 0x000fe20008011634 */
[----:B------:R-:W-:Y:S01]  /*0e60*/  BAR.SYNC.DEFER_BLOCKING 0x0 ;  /* 0x0000000000007b1d */ /* 0x000fe20000010000 */
[----:B--2---:R-:W-:-:S04]  /*0e70*/  FADD.FTZ R14, R5, R14 ;  /* 0x0000000e050e7221 */ /* 0x004fc80000010000 */
[----:B------:R-:W-:Y:S01]  /*0e80*/  ISETP.GE.U32.AND P0, PT, R7, UR4, PT ;  /* 0x0000000407007c0c */ /* 0x000fe2000bf06070 */
[----:B------:R-:W-:Y:S01]  /*0e90*/  BSSY B0, `(.L_x_529) ;  /* 0x000001b000007945 */ /* 0x000fe20003800000 */
[----:B------:R-:W-:Y:S01]  /*0ea0*/  @!P1 MOV R0, 0x400 ;  /* 0x0000040000009802 */ /* 0x000fe20000000f00 */
[----:B------:R-:W0:Y:S10]  /*0eb0*/  @!P1 S2R R3, SR_CgaCtaId ;  /* 0x0000000000039919 */ /* 0x000e340000008800 */
[----:B------:R-:W2:Y:S01]  /*0ec0*/  @!P0 S2R R9, SR_CgaCtaId ;  /* 0x0000000000098919 */ /* 0x000ea20000008800 */
[----:B------:R-:W-:-:S02]  /*0ed0*/  @!P0 MOV R4, 0x400 ;  /* 0x0000040000048802 */ /* 0x000fc40000000f00 */
[----:B0-----:R-:W-:-:S04]  /*0ee0*/  @!P1 LEA R0, R3, R0, 0x18 ;  /* 0x0000000003009211 */ /* 0x001fc800078ec0ff */
[----:B------:R-:W-:Y:S01]  /*0ef0*/  @!P1 LEA.HI R3, R7, R0, RZ, 0x1d ;  /* 0x0000000007039211 */ /* 0x000fe200078fe8ff */
[----:B------:R-:W-:-:S04]  /*0f00*/  IMAD.MOV.U32 R0, RZ, RZ, RZ ;  /* 0x000000ffff007224 */ /* 0x000fc800078e00ff */
[----:B------:R0:W-:Y:S01]  /*0f10*/  @!P1 STS [R3], R14 ;  /* 0x0000000e03009388 */ /* 0x0001e20000000800 */
[----:B--2---:R-:W-:Y:S01]  /*0f20*/  @!P0 LEA R9, R9, R4, 0x18 ;  /* 0x0000000409098211 */ /* 0x004fe200078ec0ff */
[----:B------:R-:W-:Y:S03]  /*0f30*/  BAR.SYNC.DEFER_BLOCKING 0x0 ;  /* 0x0000000000007b1d */ /* 0x000fe60000010000 */
[----:B------:R-:W-:Y:S02]  /*0f40*/  @!P0 LEA R4, R8, R9, 0x2 ;  /* 0x0000000908048211 */ /* 0x000fe400078e10ff */
[----:B------:R-:W-:-:S03]  /*0f50*/  ISETP.GT.U32.AND P1, PT, R7, 0x1f, PT ;  /* 0x0000001f0700780c */ /* 0x000fc60003f24070 */
[----:B------:R0:W2:Y:S10]  /*0f60*/  @!P0 LDS R0, [R4] ;  /* 0x0000000004008984 */ /* 0x0000b40000000800 */
[----:B0-----:R-:W-:Y:S05]  /*0f70*/  @P1 BRA `(.L_x_530) ;  /* 0x0000000000301947 */ /* 0x001fea0003800000 */
[----:B------:R-:W-:-:S03]  /*0f80*/  UMOV UR4, 0xffffffff ;  /* 0xffffffff00047882 */ /* 0x000fc60000000000 */
[----:B------:R-:W-:Y:S05]  /*0f90*/  BRA.DIV UR4, `(.L_x_531) ;  /* 0x0000000604d47947 */ /* 0x000fea000b800000 */
[----:B--2---:R-:W0:Y:S02]  /*0fa0*/  SHFL.DOWN PT, R14, R0, 0x10, 0x1f ;  /* 0x0a001f00000e7f89 */ /* 0x004e2400000e0000 */
[----:B0-----:R-:W-:-:S05]  /*0fb0*/  FADD.FTZ R3, R0, R14 ;  /* 0x0000000e00037221 */ /* 0x001fca0000010000 */
[----:B------:R-:W0:Y:S02]  /*0fc0*/  SHFL.DOWN PT, R14, R3, 0x8, 0x1f ;  /* 0x09001f00030e7f89 */ /* 0x000e2400000e0000 */
[----:B0-----:R-:W-:-:S05]  /*0fd0*/  FADD.FTZ R4, R3, R14 ;  /* 0x0000000e03047221 */ /* 0x001fca0000010000 */
[----:B------:R-:W1:Y:S02]  /*0fe0*/  SHFL.DOWN PT, R14, R4, 0x4, 0x1f ;  /* 0x08801f00040e7f89 */ /* 0x000e6400000e0000 */
[----:B-1----:R-:W-:-:S05]  /*0ff0*/  FADD.FTZ R5, R4, R14 ;  /* 0x0000000e04057221 */ /* 0x002fca0000010000 */
[----:B------:R-:W0:Y:S02]  /*1000*/  SHFL.DOWN PT, R14, R5, 0x2, 0x1f ;  /* 0x08401f00050e7f89 */ /* 0x000e2400000e0000 */
[----:B0-----:R-:W-:-:S05]  /*1010*/  FADD.FTZ R6, R5, R14 ;  /* 0x0000000e05067221 */ /* 0x001fca0000010000 */
[----:B------:R0:W1:Y:S02]  /*1020*/  SHFL.DOWN PT, R14, R6, 0x1, 0x1f ;  /* 0x08201f00060e7f89 */ /* 0x00006400000e0000 */
.L_x_547:
[----:B-1----:R-:W-:-:S07]  /*1030*/  FADD.FTZ R0, R6, R14 ;  /* 0x0000000e06007221 */ /* 0x002fce0000010000 */
.L_x_530:
[----:B------:R-:W-:Y:S05]  /*1040*/  BSYNC B0 ;  /* 0x0000000000007941 */ /* 0x000fea0003800000 */
.L_x_529:
[----:B------:R-:W-:Y:S01]  /*1050*/  UMOV UR4, 0xffffffff ;  /* 0xffffffff00047882 */ /* 0x000fe20000000000 */
[----:B------:R-:W-:Y:S02]  /*1060*/  ISETP.NE.AND P2, PT, R8, RZ, PT ;  /* 0x000000ff0800720c */ /* 0x000fe40003f45270 */
[----:B------:R-:W-:Y:S11]  /*1070*/  BRA.DIV UR4, `(.L_x_532) ;  /* 0x0000000a041c7947 */ /* 0x000ff6000b800000 */
[----:B------:R-:W3:Y:S02]  /*1080*/  SHFL.DOWN PT, R14, R2, 0x10, 0x1f ;  /* 0x0a001f00020e7f89 */ /* 0x000ee400000e0000 */
[----:B---3--:R-:W-:-:S05]  /*1090*/  FADD.FTZ R13, R14, R2 ;  /* 0x000000020e0d7221 */ /* 0x008fca0000010000 */
[----:B------:R-:W3:Y:S02]  /*10a0*/  SHFL.DOWN PT, R14, R13, 0x8, 0x1f ;  /* 0x09001f000d0e7f89 */ /* 0x000ee400000e0000 */
[----:B---3--:R-:W-:-:S05]  /*10b0*/  FADD.FTZ R3, R13, R14 ;  /* 0x0000000e0d037221 */ /* 0x008fca0000010000 */
[----:B------:R-:W3:Y:S02]  /*10c0*/  SHFL.DOWN PT, R14, R3, 0x4, 0x1f ;  /* 0x08801f00030e7f89 */ /* 0x000ee400000e0000 */
[----:B---3--:R-:W-:-:S05]  /*10d0*/  FADD.FTZ R4, R3, R14 ;  /* 0x0000000e03047221 */ /* 0x008fca0000010000 */
[----:B------:R-:W1:Y:S02]  /*10e0*/  SHFL.DOWN PT, R14, R4, 0x2, 0x1f ;  /* 0x08401f00040e7f89 */ /* 0x000e6400000e0000 */
[----:B-1----:R-:W-:-:S05]  /*10f0*/  FADD.FTZ R5, R4, R14 ;  /* 0x0000000e04057221 */ /* 0x002fca0000010000 */
[----:B------:R1:W3:Y:S02]  /*1100*/  SHFL.DOWN PT, R14, R5, 0x1, 0x1f ;  /* 0x08201f00050e7f89 */ /* 0x0002e400000e0000 */
.L_x_554:
[----:B------:R-:W4:Y:S01]  /*1110*/  @!P2 S2R R3, SR_CgaCtaId ;  /* 0x000000000003a919 */ /* 0x000f220000008800 */
[----:B------:R-:W-:Y:S05]  /*1120*/  WARPSYNC.ALL ;  /* 0x0000000000007948 */ /* 0x000fea0003800000 */
[----:B------:R-:W-:Y:S01]  /*1130*/  BAR.SYNC.DEFER_BLOCKING 0x0 ;  /* 0x0000000000007b1d */ /* 0x000fe20000010000 */
[----:B------:R-:W-:Y:S01]  /*1140*/  @!P2 MOV R2, 0x400 ;  /* 0x000004000002a802 */ /* 0x000fe20000000f00 */
[----:B-1-3--:R-:W-:Y:S01]  /*1150*/  FADD.FTZ R5, R5, R14 ;  /* 0x0000000e05057221 */ /* 0x00afe20000010000 */
[----:B------:R-:W-:Y:S02]  /*1160*/  @!P0 MOV R4, 0x400 ;  /* 0x0000040000048802 */ /* 0x000fe40000000f00 */
[----:B------:R-:W-:Y:S01]  /*1170*/  @!P2 IADD3 R2, PT, PT, R2, 0x1000, RZ ;  /* 0x000010000202a810 */ /* 0x000fe20007ffe0ff */
[----:B------:R-:W1:Y:S02]  /*1180*/  @!P0 S2R R9, SR_CgaCtaId ;  /* 0x0000000000098919 */ /* 0x000e640000008800 */
[----:B------:R-:W-:Y:S01]  /*1190*/  @!P0 VIADD R4, R4, 0x1000 ;  /* 0x0000100004048836 */ /* 0x000fe20000000000 */
[----:B----4-:R-:W-:Y:S01]  /*11a0*/  @!P2 LEA R2, R3, R2, 0x18 ;  /* 0x000000020302a211 */ /* 0x010fe200078ec0ff */
[----:B------:R-:W-:-:S03]  /*11b0*/  HFMA2 R3, -RZ, RZ, 0, 0 ;  /* 0x00000000ff037431 */ /* 0x000fc600000001ff */
[----:B------:R-:W-:-:S05]  /*11c0*/  @!P2 LEA.HI R2, R7, R2, RZ, 0x1d ;  /* 0x000000020702a211 */ /* 0x000fca00078fe8ff */
[----:B------:R3:W-:Y:S01]  /*11d0*/  @!P2 STS [R2], R5 ;  /* 0x000000050200a388 */ /* 0x0007e20000000800 */
[----:B-1----:R-:W-:-:S05]  /*11e0*/  @!P0 LEA R9, R9, R4, 0x18 ;  /* 0x0000000409098211 */ /* 0x002fca00078ec0ff */
[----:B------:R-:W-:Y:S01]  /*11f0*/  @!P0 IMAD R8, R8, 0x4, R9 ;  /* 0x0000000408088824 */ /* 0x000fe200078e0209 */
[----:B------:R-:W-:Y:S06]  /*1200*/  BAR.SYNC.DEFER_BLOCKING 0x0 ;  /* 0x0000000000007b1d */ /* 0x000fec0000010000 */
[----:B------:R3:W1:Y:S01]  /*1210*/  @!P0 LDS R3, [R8] ;  /* 0x0000000008038984 */ /* 0x0006620000000800 */
[----:B------:R-:W-:Y:S05]  /*1220*/  @P1 EXIT ;  /* 0x000000000000194d */ /* 0x000fea0003800000 */
[----:B-1-3--:R-:W1:Y:S01]  /*1230*/  SHFL.DOWN PT, R2, R3, 0x10, 0x1f ;  /* 0x0a001f0003027f89 */ /* 0x00ae6200000e0000 */
[----:B------:R-:W-:Y:S01]  /*1240*/  ISETP.NE.AND P0, PT, R7, RZ, PT ;  /* 0x000000ff0700720c */ /* 0x000fe20003f05270 */
[----:B-1----:R-:W-:-:S05]  /*1250*/  FADD.FTZ R2, R2, R3 ;  /* 0x0000000302027221 */ /* 0x002fca0000010000 */
[----:B------:R-:W1:Y:S02]  /*1260*/  SHFL.DOWN PT, R5, R2, 0x8, 0x1f ;  /* 0x09001f0002057f89 */ /* 0x000e6400000e0000 */
[----:B-1----:R-:W-:-:S05]  /*1270*/  FADD.FTZ R5, R2, R5 ;  /* 0x0000000502057221 */ /* 0x002fca0000010000 */
[----:B------:R-:W1:Y:S02]  /*1280*/  SHFL.DOWN PT, R4, R5, 0x4, 0x1f ;  /* 0x08801f0005047f89 */ /* 0x000e6400000e0000 */
[----:B-1----:R-:W-:-:S05]  /*1290*/  FADD.FTZ R4, R5, R4 ;  /* 0x0000000405047221 */ /* 0x002fca0000010000 */
[----:B------:R-:W1:Y:S02]  /*12a0*/  SHFL.DOWN PT, R9, R4, 0x2, 0x1f ;  /* 0x08401f0004097f89 */ /* 0x000e6400000e0000 */
[----:B-1----:R-:W-:-:S05]  /*12b0*/  FADD.FTZ R9, R4, R9 ;  /* 0x0000000904097221 */ /* 0x002fca0000010000 */
[----:B0-----:R0:W1:Y:S01]  /*12c0*/  SHFL.DOWN PT, R6, R9, 0x1, 0x1f ;  /* 0x08201f0009067f89 */ /* 0x00106200000e0000 */
[----:B------:R-:W-:Y:S05]  /*12d0*/  @P0 EXIT ;  /* 0x000000000000094d */ /* 0x000fea0003800000 */
[----:B------:R-:W3:Y:S01]  /*12e0*/  LDC.64 R10, c[0x0][0x388] ;  /* 0x0000e200ff0a7b82 */ /* 0x000ee20000000a00 */
[----:B------:R-:W-:Y:S01]  /*12f0*/  MOV R8, 0x3254 ;  /* 0x0000325400087802 */ /* 0x000fe20000000f00 */
[----:B01----:R-:W-:Y:S01]  /*1300*/  FADD.FTZ R9, R9, R6 ;  /* 0x0000000609097221 */ /* 0x003fe20000010000 */
[----:B------:R-:W-:Y:S01]  /*1310*/  BSSY.RECONVERGENT B0, `(.L_x_533) ;  /* 0x000000e000007945 */ /* 0x000fe20003800200 */
[----:B--2---:R-:W-:Y:S02]  /*1320*/  F2FP.BF16.F32.PACK_AB R6, RZ, R0 ;  /* 0x00000000ff06723e */ /* 0x004fe400000010ff */
[C---:B---3--:R-:W-:Y:S01]  /*1330*/  LOP3.LUT R2, R10.reuse, 0xfffffffd, RZ, 0xc0, !PT ;  /* 0xfffffffd0a027812 */ /* 0x048fe200078ec0ff */
[----:B------:R-:W-:Y:S01]  /*1340*/  IMAD.MOV.U32 R3, RZ, RZ, R11 ;  /* 0x000000ffff037224 */ /* 0x000fe200078e000b */
[----:B------:R-:W-:-:S04]  /*1350*/  LOP3.LUT R4, R10, 0x2, RZ, 0xc0, !PT ;  /* 0x000000020a047812 */ /* 0x000fc800078ec0ff */
[----:B------:R0:W5:Y:S01]  /*1360*/  LD.E R5, desc[UR36][R2.64] ;  /* 0x0000002402057980 */ /* 0x000162000c101900 */
[----:B------:R-:W-:-:S04]  /*1370*/  ISETP.EQ.U32.AND P0, PT, R4, RZ, PT ;  /* 0x000000ff0400720c */ /* 0x000fc80003f02070 */
[----:B------:R-:W-:-:S09]  /*1380*/  SEL R0, R8, 0x7610, P0 ;  /* 0x0000761008007807 */ /* 0x000fd20000000000 */
.L_x_534:
[----:B-----5:R-:W-:-:S05]  /*1390*/  HADD2.BF16_V2 R4, R5, R6.H0_H0 ;  /* 0x2000000605047230 */ /* 0x020fca0000200000 */
[----:B------:R-:W-:-:S05]  /*13a0*/  PRMT R7, R5, R0, R4 ;  /* 0x0000000005077216 */ /* 0x000fca0000000004 */
[----:B------:R-:W2:Y:S02]  /*13b0*/  ATOM.E.CAS.STRONG.GPU PT, R4, [R2], R5, R7 ;  /* 0x000000050204738b */ /* 0x000ea400001ee107 */
[----:B--2---:R-:W-:Y:S01]  /*13c0*/  ISETP.NE.U32.AND P0, PT, R4, R5, PT ;  /* 0x000000050400720c */ /* 0x004fe20003f05070 */
[----:B------:R-:W-:-:S12]  /*13d0*/  IMAD.MOV.U32 R5, RZ, RZ, R4 ;  /* 0x000000ffff057224 */ /* 0x000fd800078e0004 */
[----:B------:R-:W-:Y:S05]  /*13e0*/  @P0 BRA `(.L_x_534) ;  /* 0xfffffffc00e80947 */ /* 0x000fea000383ffff */
[----:B------:R-:W-:Y:S05]  /*13f0*/  BSYNC.RECONVERGENT B0 ;  /* 0x0000000000007941 */ /* 0x000fea0003800200 */
.L_x_533:
[----:B------:R-:W0:Y:S01]  /*1400*/  LDC.64 R6, c[0x0][0x380] ;  /* 0x0000e000ff067b82 */ /* 0x000e220000000a00 */
[----:B------:R-:W-:Y:S02]  /*1410*/  F2FP.BF16.F32.PACK_AB R9, RZ, R9 ;  /* 0x00000009ff09723e */ /* 0x000fe400000010ff */
[C---:B0-----:R-:W-:Y:S02]  /*1420*/  LOP3.LUT R2, R6.reuse, 0xfffffffd, RZ, 0xc0, !PT ;  /* 0xfffffffd06027812 */ /* 0x041fe400078ec0ff */
[----:B------:R-:W-:Y:S02]  /*1430*/  MOV R3, R7 ;  /* 0x0000000700037202 */ /* 0x000fe40000000f00 */
[----:B------:R-:W-:-:S03]  /*1440*/  LOP3.LUT R0, R6, 0x2, RZ, 0xc0, !PT ;  /* 0x0000000206007812 */ /* 0x000fc600078ec0ff */
[----:B------:R0:W5:Y:S01]  /*1450*/  LD.E R5, desc[UR36][R2.64] ;  /* 0x0000002402057980 */ /* 0x000162000c101900 */
[----:B------:R-:W-:-:S04]  /*1460*/  ISETP.EQ.U32.AND P0, PT, R0, RZ, PT ;  /* 0x000000ff0000720c */ /* 0x000fc80003f02070 */
[----:B------:R-:W-:-:S09]  /*1470*/  SEL R0, R8, 0x7610, P0 ;  /* 0x0000761008007807 */ /* 0x000fd20000000000 */
.L_x_535:
[----:B-----5:R-:W-:-:S05]  /*1480*/  HADD2.BF16_V2 R4, R5, R9.H0_H0 ;  /* 0x2000000905047230 */ /* 0x020fca0000200000 */
[----:B------:R-:W-:-:S05]  /*1490*/  PRMT R7, R5, R0, R4 ;  /* 0x0000000005077216 */ /* 0x000fca0000000004 */
[----:B------:R-:W2:Y:S02]  /*14a0*/  ATOM.E.CAS.STRONG.GPU PT, R4, [R2], R5, R7 ;  /* 0x000000050204738b */ /* 0x000ea400001ee107 */
[----:B--2---:R-:W-:Y:S01]  /*14b0*/  ISETP.NE.U32.AND P0, PT, R4, R5, PT ;  /* 0x000000050400720c */ /* 0x004fe20003f05070 */
[----:B------:R-:W-:-:S12]  /*14c0*/  IMAD.MOV.U32 R5, RZ, RZ, R4 ;  /* 0x000000ffff057224 */ /* 0x000fd800078e0004 */
[----:B------:R-:W-:Y:S05]  /*14d0*/  @P0 BRA `(.L_x_535) ;  /* 0xfffffffc00e80947 */ /* 0x000fea000383ffff */
[----:B------:R-:W-:Y:S05]  /*14e0*/  EXIT ;  /* 0x000000000000794d */ /* 0x000fea0003800000 */
.L_x_528:
[----:B------:R-:W-:Y:S01]  /*14f0*/  MOV R13, R18 ;  /* 0x00000012000d7202 */ /* 0x000fe20000000f00 */
[----:B------:R-:W-:Y:S02]  /*1500*/  IMAD.MOV.U32 R12, RZ, RZ, 0x10 ;  /* 0x00000010ff0c7424 */ /* 0x000fe400078e00ff */
[----:B------:R-:W-:Y:S02]  /*1510*/  HFMA2 R11, -RZ, RZ, 0, 1.847743988037109375e-06 ;  /* 0x0000001fff0b7431 */ /* 0x000fe400000001ff */
[----:B------:R-:W-:-:S07]  /*1520*/  IMAD.MOV.U32 R15, RZ, RZ, -0x1 ;  /* 0xffffffffff0f7424 */ /* 0x000fce00078e00ff */
[----:B0-----:R-:W-:Y:S05]  /*1530*/  WARPSYNC.COLLECTIVE R15, `(.L_x_536) ;  /* 0x000000000f087348 */ /* 0x001fea0003c00000 */
[----:B------:R1:W2:Y:S02]  /*1540*/  SHFL.DOWN P6, R14, R13, R12, R11 ;  /* 0x0800000c0d0e7389 */ /* 0x0002a400000c000b */
[----:B012---:R-:W-:Y:S05]  /*1550*/  ENDCOLLECTIVE ;  /* 0x000000000000791b */ /* 0x007fea0003800000 */
.L_x_536:
[----:B------:R-:W-:Y:S02]  /*1560*/  IMAD.MOV.U32 R12, RZ, RZ, 0x8 ;  /* 0x00000008ff0c7424 */ /* 0x000fe400078e00ff */
[----:B------:R-:W-:-:S05]  /*1570*/  FADD.FTZ R0, R14, R18 ;  /* 0x000000120e007221 */ /* 0x000fca0000010000 */
[----:B------:R-:W-:-:S07]  /*1580*/  MOV R13, R0 ;  /* 0x00000000000d7202 */ /* 0x000fce0000000f00 */
[----:B------:R-:W-:Y:S05]  /*1590*/  WARPSYNC.COLLECTIVE R15, `(.L_x_537) ;  /* 0x000000000f087348 */ /* 0x000fea0003c00000 */
[----:B------:R0:W1:Y:S02]  /*15a0*/  SHFL.DOWN P6, R14, R13, R12, R11 ;  /* 0x0800000c0d0e7389 */ /* 0x00006400000c000b */
[----:B01----:R-:W-:Y:S05]  /*15b0*/  ENDCOLLECTIVE ;  /* 0x000000000000791b */ /* 0x003fea0003800000 */
.L_x_537:
[----:B------:R-:W-:Y:S02]  /*15c0*/  IMAD.MOV.U32 R12, RZ, RZ, 0x4 ;  /* 0x00000004ff0c7424 */ /* 0x000fe400078e00ff */
[----:B------:R-:W-:-:S05]  /*15d0*/  FADD.FTZ R3, R0, R14 ;  /* 0x0000000e00037221 */ /* 0x000fca0000010000 */
[----:B------:R-:W-:-:S07]  /*15e0*/  MOV R13, R3 ;  /* 0x00000003000d7202 */ /* 0x000fce0000000f00 */
[----:B------:R-:W-:Y:S05]  /*15f0*/  WARPSYNC.COLLECTIVE R15, `(.L_x_538) ;  /* 0x000000000f087348 */ /* 0x000fea0003c00000 */
[----:B------:R0:W1:Y:S02]  /*1600*/  SHFL.DOWN P6, R14, R13, R12, R11 ;  /* 0x0800000c0d0e7389 */ /* 0x00006400000c000b */
[----:B01----:R-:W-:Y:S05]  /*1610*/  ENDCOLLECTIVE ;  /* 0x000000000000791b */ /* 0x003fea0003800000 */
.L_x_538:
[----:B------:R-:W-:Y:S02]  /*1620*/  IMAD.MOV.U32 R12, RZ, RZ, 0x2 ;  /* 0x00000002ff0c7424 */ /* 0x000fe400078e00ff */
[----:B------:R-:W-:-:S05]  /*1630*/  FADD.FTZ R4, R3, R14 ;  /* 0x0000000e03047221 */ /* 0x000fca0000010000 */
[----:B------:R-:W-:-:S07]  /*1640*/  MOV R13, R4 ;  /* 0x00000004000d7202 */ /* 0x000fce0000000f00 */
[----:B------:R-:W-:Y:S05]  /*1650*/  WARPSYNC.COLLECTIVE R15, `(.L_x_539) ;  /* 0x000000000f087348 */ /* 0x000fea0003c00000 */
[----:B------:R0:W1:Y:S02]  /*1660*/  SHFL.DOWN P6, R14, R13, R12, R11 ;  /* 0x0800000c0d0e7389 */ /* 0x00006400000c000b */
[----:B01----:R-:W-:Y:S05]  /*1670*/  ENDCOLLECTIVE ;  /* 0x000000000000791b */ /* 0x003fea0003800000 */
.L_x_539:
[----:B------:R-:W-:Y:S02]  /*1680*/  IMAD.MOV.U32 R12, RZ, RZ, 0x1 ;  /* 0x00000001ff0c7424 */ /* 0x000fe400078e00ff */
[----:B------:R-:W-:-:S05]  /*1690*/  FADD.FTZ R5, R4, R14 ;  /* 0x0000000e04057221 */ /* 0x000fca0000010000 */
[----:B------:R-:W-:-:S07]  /*16a0*/  MOV R13, R5 ;  /* 0x00000005000d7202 */ /* 0x000fce0000000f00 */
[----:B------:R-:W-:Y:S05]  /*16b0*/  WARPSYNC.COLLECTIVE R15, `(.L_x_540) ;  /* 0x000000000f087348 */ /* 0x000fea0003c00000 */
[----:B------:R0:W1:Y:S02]  /*16c0*/  SHFL.DOWN P6, R14, R13, R12, R11 ;  /* 0x0800000c0d0e7389 */ /* 0x00006400000c000b */
[----:B01----:R-:W-:Y:S05]  /*16d0*/  ENDCOLLECTIVE ;  /* 0x000000000000791b */ /* 0x003fea0003800000 */
.L_x_540:
[----:B------:R-:W-:Y:S05]  /*16e0*/  BRA `(.L_x_541) ;  /* 0xfffffff400d07947 */ /* 0x000fea000383ffff */
.L_x_531:
[----:B--2---:R-:W-:Y:S01]  /*16f0*/  MOV R13, R0 ;  /* 0x00000000000d7202 */ /* 0x004fe20000000f00 */
[----:B------:R-:W-:Y:S02]  /*1700*/  IMAD.MOV.U32 R12, RZ, RZ, 0x10 ;  /* 0x00000010ff0c7424 */ /* 0x000fe400078e00ff */
[----:B------:R-:W-:Y:S02]  /*1710*/  HFMA2 R11, -RZ, RZ, 0, 1.847743988037109375e-06 ;  /* 0x0000001fff0b7431 */ /* 0x000fe400000001ff */
[----:B------:R-:W-:-:S07]  /*1720*/  IMAD.MOV.U32 R15, RZ, RZ, -0x1 ;  /* 0xffffffffff0f7424 */ /* 0x000fce00078e00ff */
[----:B-1----:R-:W-:Y:S05]  /*1730*/  WARPSYNC.COLLECTIVE R15, `(.L_x_542) ;  /* 0x000000000f087348 */ /* 0x002fea0003c00000 */
[----:B------:R0:W2:Y:S02]  /*1740*/  SHFL.DOWN P6, R14, R13, R12, R11 ;  /* 0x0800000c0d0e7389 */ /* 0x0000a400000c000b */
[----:B012---:R-:W-:Y:S05]  /*1750*/  ENDCOLLECTIVE ;  /* 0x000000000000791b */ /* 0x007fea0003800000 */
.L_x_542:
[----:B------:R-:W-:Y:S02]  /*1760*/  IMAD.MOV.U32 R12, RZ, RZ, 0x8 ;  /* 0x00000008ff0c7424 */ /* 0x000fe400078e00ff */
[----:B------:R-:W-:-:S05]  /*1770*/  FADD.FTZ R3, R0, R14 ;  /* 0x0000000e00037221 */ /* 0x000fca0000010000 */
[----:B------:R-:W-:-:S07]  /*1780*/  MOV R13, R3 ;  /* 0x00000003000d7202 */ /* 0x000fce0000000f00 */
[----:B------:R-:W-:Y:S05]  /*1790*/  WARPSYNC.COLLECTIVE R15, `(.L_x_543) ;  /* 0x000000000f087348 */ /* 0x000fea0003c00000 */
[----:B------:R0:W1:Y:S02]  /*17a0*/  SHFL.DOWN P6, R14, R13, R12, R11 ;  /* 0x0800000c0d0e7389 */ /* 0x00006400000c000b */
[----:B01----:R-:W-:Y:S05]  /*17b0*/  ENDCOLLECTIVE ;  /* 0x000000000000791b */ /* 0x003fea0003800000 */
.L_x_543:
[----:B------:R-:W-:Y:S02]  /*17c0*/  IMAD.MOV.U32 R12, RZ, RZ, 0x4 ;  /* 0x00000004ff0c7424 */ /* 0x000fe400078e00ff */
[----:B------:R-:W-:-:S05]  /*17d0*/  FADD.FTZ R4, R3, R14 ;  /* 0x0000000e03047221 */ /* 0x000fca0000010000 */
[----:B------:R-:W-:-:S07]  /*17e0*/  MOV R13, R4 ;  /* 0x00000004000d7202 */ /* 0x000fce0000000f00 */
[----:B------:R-:W-:Y:S05]  /*17f0*/  WARPSYNC.COLLECTIVE R15, `(.L_x_544) ;  /* 0x000000000f087348 */ /* 0x000fea0003c00000 */
[----:B------:R0:W1:Y:S02]  /*1800*/  SHFL.DOWN P6, R14, R13, R12, R11 ;  /* 0x0800000c0d0e7389 */ /* 0x00006400000c000b */
[----:B01----:R-:W-:Y:S05]  /*1810*/  ENDCOLLECTIVE ;  /* 0x000000000000791b */ /* 0x003fea0003800000 */
.L_x_544:
[----:B------:R-:W-:Y:S02]  /*1820*/  IMAD.MOV.U32 R12, RZ, RZ, 0x2 ;  /* 0x00000002ff0c7424 */ /* 0x000fe400078e00ff */
[----:B------:R-:W-:-:S05]  /*1830*/  FADD.FTZ R5, R4, R14 ;  /* 0x0000000e04057221 */ /* 0x000fca0000010000 */
[----:B------:R-:W-:-:S07]  /*1840*/  MOV R13, R5 ;  /* 0x00000005000d7202 */ /* 0x000fce0000000f00 */
[----:B------:R-:W-:Y:S05]  /*1850*/  WARPSYNC.COLLECTIVE R15, `(.L_x_545) ;  /* 0x000000000f087348 */ /* 0x000fea0003c00000 */
[----:B------:R0:W1:Y:S02]  /*1860*/  SHFL.DOWN P6, R14, R13, R12, R11 ;  /* 0x0800000c0d0e7389 */ /* 0x00006400000c000b */
[----:B01----:R-:W-:Y:S05]  /*1870*/  ENDCOLLECTIVE ;  /* 0x000000000000791b */ /* 0x003fea0003800000 */
.L_x_545:
[----:B------:R-:W-:Y:S02]  /*1880*/  IMAD.MOV.U32 R12, RZ, RZ, 0x1 ;  /* 0x00000001ff0c7424 */ /* 0x000fe400078e00ff */
[----:B------:R-:W-:-:S05]  /*1890*/  FADD.FTZ R6, R5, R14 ;  /* 0x0000000e05067221 */ /* 0x000fca0000010000 */
[----:B------:R-:W-:-:S07]  /*18a0*/  MOV R13, R6 ;  /* 0x00000006000d7202 */ /* 0x000fce0000000f00 */
[----:B------:R-:W-:Y:S05]  /*18b0*/  WARPSYNC.COLLECTIVE R15, `(.L_x_546) ;  /* 0x000000000f087348 */ /* 0x000fea0003c00000 */
[----:B------:R0:W1:Y:S02]  /*18c0*/  SHFL.DOWN P6, R14, R13, R12, R11 ;  /* 0x0800000c0d0e7389 */ /* 0x00006400000c000b */
[----:B01----:R-:W-:Y:S05]  /*18d0*/  ENDCOLLECTIVE ;  /* 0x000000000000791b */ /* 0x003fea0003800000 */
.L_x_546:
[----:B------:R-:W-:Y:S05]  /*18e0*/  BRA `(.L_x_547) ;  /* 0xfffffff400d07947 */ /* 0x000fea000383ffff */
.L_x_532:
[----:B------:R-:W-:Y:S01]  /*18f0*/  HFMA2 R11, -RZ, RZ, 0, 1.847743988037109375e-06 ;  /* 0x0000001fff0b7431 */ /* 0x000fe200000001ff */
[----:B------:R-:W-:Y:S01]  /*1900*/  BSSY B0, `(.L_x_548) ;  /* 0x0000007000007945 */ /* 0x000fe20003800000 */
[----:B------:R-:W-:Y:S01]  /*1910*/  MOV R13, R2 ;  /* 0x00000002000d7202 */ /* 0x000fe20000000f00 */
[----:B------:R-:W-:Y:S02]  /*1920*/  IMAD.MOV.U32 R12, RZ, RZ, 0x10 ;  /* 0x00000010ff0c7424 */ /* 0x000fe400078e00ff */
[----:B------:R-:W-:-:S07]  /*1930*/  IMAD.MOV.U32 R15, RZ, RZ, -0x1 ;  /* 0xffffffffff0f7424 */ /* 0x000fce00078e00ff */
[----:B012---:R-:W-:Y:S05]  /*1940*/  WARPSYNC.COLLECTIVE R15, `(.L_x_549) ;  /* 0x000000000f087348 */ /* 0x007fea0003c00000 */
[----:B------:R3:W4:Y:S02]  /*1950*/  SHFL.DOWN P6, R14, R13, R12, R11 ;  /* 0x0800000c0d0e7389 */ /* 0x00072400000c000b */
[----:B01234-:R-:W-:Y:S05]  /*1960*/  ENDCOLLECTIVE ;  /* 0x000000000000791b */ /* 0x01ffea0003800000 */
.L_x_549:
[----:B------:R-:W-:Y:S05]  /*1970*/  BSYNC B0 ;  /* 0x0000000000007941 */ /* 0x000fea0003800000 */
.L_x_548:
[----:B------:R-:W-:Y:S01]  /*1980*/  FADD.FTZ R13, R14, R2 ;  /* 0x000000020e0d7221 */ /* 0x000fe20000010000 */
[----:B------:R-:W-:Y:S01]  /*1990*/  MOV R12, 0x8 ;  /* 0x00000008000c7802 */ /* 0x000fe20000000f00 */
[----:B------:R-:W-:Y:S01]  /*19a0*/  IMAD.MOV.U32 R11, RZ, RZ, 0x1f ;  /* 0x0000001fff0b7424 */ /* 0x000fe200078e00ff */
[----:B------:R-:W-:-:S07]  /*19b0*/  MOV R15, 0xffffffff ;  /* 0xffffffff000f7802 */ /* 0x000fce0000000f00 */
[----:B------:R-:W-:Y:S05]  /*19c0*/  WARPSYNC.COLLECTIVE R15, `(.L_x_550) ;  /* 0x000000000f087348 */ /* 0x000fea0003c00000 */
[----:B------:R0:W1:Y:S02]  /*19d0*/  SHFL.DOWN P6, R14, R13, R12, R11 ;  /* 0x0800000c0d0e7389 */ /* 0x00006400000c000b */
[----:B01----:R-:W-:Y:S05]  /*19e0*/  ENDCOLLECTIVE ;  /* 0x000000000000791b */ /* 0x003fea0003800000 */
.L_x_550:
[----:B------:R-:W-:Y:S02]  /*19f0*/  HFMA2 R12, -RZ, RZ, 0, 2.384185791015625e-07 ;  /* 0x00000004ff0c7431 */ /* 0x000fe400000001ff */
[----:B------:R-:W-:-:S04]  /*1a00*/  FADD.FTZ R3, R13, R14 ;  /* 0x0000000e0d037221 */ /* 0x000fc80000010000 */
[----:B------:R-:W-:-:S07]  /*1a10*/  IMAD.MOV.U32 R13, RZ, RZ, R3 ;  /* 0x000000ffff0d7224 */ /* 0x000fce00078e0003 */
[----:B------:R-:W-:Y:S05]  /*1a20*/  WARPSYNC.COLLECTIVE R15, `(.L_x_551) ;  /* 0x000000000f087348 */ /* 0x000fea0003c00000 */
[----:B------:R0:W1:Y:S02]  /*1a30*/  SHFL.DOWN P6, R14, R13, R12, R11 ;  /* 0x0800000c0d0e7389 */ /* 0x00006400000c000b */
[----:B01----:R-:W-:Y:S05]  /*1a40*/  ENDCOLLECTIVE ;  /* 0x000000000000791b */ /* 0x003fea0003800000 */
.L_x_551:
[----:B------:R-:W-:Y:S01]  /*1a50*/  MOV R12, 0x2 ;  /* 0x00000002000c7802 */ /* 0x000fe20000000f00 */
[----:B------:R-:W-:-:S04]  /*1a60*/  FADD.FTZ R4, R3, R14 ;  /* 0x0000000e03047221 */ /* 0x000fc80000010000 */
[----:B------:R-:W-:-:S07]  /*1a70*/  IMAD.MOV.U32 R13, RZ, RZ, R4 ;  /* 0x000000ffff0d7224 */ /* 0x000fce00078e0004 */
[----:B------:R-:W-:Y:S05]  /*1a80*/  WARPSYNC.COLLECTIVE R15, `(.L_x_552) ;  /* 0x000000000f087348 */ /* 0x000fea0003c00000 */
[----:B------:R0:W1:Y:S02]  /*1a90*/  SHFL.DOWN P6, R14, R13, R12, R11 ;  /* 0x0800000c0d0e7389 */ /* 0x00006400000c000b */
[----:B01----:R-:W-:Y:S05]  /*1aa0*/  ENDCOLLECTIVE ;  /* 0x000000000000791b */ /* 0x003fea0003800000 */
.L_x_552:
[----:B------:R-:W-:Y:S02]  /*1ab0*/  HFMA2 R12, -RZ, RZ, 0, 5.9604644775390625e-08 ;  /* 0x00000001ff0c7431 */ /* 0x000fe400000001ff */
[----:B------:R-:W-:-:S04]  /*1ac0*/  FADD.FTZ R5, R4, R14 ;  /* 0x0000000e04057221 */ /* 0x000fc80000010000 */
[----:B------:R-:W-:-:S07]  /*1ad0*/  IMAD.MOV.U32 R13, RZ, RZ, R5 ;  /* 0x000000ffff0d7224 */ /* 0x000fce00078e0005 */
[----:B------:R-:W-:Y:S05]  /*1ae0*/  WARPSYNC.COLLECTIVE R15, `(.L_x_553) ;  /* 0x000000000f087348 */ /* 0x000fea0003c00000 */
[----:B------:R0:W1:Y:S02]  /*1af0*/  SHFL.DOWN P6, R14, R13, R12, R11 ;  /* 0x0800000c0d0e7389 */ /* 0x00006400000c000b */
[----:B01----:R-:W-:Y:S05]  /*1b00*/  ENDCOLLECTIVE ;  /* 0x000000000000791b */ /* 0x003fea0003800000 */
.L_x_553:
[----:B------:R-:W-:Y:S05]  /*1b10*/  BRA `(.L_x_554) ;  /* 0xfffffff4007c7947 */ /* 0x000fea000383ffff */
.L_x_555:
        /* <DEDUP_REMOVED lines=14> */
.L_x_1154:


//--------------------- .text._ZN2at6native45_GLOBAL__N__efdd3984_12_NLLLoss2d_cu_e9278b4638nll_loss2d_forward_size_average_kernelIN3c108BFloat16EEEvPT_PKS5_ --------------------------
	.section	.text._ZN2at6native45_GLOBAL__N__efdd3984_12_NLLLoss2d_cu_e9278b4638nll_loss2d_forward_size_average_kernelIN3c108BFloat16EEEvPT_PKS5_,"ax",@progbits
	.align	128
.text._ZN2at6native45_GLOBAL__N__efdd3984_12_NLLLoss2d_cu_e9278b4638nll_loss2d_forward_size_average_kernelIN3c108BFloat16EEEvPT_PKS5_:
        .type           _ZN2at6native45_GLOBAL__N__efdd3984_12_NLLLoss2d_cu_e9278b4638nll_loss2d_forward_size_average_kernelIN3c108BFloat16EEEvPT_PKS5_,@function
        .size           _ZN2at6native45_GLOBAL__N__efdd3984_12_NLLLoss2d_cu_e9278b4638nll_loss2d_forward_size_average_kernelIN3c108BFloat16EEEvPT_PKS5_,(.L_x_1155 - _ZN2at6native45_GLOBAL__N__efdd3984_12_NLLLoss2d_cu_e9278b4638nll_loss2d_forward_size_average_kernelIN3c108BFloat16EEEvPT_PKS5_)
        .other          _ZN2at6native45_GLOBAL__N__efdd3984_12_NLLLoss2d_cu_e9278b4638nll_loss2d_forward_size_average_kernelIN3c108BFloat16EEEvPT_PKS5_,@"STO_CUDA_ENTRY STV_DEFAULT"
_ZN2at6native45_GLOBAL__N__efdd3984_12_NLLLoss2d_cu_e9278b4638nll_loss2d_forward_size_average_kernelIN3c108BFloat16EEEvPT_PKS5_:
[----:B------:R-:W-:Y:S08]  /*0000*/  LDC R1, c[0x0][0x37c] ;  /* 0x0000df00ff017b82 */ /* 0x000ff00000000800 */
[----:B------:R-:W0:Y:S01]  /*0010*/  LDC.64 R4, c[0x0][0x388] ;  /* 0x0000e200ff047b82 */ /* 0x000e220000000a00 */
[----:B------:R-:W0:Y:S07]  /*0020*/  LDCU.64 UR4, c[0x0][0x358] ;  /* 0x00006b00ff0477ac */ /* 0x000e2e0008000a00 */
[----:B------:R-:W1:Y:S01]  /*0030*/  LDC.64 R2, c[0x0][0x380] ;  /* 0x0000e000ff027b82 */ /* 0x000e620000000a00 */
[----:B0-----:R-:W2:Y:S04]  /*0040*/  LDG.E.U16 R4, desc[UR4][R4.64] ;  /* 0x0000000404047981 */ /* 0x001ea8000c1e1500 */
[----:B-1----:R-:W3:Y:S01]  /*0050*/  LDG.E.U16 R0, desc[UR4][R2.64] ;  /* 0x0000000402007981 */ /* 0x002ee2000c1e1500 */
[----:B--2---:R-:W-:-:S04]  /*0060*/  SHF.L.U32 R6, R4, 0x10, RZ ;  /* 0x0000001004067819 */ /* 0x004fc800000006ff */
[----:B------:R-:W0:Y:S01]  /*0070*/  MUFU.RCP R7, R6 ;  /* 0x0000000600077308 */ /* 0x000e220000001000 */
[----:B---3--:R-:W-:-:S05]  /*0080*/  SHF.L.U32 R0, R0, 0x10, RZ ;  /* 0x0000001000007819 */ /* 0x008fca00000006ff */
[----:B0-----:R-:W-:-:S05]  /*0090*/  FMUL.FTZ R0, R0, R7 ;  /* 0x0000000700007220 */ /* 0x001fca0000410000 */
[----:B------:R-:W-:-:S05]  /*00a0*/  F2FP.BF16.F32.PACK_AB R0, RZ, R0 ;  /* 0x00000000ff00723e */ /* 0x000fca00000010ff */
[----:B------:R-:W-:Y:S01]  /*00b0*/  STG.E.U16 desc[UR4][R2.64], R0 ;  /* 0x0000000002007986 */ /* 0x000fe2000c101504 */
[----:B------:R-:W-:Y:S05]  /*00c0*/  EXIT ;  /* 0x000000000000794d */ /* 0x000fea0003800000 */
.L_x_556:
        /* <DEDUP_REMOVED lines=11> */
.L_x_1155:


//--------------------- .text._ZN2at6native45_GLOBAL__N__efdd3984_12_NLLLoss2d_cu_e9278b4625nll_loss2d_forward_kernelIN3c108BFloat16EfiEEvPT_S6_PKS5_PKlS8_iiil --------------------------
	.section	.text._ZN2at6native45_GLOBAL__N__efdd3984_12_NLLLoss2d_cu_e9278b4625nll_loss2d_forward_kernelIN3c108BFloat16EfiEEvPT_S6_PKS5_PKlS8_iiil,"ax",@progbits
	.align	128
.text._ZN2at6native45_GLOBAL__N__efdd3984_12_NLLLoss2d_cu_e9278b4625nll_loss2d_forward_kernelIN3c108BFloat16EfiEEvPT_S6_PKS5_PKlS8_iiil:
        .type           _ZN2at6native45_GLOBAL__N__efdd3984_12_NLLLoss2d_cu_e9278b4625nll_loss2d_forward_kernelIN3c108BFloat16EfiEEvPT_S6_PKS5_PKlS8_iiil,@function
        .size           _ZN2at6native45_GLOBAL__N__efdd3984_12_NLLLoss2d_cu_e9278b4625nll_loss2d_forward_kernelIN3c108BFloat16EfiEEvPT_S6_PKS5_PKlS8_iiil,(.L_x_1156 - _ZN2at6native45_GLOBAL__N__efdd3984_12_NLLLoss2d_cu_e9278b4625nll_loss2d_forward_kernelIN3c108BFloat16EfiEEvPT_S6_PKS5_PKlS8_iiil)
        .other          _ZN2at6native45_GLOBAL__N__efdd3984_12_NLLLoss2d_cu_e9278b4625nll_loss2d_forward_kernelIN3c108BFloat16EfiEEvPT_S6_PKS5_PKlS8_iiil,@"STO_CUDA_ENTRY STV_DEFAULT"
_ZN2at6native45_GLOBAL__N__efdd3984_12_NLLLoss2d_cu_e9278b4625nll_loss2d_forward_kernelIN3c108BFloat16EfiEEvPT_S6_PKS5_PKlS8_iiil:
[----:B------:R-:W0:Y:S08]  /*0000*/  LDC R1, c[0x0][0x37c] ;  /* 0x0000df00ff017b82 */ /* 0x000e300000000800 */
[----:B------:R-:W1:Y:S01]  /*0010*/  LDC R7, c[0x0][0x3b0] ;  /* 0x0000ec00ff077b82 */ /* 0x000e620000000800 */
[----:B------:R-:W2:Y:S01]  /*0020*/  LDCU UR48, c[0x0][0x360] ;  /* 0x00006c00ff3077ac */ /* 0x000ea20008000800 */
[----:B------:R-:W-:Y:S01]  /*0030*/  BSSY.RECONVERGENT B8, `(.L_x_557) ;  /* 0x00000b6000087945 */ /* 0x000fe20003800200 */
[----:B------:R-:W-:Y:S01]  /*0040*/  CS2R R16, SRZ ;  /* 0x0000000000107805 */ /* 0x000fe2000001ff00 */
[----:B------:R-:W3:Y:S04]  /*0050*/  LDCU UR5, c[0x0][0x3ac] ;  /* 0x00007580ff0577ac */ /* 0x000ee80008000800 */
[----:B------:R-:W4:Y:S01]  /*0060*/  S2UR UR4, SR_CTAID.X ;  /* 0x00000000000479c3 */ /* 0x000f220000002500 */
[----:B------:R-:W0:Y:S01]  /*0070*/  LDCU.64 UR36, c[0x0][0x358] ;  /* 0x00006b00ff2477ac */ /* 0x000e220008000a00 */
[----:B------:R-:W0:Y:S01]  /*0080*/  LDCU UR49, c[0x0][0x3ac] ;  /* 0x00007580ff3177ac */ /* 0x000e220008000800 */
[----:B------:R-:W0:Y:S01]  /*0090*/  LDCU UR50, c[0x0][0x3ac] ;  /* 0x00007580ff3277ac */ /* 0x000e220008000800 */
[----:B------:R-:W0:Y:S01]  /*00a0*/  LDCU UR51, c[0x0][0x3a8] ;  /* 0x00007500ff3377ac */ /* 0x000e220008000800 */
[----:B-1----:R-:W1:Y:S01]  /*00b0*/  I2F.U32.RP R0, R7 ;  /* 0x0000000700007306 */ /* 0x002e620000209000 */
[----:B------:R-:W-:Y:S01]  /*00c0*/  ISETP.NE.U32.AND P2, PT, R7, RZ, PT ;  /* 0x000000ff0700720c */ /* 0x000fe20003f45070 */
[----:B------:R-:W0:Y:S01]  /*00d0*/  LDCU UR52, c[0x0][0x3a8] ;  /* 0x00007500ff3477ac */ /* 0x000e220008000800 */
[----:B------:R-:W0:Y:S01]  /*00e0*/  LDCU.64 UR38, c[0x0][0x3b8] ;  /* 0x00007700ff2677ac */ /* 0x000e220008000a00 */
[----:B------:R-:W0:Y:S01]  /*00f0*/  LDCU.64 UR44, c[0x0][0x3b8] ;  /* 0x00007700ff2c77ac */ /* 0x000e220008000a00 */
[----:B------:R-:W0:Y:S03]  /*0100*/  LDCU.64 UR46, c[0x0][0x3a8] ;  /* 0x00007500ff2e77ac */ /* 0x000e260008000a00 */
[----:B-1----:R-:W1:Y:S01]  /*0110*/  MUFU.RCP R0, R0 ;  /* 0x0000000000007308 */ /* 0x002e620000001000 */
[----:B------:R-:W0:Y:S01]  /*0120*/  LDCU.128 UR40, c[0x0][0x3a0] ;  /* 0x00007400ff2877ac */ /* 0x000e220008000c00 */
[----:B-1----:R-:W-:-:S06]  /*0130*/  VIADD R2, R0, 0xffffffe ;  /* 0x0ffffffe00027836 */ /* 0x002fcc0000000000 */
[----:B------:R1:W5:Y:S02]  /*0140*/  F2I.FTZ.U32.TRUNC.NTZ R3, R2 ;  /* 0x0000000200037305 */ /* 0x000364000021f000 */
[----:B-1----:R-:W-:Y:S02]  /*0150*/  HFMA2 R2, -RZ, RZ, 0, 0 ;  /* 0x00000000ff027431 */ /* 0x002fe400000001ff */
[----:B-----5:R-:W-:-:S04]  /*0160*/  IMAD.MOV R4, RZ, RZ, -R3 ;  /* 0x000000ffff047224 */ /* 0x020fc800078e0a03 */
[----:B------:R-:W-:-:S04]  /*0170*/  IMAD R5, R4, R7, RZ ;  /* 0x0000000704057224 */ /* 0x000fc800078e02ff */
[----:B------:R-:W-:Y:S02]  /*0180*/  IMAD.HI.U32 R3, R3, R5, R2 ;  /* 0x0000000503037227 */ /* 0x000fe400078e0002 */
[----:B------:R-:W2:Y:S04]  /*0190*/  S2R R5, SR_TID.X ;  /* 0x0000000000057919 */ /* 0x000ea80000002100 */
        /* <DEDUP_REMOVED lines=9> */
[----:B------:R-:W-:Y:S02]  /*0230*/  IMAD.MOV R0, RZ, RZ, -R3 ;  /* 0x000000ffff007224 */ /* 0x000fe400078e0a03 */
[----:B---3--:R-:W-:Y:S02]  /*0240*/  IMAD R19, R3, UR5, RZ ;  /* 0x0000000503137c24 */ /* 0x008fe4000f8e02ff */
[----:B------:R-:W-:-:S04]  /*0250*/  IMAD R0, R7, R0, UR4 ;  /* 0x0000000407007e24 */ /* 0x000fc8000f8e0200 */
[----:B--2---:R-:W-:-:S05]  /*0260*/  IMAD R18, R0, UR48, R5 ;  /* 0x0000003000127c24 */ /* 0x004fca000f8e0205 */
[----:B------:R-:W-:-:S13]  /*0270*/  ISETP.GE.AND P0, PT, R18, UR5, PT ;  /* 0x0000000512007c0c */ /* 0x000fda000bf06270 */
[----:B0-----:R-:W-:Y:S05]  /*0280*/  @P0 BRA `(.L_x_558) ;  /* 0x0000000800400947 */ /* 0x001fea0003800000 */
[----:B------:R-:W0:Y:S02]  /*0290*/  LDCU.64 UR4, c[0x0][0x3a0] ;  /* 0x00007400ff0477ac */ /* 0x000e240008000a00 */
[----:B0-----:R-:W-:-:S04]  /*02a0*/  UISETP.NE.U32.AND UP0, UPT, UR4, URZ, UPT ;  /* 0x000000ff0400728c */ /* 0x001fc8000bf05070 */
[----:B------:R-:W-:-:S09]  /*02b0*/  UISETP.NE.AND.EX UP0, UPT, UR5, URZ, UPT, UP0 ;  /* 0x000000ff0500728c */ /* 0x000fd2000bf05300 */
[----:B------:R-:W-:Y:S05]  /*02c0*/  BRA.U !UP0, `(.L_x_559) ;  /* 0x0000000508247547 */ /* 0x000fea000b800000 */
[----:B------:R-:W-:-:S07]  /*02d0*/  CS2R R16, SRZ ;  /* 0x0000000000107805 */ /* 0x000fce000001ff00 */
.L_x_566:
[----:B------:R-:W0:Y:S01]  /*02e0*/  LDC.64 R2, c[0x0][0x398] ;  /* 0x0000e600ff027b82 */ /* 0x000e220000000a00 */
[----:B------:R-:W-:-:S05]  /*02f0*/  IADD3 R5, PT, PT, R19, R18, RZ ;  /* 0x0000001213057210 */ /* 0x000fca0007ffe0ff */
[----:B0-----:R-:W-:-:S05]  /*0300*/  IMAD.WIDE R2, R5, 0x8, R2 ;  /* 0x0000000805027825 */ /* 0x001fca00078e0202 */
[----:B------:R-:W2:Y:S01]  /*0310*/  LDG.E R23, desc[UR36][R2.64] ;  /* 0x0000002402177981 */ /* 0x000ea2000c1e1900 */
[----:B------:R-:W-:Y:S01]  /*0320*/  BSSY.RECONVERGENT B7, `(.L_x_560) ;  /* 0x000003e000077945 */ /* 0x000fe20003800200 */
[----:B--2---:R-:W-:Y:S02]  /*0330*/  ISETP.NE.U32.AND P0, PT, R23, UR38, PT ;  /* 0x0000002617007c0c */ /* 0x004fe4000bf05070 */
[----:B------:R-:W-:-:S04]  /*0340*/  SHF.R.S32.HI R0, RZ, 0x1f, R23 ;  /* 0x0000001fff007819 */ /* 0x000fc80000011417 */
[----:B------:R-:W-:-:S13]  /*0350*/  ISETP.NE.AND.EX P0, PT, R0, UR39, PT, P0 ;  /* 0x0000002700007c0c */ /* 0x000fda000bf05300 */
[----:B------:R-:W-:Y:S05]  /*0360*/  @!P0 BRA `(.L_x_561) ;  /* 0x0000000000e48947 */ /* 0x000fea0003800000 */
[C---:B------:R-:W-:Y:S01]  /*0370*/  ISETP.GE.AND P0, PT, R23.reuse, UR51, PT ;  /* 0x0000003317007c0c */ /* 0x040fe2000bf06270 */
[----:B------:R-:W-:Y:S01]  /*0380*/  BSSY.RECONVERGENT B6, `(.L_x_562) ;  /* 0x0000013000067945 */ /* 0x000fe20003800200 */
[----:B------:R-:W-:-:S13]  /*0390*/  ISETP.GT.AND P1, PT, R23, -0x1, PT ;  /* 0xffffffff1700780c */ /* 0x000fda0003f24270 */
        /* <DEDUP_REMOVED lines=17> */
.L_x_563:
[----:B------:R-:W-:Y:S05]  /*04b0*/  BSYNC.RECONVERGENT B6 ;  /* 0x0000000000067941 */ /* 0x000fea0003800200 */
.L_x_562:
[----:B------:R-:W-:-:S04]  /*04c0*/  SHF.R.S64 R2, RZ, 0x1f, R23 ;  /* 0x0000001fff027819 */ /* 0x000fc80000001017 */
[----:B------:R-:W-:-:S04]  /*04d0*/  IADD3 R2, P0, PT, R2, UR40, RZ ;  /* 0x0000002802027c10 */ /* 0x000fc8000ff1e0ff */
[----:B------:R-:W-:-:S05]  /*04e0*/  LEA.HI.X.SX32 R3, R23, UR41, 0x1, P0 ;  /* 0x0000002917037c11 */ /* 0x000fca00080f0eff */
[----:B------:R0:W5:Y:S01]  /*04f0*/  LDG.E.U16 R22, desc[UR36][R2.64] ;  /* 0x0000002402167981 */ /* 0x000162000c1e1500 */
[----:B------:R-:W-:Y:S01]  /*0500*/  IMAD R0, R19, UR42, R18 ;  /* 0x0000002a13007c24 */ /* 0x000fe2000f8e0212 */
[----:B------:R-:W-:Y:S03]  /*0510*/  BSSY.RECONVERGENT B6, `(.L_x_564) ;  /* 0x0000014000067945 */ /* 0x000fe60003800200 */
[----:B------:R-:W-:-:S05]  /*0520*/  IMAD R23, R23, UR43, R0 ;  /* 0x0000002b17177c24 */ /* 0x000fca000f8e0200 */
[----:B------:R-:W-:-:S13]  /*0530*/  ISETP.GT.AND P0, PT, R23, -0x1, PT ;  /* 0xffffffff1700780c */ /* 0x000fda0003f04270 */
[----:B0-----:R-:W-:Y:S05]  /*0540*/  @P0 BRA `(.L_x_565) ;  /* 0x0000000000400947 */ /* 0x001fea0003800000 */
        /* <DEDUP_REMOVED lines=15> */
[----:B--2--5:R-:W-:Y:S05]  /*0640*/  CALL.ABS.NOINC R2 ;  /* 0x0000000002007343 */ /* 0x024fea0003c00000 */
.L_x_565:
[----:B------:R-:W-:Y:S05]  /*0650*/  BSYNC.RECONVERGENT B6 ;  /* 0x0000000000067941 */ /* 0x000fea0003800200 */
.L_x_564:
[----:B------:R-:W0:Y:S02]  /*0660*/  LDC.64 R2, c[0x0][0x390] ;  /* 0x0000e400ff027b82 */ /* 0x000e240000000a00 */
[----:B0-----:R-:W-:-:S06]  /*0670*/  IMAD.WIDE R2, R23, 0x2, R2 ;  /* 0x0000000217027825 */ /* 0x001fcc00078e0202 */
[----:B------:R-:W2:Y:S01]  /*0680*/  LDG.E.U16 R2, desc[UR36][R2.64] ;  /* 0x0000002402027981 */ /* 0x000ea2000c1e1500 */
[----:B-----5:R-:W-:-:S04]  /*0690*/  IMAD.U32 R22, R22, 0x10000, RZ ;  /* 0x0001000016167824 */ /* 0x020fc800078e00ff */
[----:B------:R-:W-:Y:S01]  /*06a0*/  FADD.FTZ R17, R17, R22 ;  /* 0x0000001611117221 */ /* 0x000fe20000010000 */
[----:B--2---:R-:W-:-:S05]  /*06b0*/  SHF.L.U32 R0, R2, 0x10, RZ ;  /* 0x0000001002007819 */ /* 0x004fca00000006ff */
[----:B------:R-:W-:-:S06]  /*06c0*/  FMUL.FTZ R0, R0, R22 ;  /* 0x0000001600007220 */ /* 0x000fcc0000410000 */
[----:B------:R-:W0:Y:S02]  /*06d0*/  F2F.BF16.F32 R0, R0 ;  /* 0x0000000000007304 */ /* 0x000e240000202000 */
[----:B0-----:R-:W-:-:S04]  /*06e0*/  IMAD.U32 R5, R0, 0x10000, RZ ;  /* 0x0001000000057824 */ /* 0x001fc800078e00ff */
[----:B------:R-:W-:-:S07]  /*06f0*/  FADD.FTZ R16, R16, -R5 ;  /* 0x8000000510107221 */ /* 0x000fce0000010000 */
.L_x_561:
[----:B------:R-:W-:Y:S05]  /*0700*/  BSYNC.RECONVERGENT B7 ;  /* 0x0000000000077941 */ /* 0x000fea0003800200 */
.L_x_560:
[----:B------:R-:W0:Y:S02]  /*0710*/  LDC R3, c[0x0][0x3b0] ;  /* 0x0000ec00ff037b82 */ /* 0x000e240000000800 */
[----:B0-----:R-:W-:-:S05]  /*0720*/  IMAD R18, R3, UR48, R18 ;  /* 0x0000003003127c24 */ /* 0x001fca000f8e0212 */
[----:B------:R-:W-:-:S13]  /*0730*/  ISETP.GE.AND P0, PT, R18, UR50, PT ;  /* 0x0000003212007c0c */ /* 0x000fda000bf06270 */
[----:B------:R-:W-:Y:S05]  /*0740*/  @!P0 BRA `(.L_x_566) ;  /* 0xfffffff800e48947 */ /* 0x000fea000383ffff */
[----:B------:R-:W-:Y:S05]  /*0750*/  BRA `(.L_x_558) ;  /* 0x00000004000c7947 */ /* 0x000fea0003800000 */
.L_x_559:
[----:B------:R-:W-:-:S07]  /*0760*/  CS2R R16, SRZ ;  /* 0x0000000000107805 */ /* 0x000fce000001ff00 */
.L_x_573:
[----:B------:R-:W0:Y:S01]  /*0770*/  LDC.64 R22, c[0x0][0x398] ;  /* 0x0000e600ff167b82 */ /* 0x000e220000000a00 */
[----:B------:R-:W-:-:S05]  /*0780*/  IADD3 R3, PT, PT, R19, R18, RZ ;  /* 0x0000001213037210 */ /* 0x000fca0007ffe0ff */
[----:B0-----:R-:W-:-:S06]  /*0790*/  IMAD.WIDE R22, R3, 0x8, R22 ;  /* 0x0000000803167825 */ /* 0x001fcc00078e0216 */
        /* <DEDUP_REMOVED lines=26> */
.L_x_570:
[----:B------:R-:W-:Y:S05]  /*0940*/  BSYNC.RECONVERGENT B6 ;  /* 0x0000000000067941 */ /* 0x000fea0003800200 */
.L_x_569:
[----:B------:R-:W-:Y:S01]  /*0950*/  IMAD R3, R19, UR46, R18 ;  /* 0x0000002e13037c24 */ /* 0x000fe2000f8e0212 */
[----:B------:R-:W-:Y:S03]  /*0960*/  BSSY.RECONVERGENT B6, `(.L_x_571) ;  /* 0x0000014000067945 */ /* 0x000fe60003800200 */
[----:B------:R-:W-:-:S05]  /*0970*/  IMAD R22, R22, UR47, R3 ;  /* 0x0000002f16167c24 */ /* 0x000fca000f8e0203 */
[----:B------:R-:W-:-:S13]  /*0980*/  ISETP.GT.AND P0, PT, R22, -0x1, PT ;  /* 0xffffffff1600780c */ /* 0x000fda0003f04270 */
        /* <DEDUP_REMOVED lines=17> */
.L_x_572:
[----:B------:R-:W-:Y:S05]  /*0aa0*/  BSYNC.RECONVERGENT B6 ;  /* 0x0000000000067941 */ /* 0x000fea0003800200 */
.L_x_571:
[----:B------:R-:W0:Y:S02]  /*0ab0*/  LDC.64 R2, c[0x0][0x390] ;  /* 0x0000e400ff027b82 */ /* 0x000e240000000a00 */
[----:B0-----:R-:W-:-:S06]  /*0ac0*/  IMAD.WIDE R22, R22, 0x2, R2 ;  /* 0x0000000216167825 */ /* 0x001fcc00078e0202 */
[----:B------:R-:W2:Y:S01]  /*0ad0*/  LDG.E.U16 R22, desc[UR36][R22.64] ;  /* 0x0000002416167981 */ /* 0x000ea2000c1e1500 */
[----:B------:R-:W-:Y:S01]  /*0ae0*/  FADD.FTZ R17, R17, 1 ;  /* 0x3f80000011117421 */ /* 0x000fe20000010000 */
[----:B--2---:R-:W-:-:S04]  /*0af0*/  IMAD.U32 R0, R22, 0x10000, RZ ;  /* 0x0001000016007824 */ /* 0x004fc800078e00ff */
[----:B------:R-:W-:-:S06]  /*0b00*/  FADD.FTZ R0, R0, -RZ ;  /* 0x800000ff00007221 */ /* 0x000fcc0000010000 */
[----:B------:R-:W0:Y:S02]  /*0b10*/  F2F.BF16.F32 R0, R0 ;  /* 0x0000000000007304 */ /* 0x000e240000202000 */
[----:B0-----:R-:W-:-:S05]  /*0b20*/  SHF.L.U32 R3, R0, 0x10, RZ ;  /* 0x0000001000037819 */ /* 0x001fca00000006ff */
[----:B------:R-:W-:-:S07]  /*0b30*/  FADD.FTZ R16, R16, -R3 ;  /* 0x8000000310107221 */ /* 0x000fce0000010000 */
.L_x_568:
[----:B------:R-:W-:Y:S05]  /*0b40*/  BSYNC.RECONVERGENT B7 ;  /* 0x0000000000077941 */ /* 0x000fea0003800200 */
.L_x_567:
[----:B------:R-:W0:Y:S02]  /*0b50*/  LDC R3, c[0x0][0x3b0] ;  /* 0x0000ec00ff037b82 */ /* 0x000e240000000800 */
[----:B0-----:R-:W-:-:S05]  /*0b60*/  IMAD R18, R3, UR48, R18 ;  /* 0x0000003003127c24 */ /* 0x001fca000f8e0212 */
[----:B------:R-:W-:-:S13]  /*0b70*/  ISETP.GE.AND P0, PT, R18, UR49, PT ;  /* 0x0000003112007c0c */ /* 0x000fda000bf06270 */
[----:B------:R-:W-:Y:S05]  /*0b80*/  @!P0 BRA `(.L_x_573) ;  /* 0xfffffff800f88947 */ /* 0x000fea000383ffff */
.L_x_558:
[----:B------:R-:W-:Y:S05]  /*0b90*/  BSYNC.RECONVERGENT B8 ;  /* 0x0000000000087941 */ /* 0x000fea0003800200 */
.L_x_557:
        /* <DEDUP_REMOVED lines=12> */
.L_x_587:
        /* <DEDUP_REMOVED lines=11> */
[----:B0-----:R-:W-:Y:S01]  /*0d10*/  @!P1 LEA R3, R3, R0, 0x18 ;  /* 0x0000000003039211 */ /* 0x001fe200078ec0ff */
[----:B------:R-:W-:-:S03]  /*0d20*/  IMAD.MOV.U32 R0, RZ, RZ, RZ ;  /* 0x000000ffff007224 */ /* 0x000fc600078e00ff */
[----:B------:R-:W-:-:S05]  /*0d30*/  @!P1 LEA.HI R3, R6, R3, RZ, 0x1d ;  /* 0x0000000306039211 */ /* 0x000fca00078fe8ff */
        /* <DEDUP_REMOVED lines=18> */
.L_x_593:
[----:B-1----:R-:W-:-:S07]  /*0e60*/  FADD.FTZ R0, R5, R14 ;  /* 0x0000000e05007221 */ /* 0x002fce0000010000 */
.L_x_576:
[----:B------:R-:W-:Y:S05]  /*0e70*/  BSYNC B0 ;  /* 0x0000000000007941 */ /* 0x000fea0003800000 */
.L_x_575:
        /* <DEDUP_REMOVED lines=12> */
.L_x_600:
[----:B------:R-:W4:Y:S01]  /*0f40*/  @!P2 S2R R3, SR_CgaCtaId ;  /* 0x000000000003a919 */ /* 0x000f220000008800 */
[----:B------:R-:W-:Y:S05]  /*0f50*/  WARPSYNC.ALL ;  /* 0x0000000000007948 */ /* 0x000fea0003800000 */
[----:B------:R-:W-:Y:S01]  /*0f60*/  BAR.SYNC.DEFER_BLOCKING 0x0 ;  /* 0x0000000000007b1d */ /* 0x000fe20000010000 */
[----:B------:R-:W-:Y:S01]  /*0f70*/  @!P2 MOV R2, 0x400 ;  /* 0x000004000002a802 */ /* 0x000fe20000000f00 */
[----:B---3--:R-:W-:Y:S01]  /*0f80*/  FADD.FTZ R14, R4, R14 ;  /* 0x0000000e040e7221 */ /* 0x008fe20000010000 */
[----:B0-----:R-:W-:Y:S02]  /*0f90*/  @!P0 MOV R5, 0x400 ;  /* 0x0000040000058802 */ /* 0x001fe40000000f00 */
[----:B------:R-:W-:Y:S01]  /*0fa0*/  @!P2 IADD3 R2, PT, PT, R2, 0x1000, RZ ;  /* 0x000010000202a810 */ /* 0x000fe20007ffe0ff */
[----:B------:R-:W0:Y:S02]  /*0fb0*/  @!P0 S2R R8, SR_CgaCtaId ;  /* 0x0000000000088919 */ /* 0x000e240000008800 */
[----:B------:R-:W-:Y:S01]  /*0fc0*/  @!P0 VIADD R5, R5, 0x1000 ;  /* 0x0000100005058836 */ /* 0x000fe20000000000 */
[----:B----4-:R-:W-:Y:S01]  /*0fd0*/  @!P2 LEA R3, R3, R2, 0x18 ;  /* 0x000000020303a211 */ /* 0x010fe200078ec0ff */
[----:B------:R-:W-:-:S03]  /*0fe0*/  HFMA2 R2, -RZ, RZ, 0, 0 ;  /* 0x00000000ff027431 */ /* 0x000fc600000001ff */
[----:B------:R-:W-:-:S05]  /*0ff0*/  @!P2 LEA.HI R3, R6, R3, RZ, 0x1d ;  /* 0x000000030603a211 */ /* 0x000fca00078fe8ff */
[----:B------:R3:W-:Y:S01]  /*1000*/  @!P2 STS [R3], R14 ;  /* 0x0000000e0300a388 */ /* 0x0007e20000000800 */
[----:B0-----:R-:W-:-:S05]  /*1010*/  @!P0 LEA R8, R8, R5, 0x18 ;  /* 0x0000000508088211 */ /* 0x001fca00078ec0ff */
[----:B------:R-:W-:Y:S01]  /*1020*/  @!P0 IMAD R7, R7, 0x4, R8 ;  /* 0x0000000407078824 */ /* 0x000fe200078e0208 */
[----:B------:R-:W-:Y:S06]  /*1030*/  BAR.SYNC.DEFER_BLOCKING 0x0 ;  /* 0x0000000000007b1d */ /* 0x000fec0000010000 */
[----:B------:R3:W0:Y:S01]  /*1040*/  @!P0 LDS R2, [R7] ;  /* 0x0000000007028984 */ /* 0x0006220000000800 */
[----:B------:R-:W-:Y:S05]  /*1050*/  @P1 EXIT ;  /* 0x000000000000194d */ /* 0x000fea0003800000 */
[----:B0--3--:R-:W0:Y:S01]  /*1060*/  SHFL.DOWN PT, R3, R2, 0x10, 0x1f ;  /* 0x0a001f0002037f89 */ /* 0x009e2200000e0000 */
[----:B------:R-:W-:Y:S01]  /*1070*/  ISETP.NE.AND P0, PT, R6, RZ, PT ;  /* 0x000000ff0600720c */ /* 0x000fe20003f05270 */
[----:B0-----:R-:W-:-:S05]  /*1080*/  FADD.FTZ R3, R3, R2 ;  /* 0x0000000203037221 */ /* 0x001fca0000010000 */
[----:B-1----:R-:W0:Y:S02]  /*1090*/  SHFL.DOWN PT, R4, R3, 0x8, 0x1f ;  /* 0x09001f0003047f89 */ /* 0x002e2400000e0000 */
[----:B0-----:R-:W-:-:S05]  /*10a0*/  FADD.FTZ R4, R3, R4 ;  /* 0x0000000403047221 */ /* 0x001fca0000010000 */
[----:B------:R-:W0:Y:S02]  /*10b0*/  SHFL.DOWN PT, R5, R4, 0x4, 0x1f ;  /* 0x08801f0004057f89 */ /* 0x000e2400000e0000 */
[----:B0-----:R-:W-:-:S05]  /*10c0*/  FADD.FTZ R5, R4, R5 ;  /* 0x0000000504057221 */ /* 0x001fca0000010000 */
[----:B------:R-:W0:Y:S02]  /*10d0*/  SHFL.DOWN PT, R8, R5, 0x2, 0x1f ;  /* 0x08401f0005087f89 */ /* 0x000e2400000e0000 */
[----:B0-----:R-:W-:-:S05]  /*10e0*/  FADD.FTZ R8, R5, R8 ;  /* 0x0000000805087221 */ /* 0x001fca0000010000 */
[----:B------:R0:W1:Y:S01]  /*10f0*/  SHFL.DOWN PT, R7, R8, 0x1, 0x1f ;  /* 0x08201f0008077f89 */ /* 0x00006200000e0000 */
[----:B------:R-:W-:Y:S05]  /*1100*/  @P0 EXIT ;  /* 0x000000000000094d */ /* 0x000fea0003800000 */
[----:B------:R-:W3:Y:S01]  /*1110*/  LDC.64 R10, c[0x0][0x388] ;  /* 0x0000e200ff0a7b82 */ /* 0x000ee20000000a00 */
[----:B------:R-:W-:Y:S01]  /*1120*/  MOV R6, 0x3254 ;  /* 0x0000325400067802 */ /* 0x000fe20000000f00 */
[----:B------:R-:W-:Y:S01]  /*1130*/  BSSY.RECONVERGENT B0, `(.L_x_579) ;  /* 0x000000f000007945 */ /* 0x000fe20003800200 */
[C---:B---3--:R-:W-:Y:S01]  /*1140*/  LOP3.LUT R2, R10.reuse, 0xfffffffd, RZ, 0xc0, !PT ;  /* 0xfffffffd0a027812 */ /* 0x048fe200078ec0ff */
[----:B------:R-:W-:Y:S01]  /*1150*/  IMAD.MOV.U32 R3, RZ, RZ, R11 ;  /* 0x000000ffff037224 */ /* 0x000fe200078e000b */
[----:B------:R-:W-:Y:S01]  /*1160*/  LOP3.LUT R4, R10, 0x2, RZ, 0xc0, !PT ;  /* 0x000000020a047812 */ /* 0x000fe200078ec0ff */
[----:B-1----:R-:W-:Y:S01]  /*1170*/  FADD.FTZ R11, R8, R7 ;  /* 0x00000007080b7221 */ /* 0x002fe20000010000 */
[----:B0-2---:R-:W-:Y:S02]  /*1180*/  F2FP.BF16.F32.PACK_AB R8, RZ, R0 ;  /* 0x00000000ff08723e */ /* 0x005fe400000010ff */
[----:B------:R0:W5:Y:S01]  /*1190*/  LD.E R5, desc[UR36][R2.64] ;  /* 0x0000002402057980 */ /* 0x000162000c101900 */
[----:B------:R-:W-:-:S04]  /*11a0*/  ISETP.EQ.U32.AND P0, PT, R4, RZ, PT ;  /* 0x000000ff0400720c */ /* 0x000fc80003f02070 */
[----:B------:R-:W-:-:S09]  /*11b0*/  SEL R0, R6, 0x7610, P0 ;  /* 0x0000761006007807 */ /* 0x000fd20000000000 */
.L_x_580:
[----:B-----5:R-:W-:-:S05]  /*11c0*/  HADD2.BF16_V2 R4, R5, R8.H0_H0 ;  /* 0x2000000805047230 */ /* 0x020fca0000200000 */
[----:B------:R-:W-:-:S05]  /*11d0*/  PRMT R7, R5, R0, R4 ;  /* 0x0000000005077216 */ /* 0x000fca0000000004 */
[----:B------:R-:W2:Y:S02]  /*11e0*/  ATOM.E.CAS.STRONG.GPU PT, R4, [R2], R5, R7 ;  /* 0x000000050204738b */ /* 0x000ea400001ee107 */
[----:B--2---:R-:W-:Y:S01]  /*11f0*/  ISETP.NE.U32.AND P0, PT, R4, R5, PT ;  /* 0x000000050400720c */ /* 0x004fe20003f05070 */
[----:B------:R-:W-:-:S12]  /*1200*/  IMAD.MOV.U32 R5, RZ, RZ, R4 ;  /* 0x000000ffff057224 */ /* 0x000fd800078e0004 */
[----:B------:R-:W-:Y:S05]  /*1210*/  @P0 BRA `(.L_x_580) ;  /* 0xfffffffc00e80947 */ /* 0x000fea000383ffff */
[----:B------:R-:W-:Y:S05]  /*1220*/  BSYNC.RECONVERGENT B0 ;  /* 0x0000000000007941 */ /* 0x000fea0003800200 */
.L_x_579:
        /* <DEDUP_REMOVED lines=8> */
.L_x_581:
[----:B-----5:R-:W-:-:S05]  /*12b0*/  HADD2.BF16_V2 R4, R5, R11.H0_H0 ;  /* 0x2000000b05047230 */ /* 0x020fca0000200000 */
[----:B------:R-:W-:-:S05]  /*12c0*/  PRMT R7, R5, R0, R4 ;  /* 0x0000000005077216 */ /* 0x000fca0000000004 */
[----:B------:R-:W2:Y:S02]  /*12d0*/  ATOM.E.CAS.STRONG.GPU PT, R4, [R2], R5, R7 ;  /* 0x000000050204738b */ /* 0x000ea400001ee107 */
[----:B--2---:R-:W-:Y:S01]  /*12e0*/  ISETP.NE.U32.AND P0, PT, R4, R5, PT ;  /* 0x000000050400720c */ /* 0x004fe20003f05070 */
[----:B------:R-:W-:-:S12]  /*12f0*/  IMAD.MOV.U32 R5, RZ, RZ, R4 ;  /* 0x000000ffff057224 */ /* 0x000fd800078e0004 */
[----:B------:R-:W-:Y:S05]  /*1300*/  @P0 BRA `(.L_x_581) ;  /* 0xfffffffc00e80947 */ /* 0x000fea000383ffff */
[----:B------:R-:W-:Y:S05]  /*1310*/  EXIT ;  /* 0x000000000000794d */ /* 0x000fea0003800000 */
.L_x_574:
[----:B------:R-:W-:Y:S01]  /*1320*/  MOV R13, R17 ;  /* 0x00000011000d7202 */ /* 0x000fe20000000f00 */
[----:B------:R-:W-:Y:S02]  /*1330*/  IMAD.MOV.U32 R12, RZ, RZ, 0x10 ;  /* 0x00000010ff0c7424 */ /* 0x000fe400078e00ff */
[----:B------:R-:W-:Y:S02]  /*1340*/  HFMA2 R11, -RZ, RZ, 0, 1.847743988037109375e-06 ;  /* 0x0000001fff0b7431 */ /* 0x000fe400000001ff */
[----:B------:R-:W-:-:S07]  /*1350*/  IMAD.MOV.U32 R15, RZ, RZ, -0x1 ;  /* 0xffffffffff0f7424 */ /* 0x000fce00078e00ff */
[----:B0-----:R-:W-:Y:S05]  /*1360*/  WARPSYNC.COLLECTIVE R15, `(.L_x_582) ;  /* 0x000000000f087348 */ /* 0x001fea0003c00000 */
[----:B------:R1:W2:Y:S02]  /*1370*/  SHFL.DOWN P6, R14, R13, R12, R11 ;  /* 0x0800000c0d0e7389 */ /* 0x0002a400000c000b */
[----:B012---:R-:W-:Y:S05]  /*1380*/  ENDCOLLECTIVE ;  /* 0x000000000000791b */ /* 0x007fea0003800000 */
.L_x_582:
[----:B------:R-:W-:Y:S02]  /*1390*/  IMAD.MOV.U32 R12, RZ, RZ, 0x8 ;  /* 0x00000008ff0c7424 */ /* 0x000fe400078e00ff */
[----:B------:R-:W-:-:S05]  /*13a0*/  FADD.FTZ R0, R14, R17 ;  /* 0x000000110e007221 */ /* 0x000fca0000010000 */
[----:B------:R-:W-:-:S07]  /*13b0*/  MOV R13, R0 ;  /* 0x00000000000d7202 */ /* 0x000fce0000000f00 */
[----:B------:R-:W-:Y:S05]  /*13c0*/  WARPSYNC.COLLECTIVE R15, `(.L_x_583) ;  /* 0x000000000f087348 */ /* 0x000fea0003c00000 */
[----:B------:R0:W1:Y:S02]  /*13d0*/  SHFL.DOWN P6, R14, R13, R12, R11 ;  /* 0x0800000c0d0e7389 */ /* 0x00006400000c000b */
[----:B01----:R-:W-:Y:S05]  /*13e0*/  ENDCOLLECTIVE ;  /* 0x000000000000791b */ /* 0x003fea0003800000 */
.L_x_583:
[----:B------:R-:W-:Y:S02]  /*13f0*/  IMAD.MOV.U32 R12, RZ, RZ, 0x4 ;  /* 0x00000004ff0c7424 */ /* 0x000fe400078e00ff */
[----:B------:R-:W-:-:S05]  /*1400*/  FADD.FTZ R2, R0, R14 ;  /* 0x0000000e00027221 */ /* 0x000fca0000010000 */
[----:B------:R-:W-:-:S07]  /*1410*/  MOV R13, R2 ;  /* 0x00000002000d7202 */ /* 0x000fce0000000f00 */
[----:B------:R-:W-:Y:S05]  /*1420*/  WARPSYNC.COLLECTIVE R15, `(.L_x_584) ;  /* 0x000000000f087348 */ /* 0x000fea0003c00000 */
[----:B------:R0:W1:Y:S02]  /*1430*/  SHFL.DOWN P6, R14, R13, R12, R11 ;  /* 0x0800000c0d0e7389 */ /* 0x00006400000c000b */
[----:B01----:R-:W-:Y:S05]  /*1440*/  ENDCOLLECTIVE ;  /* 0x000000000000791b */ /* 0x003fea0003800000 */
.L_x_584:
[----:B------:R-:W-:Y:S02]  /*1450*/  IMAD.MOV.U32 R12, RZ, RZ, 0x2 ;  /* 0x00000002ff0c7424 */ /* 0x000fe400078e00ff */
[----:B------:R-:W-:-:S05]  /*1460*/  FADD.FTZ R3, R2, R14 ;  /* 0x0000000e02037221 */ /* 0x000fca0000010000 */
[----:B------:R-:W-:-:S07]  /*1470*/  MOV R13, R3 ;  /* 0x00000003000d7202 */ /* 0x000fce0000000f00 */
[----:B------:R-:W-:Y:S05]  /*1480*/  WARPSYNC.COLLECTIVE R15, `(.L_x_585) ;  /* 0x000000000f087348 */ /* 0x000fea0003c00000 */
[----:B------:R0:W1:Y:S02]  /*1490*/  SHFL.DOWN P6, R14, R13, R12, R11 ;  /* 0x0800000c0d0e7389 */ /* 0x00006400000c000b */
[----:B01----:R-:W-:Y:S05]  /*14a0*/  ENDCOLLECTIVE ;  /* 0x000000000000791b */ /* 0x003fea0003800000 */
.L_x_585:
[----:B------:R-:W-:Y:S02]  /*14b0*/  IMAD.MOV.U32 R12, RZ, RZ, 0x1 ;  /* 0x00000001ff0c7424 */ /* 0x000fe400078e00ff */
[----:B------:R-:W-:-:S05]  /*14c0*/  FADD.FTZ R4, R3, R14 ;  /* 0x0000000e03047221 */ /* 0x000fca0000010000 */
[----:B------:R-:W-:-:S07]  /*14d0*/  MOV R13, R4 ;  /* 0x00000004000d7202 */ /* 0x000fce0000000f00 */
[----:B------:R-:W-:Y:S05]  /*14e0*/  WARPSYNC.COLLECTIVE R15, `(.L_x_586) ;  /* 0x000000000f087348 */ /* 0x000fea0003c00000 */
[----:B------:R0:W1:Y:S02]  /*14f0*/  SHFL.DOWN P6, R14, R13, R12, R11 ;  /* 0x0800000c0d0e7389 */ /* 0x00006400000c000b */
[----:B01----:R-:W-:Y:S05]  /*1500*/  ENDCOLLECTIVE ;  /* 0x000000000000791b */ /* 0x003fea0003800000 */
.L_x_586:
[----:B------:R-:W-:Y:S05]  /*1510*/  BRA `(.L_x_587) ;  /* 0xfffffff400d07947 */ /* 0x000fea000383ffff */
.L_x_577:
[----:B--2---:R-:W-:Y:S01]  /*1520*/  MOV R13, R0 ;  /* 0x00000000000d7202 */ /* 0x004fe20000000f00 */
[----:B------:R-:W-:Y:S02]  /*1530*/  IMAD.MOV.U32 R12, RZ, RZ, 0x10 ;  /* 0x00000010ff0c7424 */ /* 0x000fe400078e00ff */
[----:B------:R-:W-:Y:S02]  /*1540*/  HFMA2 R11, -RZ, RZ, 0, 1.847743988037109375e-06 ;  /* 0x0000001fff0b7431 */ /* 0x000fe400000001ff */
[----:B------:R-:W-:-:S07]  /*1550*/  IMAD.MOV.U32 R15, RZ, RZ, -0x1 ;  /* 0xffffffffff0f7424 */ /* 0x000fce00078e00ff */
[----:B-1----:R-:W-:Y:S05]  /*1560*/  WARPSYNC.COLLECTIVE R15, `(.L_x_588) ;  /* 0x000000000f087348 */ /* 0x002fea0003c00000 */
[----:B------:R0:W2:Y:S02]  /*1570*/  SHFL.DOWN P6, R14, R13, R12, R11 ;  /* 0x0800000c0d0e7389 */ /* 0x0000a400000c000b */
[----:B012---:R-:W-:Y:S05]  /*1580*/  ENDCOLLECTIVE ;  /* 0x000000000000791b */ /* 0x007fea0003800000 */
.L_x_588:
[----:B------:R-:W-:Y:S02]  /*1590*/  IMAD.MOV.U32 R12, RZ, RZ, 0x8 ;  /* 0x00000008ff0c7424 */ /* 0x000fe400078e00ff */
[----:B------:R-:W-:-:S05]  /*15a0*/  FADD.FTZ R2, R0, R14 ;  /* 0x0000000e00027221 */ /* 0x000fca0000010000 */
[----:B------:R-:W-:-:S07]  /*15b0*/  MOV R13, R2 ;  /* 0x00000002000d7202 */ /* 0x000fce0000000f00 */
[----:B------:R-:W-:Y:S05]  /*15c0*/  WARPSYNC.COLLECTIVE R15, `(.L_x_589) ;  /* 0x000000000f087348 */ /* 0x000fea0003c00000 */
[----:B------:R0:W1:Y:S02]  /*15d0*/  SHFL.DOWN P6, R14, R13, R12, R11 ;  /* 0x0800000c0d0e7389 */ /* 0x00006400000c000b */
[----:B01----:R-:W-:Y:S05]  /*15e0*/  ENDCOLLECTIVE ;  /* 0x000000000000791b */ /* 0x003fea0003800000 */
.L_x_589:
[----:B------:R-:W-:Y:S02]  /*15f0*/  IMAD.MOV.U32 R12, RZ, RZ, 0x4 ;  /* 0x00000004ff0c7424 */ /* 0x000fe400078e00ff */
[----:B------:R-:W-:-:S05]  /*1600*/  FADD.FTZ R3, R2, R14 ;  /* 0x0000000e02037221 */ /* 0x000fca0000010000 */
[----:B------:R-:W-:-:S07]  /*1610*/  MOV R13, R3 ;  /* 0x00000003000d7202 */ /* 0x000fce0000000f00 */
[----:B------:R-:W-:Y:S05]  /*1620*/  WARPSYNC.COLLECTIVE R15, `(.L_x_590) ;  /* 0x000000000f087348 */ /* 0x000fea0003c00000 */
[----:B------:R0:W1:Y:S02]  /*1630*/  SHFL.DOWN P6, R14, R13, R12, R11 ;  /* 0x0800000c0d0e7389 */ /* 0x00006400000c000b */
[----:B01----:R-:W-:Y:S05]  /*1640*/  ENDCOLLECTIVE ;  /* 0x000000000000791b */ /* 0x003fea0003800000 */
.L_x_590:
[----:B------:R-:W-:Y:S02]  /*1650*/  IMAD.MOV.U32 R12, RZ, RZ, 0x2 ;  /* 0x00000002ff0c7424 */ /* 0x000fe400078e00ff */
[----:B------:R-:W-:-:S05]  /*1660*/  FADD.FTZ R4, R3, R14 ;  /* 0x0000000e03047221 */ /* 0x000fca0000010000 */
[----:B------:R-:W-:-:S07]  /*1670*/  MOV R13, R4 ;  /* 0x00000004000d7202 */ /* 0x000fce0000000f00 */
[----:B------:R-:W-:Y:S05]  /*1680*/  WARPSYNC.COLLECTIVE R15, `(.L_x_591) ;  /* 0x000000000f087348 */ /* 0x000fea0003c00000 */
[----:B------:R0:W1:Y:S02]  /*1690*/  SHFL.DOWN P6, R14, R13, R12, R11 ;  /* 0x0800000c0d0e7389 */ /* 0x00006400000c000b */
[----:B01----:R-:W-:Y:S05]  /*16a0*/  ENDCOLLECTIVE ;  /* 0x000000000000791b */ /* 0x003fea0003800000 */
.L_x_591:
[----:B------:R-:W-:Y:S02]  /*16b0*/  IMAD.MOV.U32 R12, RZ, RZ, 0x1 ;  /* 0x00000001ff0c7424 */ /* 0x000fe400078e00ff */
[----:B------:R-:W-:-:S05]  /*16c0*/  FADD.FTZ R5, R4, R14 ;  /* 0x0000000e04057221 */ /* 0x000fca0000010000 */
[----:B------:R-:W-:-:S07]  /*16d0*/  MOV R13, R5 ;  /* 0x00000005000d7202 */ /* 0x000fce0000000f00 */
[----:B------:R-:W-:Y:S05]  /*16e0*/  WARPSYNC.COLLECTIVE R15, `(.L_x_592) ;  /* 0x000000000f087348 */ /* 0x000fea0003c00000 */
[----:B------:R0:W1:Y:S02]  /*16f0*/  SHFL.DOWN P6, R14, R13, R12, R11 ;  /* 0x0800000c0d0e7389 */ /* 0x00006400000c000b */
[----:B01----:R-:W-:Y:S05]  /*1700*/  ENDCOLLECTIVE ;  /* 0x000000000000791b */ /* 0x003fea0003800000 */
.L_x_592:
[----:B------:R-:W-:Y:S05]  /*1710*/  BRA `(.L_x_593) ;  /* 0xfffffff400d07947 */ /* 0x000fea000383ffff */
.L_x_578:
        /* <DEDUP_REMOVED lines=8> */
.L_x_595:
[----:B------:R-:W-:Y:S05]  /*17a0*/  BSYNC B0 ;  /* 0x0000000000007941 */ /* 0x000fea0003800000 */
.L_x_594:
[----:B------:R-:W-:Y:S01]  /*17b0*/  FADD.FTZ R13, R14, R16 ;  /* 0x000000100e0d7221 */ /* 0x000fe20000010000 */
[----:B------:R-:W-:Y:S01]  /*17c0*/  MOV R12, 0x8 ;  /* 0x00000008000c7802 */ /* 0x000fe20000000f00 */
[----:B------:R-:W-:Y:S01]  /*17d0*/  IMAD.MOV.U32 R11, RZ, RZ, 0x1f ;  /* 0x0000001fff0b7424 */ /* 0x000fe200078e00ff */
[----:B------:R-:W-:-:S07]  /*17e0*/  MOV R15, 0xffffffff ;  /* 0xffffffff000f7802 */ /* 0x000fce0000000f00 */
[----:B------:R-:W-:Y:S05]  /*17f0*/  WARPSYNC.COLLECTIVE R15, `(.L_x_596) ;  /* 0x000000000f087348 */ /* 0x000fea0003c00000 */
[----:B------:R0:W1:Y:S02]  /*1800*/  SHFL.DOWN P6, R14, R13, R12, R11 ;  /* 0x0800000c0d0e7389 */ /* 0x00006400000c000b */
[----:B01----:R-:W-:Y:S05]  /*1810*/  ENDCOLLECTIVE ;  /* 0x000000000000791b */ /* 0x003fea0003800000 */
.L_x_596:
[----:B------:R-:W-:Y:S02]  /*1820*/  HFMA2 R12, -RZ, RZ, 0, 2.384185791015625e-07 ;  /* 0x00000004ff0c7431 */ /* 0x000fe400000001ff */
[----:B------:R-:W-:-:S04]  /*1830*/  FADD.FTZ R2, R13, R14 ;  /* 0x0000000e0d027221 */ /* 0x000fc80000010000 */
[----:B------:R-:W-:-:S07]  /*1840*/  IMAD.MOV.U32 R13, RZ, RZ, R2 ;  /* 0x000000ffff0d7224 */ /* 0x000fce00078e0002 */
[----:B------:R-:W-:Y:S05]  /*1850*/  WARPSYNC.COLLECTIVE R15, `(.L_x_597) ;  /* 0x000000000f087348 */ /* 0x000fea0003c00000 */
[----:B------:R0:W1:Y:S02]  /*1860*/  SHFL.DOWN P6, R14, R13, R12, R11 ;  /* 0x0800000c0d0e7389 */ /* 0x00006400000c000b */
[----:B01----:R-:W-:Y:S05]  /*1870*/  ENDCOLLECTIVE ;  /* 0x000000000000791b */ /* 0x003fea0003800000 */
.L_x_597:
[----:B------:R-:W-:Y:S01]  /*1880*/  MOV R12, 0x2 ;  /* 0x00000002000c7802 */ /* 0x000fe20000000f00 */
[----:B------:R-:W-:-:S04]  /*1890*/  FADD.FTZ R3, R2, R14 ;  /* 0x0000000e02037221 */ /* 0x000fc80000010000 */
[----:B------:R-:W-:-:S07]  /*18a0*/  IMAD.MOV.U32 R13, RZ, RZ, R3 ;  /* 0x000000ffff0d7224 */ /* 0x000fce00078e0003 */
[----:B------:R-:W-:Y:S05]  /*18b0*/  WARPSYNC.COLLECTIVE R15, `(.L_x_598) ;  /* 0x000000000f087348 */ /* 0x000fea0003c00000 */
[----:B------:R0:W1:Y:S02]  /*18c0*/  SHFL.DOWN P6, R14, R13, R12, R11 ;  /* 0x0800000c0d0e7389 */ /* 0x00006400000c000b */
[----:B01----:R-:W-:Y:S05]  /*18d0*/  ENDCOLLECTIVE ;  /* 0x000000000000791b */ /* 0x003fea0003800000 */
.L_x_598:
[----:B------:R-:W-:Y:S02]  /*18e0*/  HFMA2 R12, -RZ, RZ, 0, 5.9604644775390625e-08 ;  /* 0x00000001ff0c7431 */ /* 0x000fe400000001ff */
[----:B------:R-:W-:-:S04]  /*18f0*/  FADD.FTZ R4, R3, R14 ;  /* 0x0000000e03047221 */ /* 0x000fc80000010000 */
[----:B------:R-:W-:-:S07]  /*1900*/  IMAD.MOV.U32 R13, RZ, RZ, R4 ;  /* 0x000000ffff0d7224 */ /* 0x000fce00078e0004 */
[----:B------:R-:W-:Y:S05]  /*1910*/  WARPSYNC.COLLECTIVE R15, `(.L_x_599) ;  /* 0x000000000f087348 */ /* 0x000fea0003c00000 */
[----:B------:R0:W1:Y:S02]  /*1920*/  SHFL.DOWN P6, R14, R13, R12, R11 ;  /* 0x0800000c0d0e7389 */ /* 0x00006400000c000b */
[----:B01----:R-:W-:Y:S05]  /*1930*/  ENDCOLLECTIVE ;  /* 0x000000000000791b */ /* 0x003fea0003800000 */
.L_x_599:
[----:B------:R-:W-:Y:S05]  /*1940*/  BRA `(.L_x_600) ;  /* 0xfffffff4007c7947 */ /* 0x000fea000383ffff */
.L_x_601:
        /* <DEDUP_REMOVED lines=11> */
.L_x_1156:


//--------------------- .text._ZN2at6native45_GLOBAL__N__efdd3984_12_NLLLoss2d_cu_e9278b4625nll_loss2d_forward_kernelIN3c104HalfEflEEvPT_S6_PKS5_PKlS8_iiil --------------------------
	.section	.text._ZN2at6native45_GLOBAL__N__efdd3984_12_NLLLoss2d_cu_e9278b4625nll_loss2d_forward_kernelIN3c104HalfEflEEvPT_S6_PKS5_PKlS8_iiil,"ax",@progbits
	.align	128
.text._ZN2at6native45_GLOBAL__N__efdd3984_12_NLLLoss2d_cu_e9278b4625nll_loss2d_forward_kernelIN3c104HalfEflEEvPT_S6_PKS5_PKlS8_iiil:
        .type           _ZN2at6native45_GLOBAL__N__efdd3984_12_NLLLoss2d_cu_e9278b4625nll_loss2d_forward_kernelIN3c104HalfEflEEvPT_S6_PKS5_PKlS8_iiil,@function
        .size           _ZN2at6native45_GLOBAL__N__efdd3984_12_NLLLoss2d_cu_e9278b4625nll_loss2d_forward_kernelIN3c104HalfEflEEvPT_S6_PKS5_PKlS8_iiil,(.L_x_1157 - _ZN2at6native45_GLOBAL__N__efdd3984_12_NLLLoss2d_cu_e9278b4625nll_loss2d_forward_kernelIN3c104HalfEflEEvPT_S6_PKS5_PKlS8_iiil)
        .other          _ZN2at6native45_GLOBAL__N__efdd3984_12_NLLLoss2d_cu_e9278b4625nll_loss2d_forward_kernelIN3c104HalfEflEEvPT_S6_PKS5_PKlS8_iiil,@"STO_CUDA_ENTRY STV_DEFAULT"
_ZN2at6native45_GLOBAL__N__efdd3984_12_NLLLoss2d_cu_e9278b4625nll_loss2d_forward_kernelIN3c104HalfEflEEvPT_S6_PKS5_PKlS8_iiil:
        /* <DEDUP_REMOVED lines=59> */
.L_x_611:
        /* <DEDUP_REMOVED lines=32> */
.L_x_608:
[----:B------:R-:W-:Y:S05]  /*05b0*/  BSYNC.RECONVERGENT B6 ;  /* 0x0000000000067941 */ /* 0x000fea0003800200 */
.L_x_607:
        /* <DEDUP_REMOVED lines=29> */
.L_x_610:
[----:B------:R-:W-:Y:S05]  /*0790*/  BSYNC.RECONVERGENT B6 ;  /* 0x0000000000067941 */ /* 0x000fea0003800200 */
.L_x_609:
[----:B------:R-:W-:-:S04]  /*07a0*/  LEA R4, P0, R30, UR48, 0x1 ;  /* 0x000000301e047c11 */ /* 0x000fc8000f8008ff */
[----:B------:R-:W-:-:S05]  /*07b0*/  LEA.HI.X R5, R30, UR49, R27, 0x1, P0 ;  /* 0x000000311e057c11 */ /* 0x000fca00080f0c1b */
[----:B------:R-:W2:Y:S01]  /*07c0*/  LDG.E.U16 R4, desc[UR36][R4.64] ;  /* 0x0000002404047981 */ /* 0x000ea2000c1e1500 */
[----:B-----5:R-:W-:-:S05]  /*07d0*/  HADD2.F32 R19, -RZ, R19.H0_H0 ;  /* 0x20000013ff137230 */ /* 0x020fca0000004100 */
[----:B------:R-:W-:Y:S01]  /*07e0*/  FADD.FTZ R18, R18, R19 ;  /* 0x0000001312127221 */ /* 0x000fe20000010000 */
[----:B--2---:R-:W-:-:S05]  /*07f0*/  HADD2.F32 R0, -RZ, R4.H0_H0 ;  /* 0x20000004ff007230 */ /* 0x004fca0000004100 */
[----:B------:R-:W-:-:S05]  /*0800*/  FMUL.FTZ R0, R0, R19 ;  /* 0x0000001300007220 */ /* 0x000fca0000410000 */
[----:B------:R-:W-:-:S05]  /*0810*/  F2FP.F16.F32.PACK_AB R0, RZ, R0 ;  /* 0x00000000ff00723e */ /* 0x000fca00000000ff */
[----:B------:R-:W-:-:S05]  /*0820*/  HADD2.F32 R3, -RZ, R0.H0_H0 ;  /* 0x20000000ff037230 */ /* 0x000fca0000004100 */
[----:B------:R-:W-:-:S07]  /*0830*/  FADD.FTZ R2, R2, -R3 ;  /* 0x8000000302027221 */ /* 0x000fce0000010000 */
.L_x_606:
[----:B------:R-:W-:Y:S05]  /*0840*/  BSYNC.RECONVERGENT B7 ;  /* 0x0000000000077941 */ /* 0x000fea0003800200 */
.L_x_605:
[----:B------:R-:W0:Y:S02]  /*0850*/  LDC R0, c[0x0][0x3b0] ;  /* 0x0000ec00ff007b82 */ /* 0x000e240000000800 */
[----:B0-----:R-:W-:-:S05]  /*0860*/  IMAD R23, R0, UR52, R23 ;  /* 0x0000003400177c24 */ /* 0x001fca000f8e0217 */
[----:B------:R-:W-:-:S13]  /*0870*/  ISETP.GE.AND P0, PT, R23, UR53, PT ;  /* 0x0000003517007c0c */ /* 0x000fda000bf06270 */
[----:B------:R-:W-:Y:S05]  /*0880*/  @!P0 BRA `(.L_x_611) ;  /* 0xfffffff800c88947 */ /* 0x000fea000383ffff */
[----:B------:R-:W-:Y:S05]  /*0890*/  BRA `(.L_x_603) ;  /* 0x0000000400307947 */ /* 0x000fea0003800000 */
.L_x_604:
[----:B------:R-:W-:Y:S01]  /*08a0*/  MOV R2, RZ ;  /* 0x000000ff00027202 */ /* 0x000fe20000000f00 */
[----:B------:R-:W-:-:S07]  /*08b0*/  IMAD.MOV.U32 R18, RZ, RZ, RZ ;  /* 0x000000ffff127224 */ /* 0x000fce00078e00ff */
.L_x_618:
        /* <DEDUP_REMOVED lines=28> */
[----:B---3--:R-:W-:Y:S01]  /*0a80*/  IMAD.U32 R10, RZ, RZ, UR8 ;  /* 0x00000008ff0a7e24 */ /* 0x008fe2000f8e00ff */
[----:B------:R-:W-:-:S07]  /*0a90*/  MOV R11, UR9 ;  /* 0x00000009000b7c02 */ /* 0x000fce0008000f00 */
[----:B------:R-:W-:-:S07]  /*0aa0*/  LEPC R20, `(.L_x_615) ;  /* 0x000000001014794e */ /* 0x000fce0000000000 */
[----:B--2---:R-:W-:Y:S05]  /*0ab0*/  CALL.ABS.NOINC R14 ;  /* 0x000000000e007343 */ /* 0x004fea0003c00000 */
.L_x_615:
[----:B------:R-:W-:Y:S05]  /*0ac0*/  BSYNC.RECONVERGENT B6 ;  /* 0x0000000000067941 */ /* 0x000fea0003800200 */
.L_x_614:
        /* <DEDUP_REMOVED lines=26> */
.L_x_617:
[----:B------:R-:W-:Y:S05]  /*0c70*/  BSYNC.RECONVERGENT B6 ;  /* 0x0000000000067941 */ /* 0x000fea0003800200 */
.L_x_616:
[----:B------:R-:W-:-:S04]  /*0c80*/  LEA R4, P0, R30, UR50, 0x1 ;  /* 0x000000321e047c11 */ /* 0x000fc8000f8008ff */
[----:B------:R-:W-:-:S05]  /*0c90*/  LEA.HI.X R5, R30, UR51, R19, 0x1, P0 ;  /* 0x000000331e057c11 */ /* 0x000fca00080f0c13 */
[----:B------:R-:W2:Y:S01]  /*0ca0*/  LDG.E.U16 R4, desc[UR36][R4.64] ;  /* 0x0000002404047981 */ /* 0x000ea2000c1e1500 */
[----:B------:R-:W-:Y:S01]  /*0cb0*/  FADD.FTZ R18, R18, 1 ;  /* 0x3f80000012127421 */ /* 0x000fe20000010000 */
[----:B--2---:R-:W-:-:S05]  /*0cc0*/  HADD2.F32 R0, -RZ, R4.H0_H0 ;  /* 0x20000004ff007230 */ /* 0x004fca0000004100 */
[----:B------:R-:W-:-:S05]  /*0cd0*/  FADD.FTZ R0, R0, -RZ ;  /* 0x800000ff00007221 */ /* 0x000fca0000010000 */
[----:B------:R-:W-:-:S05]  /*0ce0*/  F2FP.F16.F32.PACK_AB R0, RZ, R0 ;  /* 0x00000000ff00723e */ /* 0x000fca00000000ff */
[----:B------:R-:W-:-:S05]  /*0cf0*/  HADD2.F32 R3, -RZ, R0.H0_H0 ;  /* 0x20000000ff037230 */ /* 0x000fca0000004100 */
[----:B------:R-:W-:-:S07]  /*0d00*/  FADD.FTZ R2, R2, -R3 ;  /* 0x8000000302027221 */ /* 0x000fce0000010000 */
.L_x_613:
[----:B------:R-:W-:Y:S05]  /*0d10*/  BSYNC.RECONVERGENT B7 ;  /* 0x0000000000077941 */ /* 0x000fea0003800200 */
.L_x_612:
[----:B------:R-:W0:Y:S02]  /*0d20*/  LDC R0, c[0x0][0x3b0] ;  /* 0x0000ec00ff007b82 */ /* 0x000e240000000800 */
[----:B0-----:R-:W-:-:S05]  /*0d30*/  IMAD R23, R0, UR52, R23 ;  /* 0x0000003400177c24 */ /* 0x001fca000f8e0217 */
[----:B------:R-:W-:-:S13]  /*0d40*/  ISETP.GE.AND P0, PT, R23, UR54, PT ;  /* 0x0000003617007c0c */ /* 0x000fda000bf06270 */
[----:B------:R-:W-:Y:S05]  /*0d50*/  @!P0 BRA `(.L_x_618) ;  /* 0xfffffff800d88947 */ /* 0x000fea000383ffff */
.L_x_603:
[----:B------:R-:W-:Y:S05]  /*0d60*/  BSYNC.RECONVERGENT B8 ;  /* 0x0000000000087941 */ /* 0x000fea0003800200 */
.L_x_602:
        /* <DEDUP_REMOVED lines=12> */
.L_x_632:
        /* <DEDUP_REMOVED lines=32> */
.L_x_638:
[----:B-1----:R-:W-:-:S07]  /*1030*/  FADD.FTZ R0, R6, R14 ;  /* 0x0000000e06007221 */ /* 0x002fce0000010000 */
.L_x_621:
[----:B------:R-:W-:Y:S05]  /*1040*/  BSYNC B0 ;  /* 0x0000000000007941 */ /* 0x000fea0003800000 */
.L_x_620:
        /* <DEDUP_REMOVED lines=12> */
.L_x_645:
        /* <DEDUP_REMOVED lines=33> */
[----:B--2---:R-:W-:Y:S02]  /*1320*/  F2FP.F16.F32.PACK_AB R6, RZ, R0 ;  /* 0x00000000ff06723e */ /* 0x004fe400000000ff */
[C---:B---3--:R-:W-:Y:S01]  /*1330*/  LOP3.LUT R2, R10.reuse, 0xfffffffd, RZ, 0xc0, !PT ;  /* 0xfffffffd0a027812 */ /* 0x048fe200078ec0ff */
[----:B------:R-:W-:Y:S01]  /*1340*/  IMAD.MOV.U32 R3, RZ, RZ, R11 ;  /* 0x000000ffff037224 */ /* 0x000fe200078e000b */
[----:B------:R-:W-:-:S04]  /*1350*/  LOP3.LUT R4, R10, 0x2, RZ, 0xc0, !PT ;  /* 0x000000020a047812 */ /* 0x000fc800078ec0ff */
[----:B------:R0:W5:Y:S01]  /*1360*/  LD.E R5, desc[UR36][R2.64] ;  /* 0x0000002402057980 */ /* 0x000162000c101900 */
[----:B------:R-:W-:-:S04]  /*1370*/  ISETP.EQ.U32.AND P0, PT, R4, RZ, PT ;  /* 0x000000ff0400720c */ /* 0x000fc80003f02070 */
[----:B------:R-:W-:-:S09]  /*1380*/  SEL R0, R8, 0x7610, P0 ;  /* 0x0000761008007807 */ /* 0x000fd20000000000 */
.L_x_625:
[----:B-----5:R-:W-:-:S05]  /*1390*/  HADD2 R4, R5, R6.H0_H0 ;  /* 0x2000000605047230 */ /* 0x020fca0000000000 */
[----:B------:R-:W-:-:S05]  /*13a0*/  PRMT R7, R5, R0, R4 ;  /* 0x0000000005077216 */ /* 0x000fca0000000004 */
[----:B------:R-:W2:Y:S02]  /*13b0*/  ATOM.E.CAS.STRONG.GPU PT, R4, [R2], R5, R7 ;  /* 0x000000050204738b */ /* 0x000ea400001ee107 */
[----:B--2---:R-:W-:Y:S01]  /*13c0*/  ISETP.NE.U32.AND P0, PT, R4, R5, PT ;  /* 0x000000050400720c */ /* 0x004fe20003f05070 */
[----:B------:R-:W-:-:S12]  /*13d0*/  IMAD.MOV.U32 R5, RZ, RZ, R4 ;  /* 0x000000ffff057224 */ /* 0x000fd800078e0004 */
[----:B------:R-:W-:Y:S05]  /*13e0*/  @P0 BRA `(.L_x_625) ;  /* 0xfffffffc00e80947 */ /* 0x000fea000383ffff */
[----:B------:R-:W-:Y:S05]  /*13f0*/  BSYNC.RECONVERGENT B0 ;  /* 0x0000000000007941 */ /* 0x000fea0003800200 */
.L_x_624:
[----:B------:R-:W0:Y:S01]  /*1400*/  LDC.64 R6, c[0x0][0x380] ;  /* 0x0000e000ff067b82 */ /* 0x000e220000000a00 */
[----:B------:R-:W-:Y:S02]  /*1410*/  F2FP.F16.F32.PACK_AB R9, RZ, R9 ;  /* 0x00000009ff09723e */ /* 0x000fe400000000ff */
[C---:B0-----:R-:W-:Y:S02]  /*1420*/  LOP3.LUT R2, R6.reuse, 0xfffffffd, RZ, 0xc0, !PT ;  /* 0xfffffffd06027812 */ /* 0x041fe400078ec0ff */
[----:B------:R-:W-:Y:S02]  /*1430*/  MOV R3, R7 ;  /* 0x0000000700037202 */ /* 0x000fe40000000f00 */
[----:B------:R-:W-:-:S03]  /*1440*/  LOP3.LUT R0, R6, 0x2, RZ, 0xc0, !PT ;  /* 0x0000000206007812 */ /* 0x000fc600078ec0ff */
[----:B------:R0:W5:Y:S01]  /*1450*/  LD.E R5, desc[UR36][R2.64] ;  /* 0x0000002402057980 */ /* 0x000162000c101900 */
[----:B------:R-:W-:-:S04]  /*1460*/  ISETP.EQ.U32.AND P0, PT, R0, RZ, PT ;  /* 0x000000ff0000720c */ /* 0x000fc80003f02070 */
[----:B------:R-:W-:-:S09]  /*1470*/  SEL R0, R8, 0x7610, P0 ;  /* 0x0000761008007807 */ /* 0x000fd20000000000 */
.L_x_626:
[----:B-----5:R-:W-:-:S05]  /*1480*/  HADD2 R4, R5, R9.H0_H0 ;  /* 0x2000000905047230 */ /* 0x020fca0000000000 */
[----:B------:R-:W-:-:S05]  /*1490*/  PRMT R7, R5, R0, R4 ;  /* 0x0000000005077216 */ /* 0x000fca0000000004 */
[----:B------:R-:W2:Y:S02]  /*14a0*/  ATOM.E.CAS.STRONG.GPU PT, R4, [R2], R5, R7 ;  /* 0x000000050204738b */ /* 0x000ea400001ee107 */
[----:B--2---:R-:W-:Y:S01]  /*14b0*/  ISETP.NE.U32.AND P0, PT, R4, R5, PT ;  /* 0x000000050400720c */ /* 0x004fe20003f05070 */
[----:B------:R-:W-:-:S12]  /*14c0*/  IMAD.MOV.U32 R5, RZ, RZ, R4 ;  /* 0x000000ffff057224 */ /* 0x000fd800078e0004 */
[----:B------:R-:W-:Y:S05]  /*14d0*/  @P0 BRA `(.L_x_626) ;  /* 0xfffffffc00e80947 */ /* 0x000fea000383ffff */
[----:B------:R-:W-:Y:S05]  /*14e0*/  EXIT ;  /* 0x000000000000794d */ /* 0x000fea0003800000 */
.L_x_619:
[----:B------:R-:W-:Y:S01]  /*14f0*/  MOV R13, R18 ;  /* 0x00000012000d7202 */ /* 0x000fe20000000f00 */
[----:B------:R-:W-:Y:S02]  /*1500*/  IMAD.MOV.U32 R12, RZ, RZ, 0x10 ;  /* 0x00000010ff0c7424 */ /* 0x000fe400078e00ff */
[----:B------:R-:W-:Y:S02]  /*1510*/  HFMA2 R11, -RZ, RZ, 0, 1.847743988037109375e-06 ;  /* 0x0000001fff0b7431 */ /* 0x000fe400000001ff */
[----:B------:R-:W-:-:S07]  /*1520*/  IMAD.MOV.U32 R15, RZ, RZ, -0x1 ;  /* 0xffffffffff0f7424 */ /* 0x000fce00078e00ff */
[----:B0-----:R-:W-:Y:S05]  /*1530*/  WARPSYNC.COLLECTIVE R15, `(.L_x_627) ;  /* 0x000000000f087348 */ /* 0x001fea0003c00000 */
[----:B------:R1:W2:Y:S02]  /*1540*/  SHFL.DOWN P6, R14, R13, R12, R11 ;  /* 0x0800000c0d0e7389 */ /* 0x0002a400000c000b */
[----:B012---:R-:W-:Y:S05]  /*1550*/  ENDCOLLECTIVE ;  /* 0x000000000000791b */ /* 0x007fea0003800000 */
.L_x_627:
[----:B------:R-:W-:Y:S02]  /*1560*/  IMAD.MOV.U32 R12, RZ, RZ, 0x8 ;  /* 0x00000008ff0c7424 */ /* 0x000fe400078e00ff */
[----:B------:R-:W-:-:S05]  /*1570*/  FADD.FTZ R0, R14, R18 ;  /* 0x000000120e007221 */ /* 0x000fca0000010000 */
[----:B------:R-:W-:-:S07]  /*1580*/  MOV R13, R0 ;  /* 0x00000000000d7202 */ /* 0x000fce0000000f00 */
[----:B------:R-:W-:Y:S05]  /*1590*/  WARPSYNC.COLLECTIVE R15, `(.L_x_628) ;  /* 0x000000000f087348 */ /* 0x000fea0003c00000 */
[----:B------:R0:W1:Y:S02]  /*15a0*/  SHFL.DOWN P6, R14, R13, R12, R11 ;  /* 0x0800000c0d0e7389 */ /* 0x00006400000c000b */
[----:B01----:R-:W-:Y:S05]  /*15b0*/  ENDCOLLECTIVE ;  /* 0x000000000000791b */ /* 0x003fea0003800000 */
.L_x_628:
[----:B------:R-:W-:Y:S02]  /*15c0*/  IMAD.MOV.U32 R12, RZ, RZ, 0x4 ;  /* 0x00000004ff0c7424 */ /* 0x000fe400078e00ff */
[----:B------:R-:W-:-:S05]  /*15d0*/  FADD.FTZ R3, R0, R14 ;  /* 0x0000000e00037221 */ /* 0x000fca0000010000 */
[----:B------:R-:W-:-:S07]  /*15e0*/  MOV R13, R3 ;  /* 0x00000003000d7202 */ /* 0x000fce0000000f00 */
[----:B------:R-:W-:Y:S05]  /*15f0*/  WARPSYNC.COLLECTIVE R15, `(.L_x_629) ;  /* 0x000000000f087348 */ /* 0x000fea0003c00000 */
[----:B------:R0:W1:Y:S02]  /*1600*/  SHFL.DOWN P6, R14, R13, R12, R11 ;  /* 0x0800000c0d0e7389 */ /* 0x00006400000c000b */
[----:B01----:R-:W-:Y:S05]  /*1610*/  ENDCOLLECTIVE ;  /* 0x000000000000791b */ /* 0x003fea0003800000 */
.L_x_629:
[----:B------:R-:W-:Y:S02]  /*1620*/  IMAD.MOV.U32 R12, RZ, RZ, 0x2 ;  /* 0x00000002ff0c7424 */ /* 0x000fe400078e00ff */
[----:B------:R-:W-:-:S05]  /*1630*/  FADD.FTZ R4, R3, R14 ;  /* 0x0000000e03047221 */ /* 0x000fca0000010000 */
[----:B------:R-:W-:-:S07]  /*1640*/  MOV R13, R4 ;  /* 0x00000004000d7202 */ /* 0x000fce0000000f00 */
[----:B------:R-:W-:Y:S05]  /*1650*/  WARPSYNC.COLLECTIVE R15, `(.L_x_630) ;  /* 0x000000000f087348 */ /* 0x000fea0003c00000 */
[----:B------:R0:W1:Y:S02]  /*1660*/  SHFL.DOWN P6, R14, R13, R12, R11 ;  /* 0x0800000c0d0e7389 */ /* 0x00006400000c000b */
[----:B01----:R-:W-:Y:S05]  /*1670*/  ENDCOLLECTIVE ;  /* 0x000000000000791b */ /* 0x003fea0003800000 */
.L_x_630:
[----:B------:R-:W-:Y:S02]  /*1680*/  IMAD.MOV.U32 R12, RZ, RZ, 0x1 ;  /* 0x00000001ff0c7424 */ /* 0x000fe400078e00ff */
[----:B------:R-:W-:-:S05]  /*1690*/  FADD.FTZ R5, R4, R14 ;  /* 0x0000000e04057221 */ /* 0x000fca0000010000 */
[----:B------:R-:W-:-:S07]  /*16a0*/  MOV R13, R5 ;  /* 0x00000005000d7202 */ /* 0x000fce0000000f00 */
[----:B------:R-:W-:Y:S05]  /*16b0*/  WARPSYNC.COLLECTIVE R15, `(.L_x_631) ;  /* 0x000000000f087348 */ /* 0x000fea0003c00000 */
[----:B------:R0:W1:Y:S02]  /*16c0*/  SHFL.DOWN P6, R14, R13, R12, R11 ;  /* 0x0800000c0d0e7389 */ /* 0x00006400000c000b */
[----:B01----:R-:W-:Y:S05]  /*16d0*/  ENDCOLLECTIVE ;  /* 0x000000000000791b */ /* 0x003fea0003800000 */
.L_x_631:
[----:B------:R-:W-:Y:S05]  /*16e0*/  BRA `(.L_x_632) ;  /* 0xfffffff400d07947 */ /* 0x000fea000383ffff */
.L_x_622:
[----:B--2---:R-:W-:Y:S01]  /*16f0*/  MOV R13, R0 ;  /* 0x00000000000d7202 */ /* 0x004fe20000000f00 */
[----:B------:R-:W-:Y:S02]  /*1700*/  IMAD.MOV.U32 R12, RZ, RZ, 0x10 ;  /* 0x00000010ff0c7424 */ /* 0x000fe400078e00ff */
[----:B------:R-:W-:Y:S02]  /*1710*/  HFMA2 R11, -RZ, RZ, 0, 1.847743988037109375e-06 ;  /* 0x0000001fff0b7431 */ /* 0x000fe400000001ff */
[----:B------:R-:W-:-:S07]  /*1720*/  IMAD.MOV.U32 R15, RZ, RZ, -0x1 ;  /* 0xffffffffff0f7424 */ /* 0x000fce00078e00ff */
[----:B-1----:R-:W-:Y:S05]  /*1730*/  WARPSYNC.COLLECTIVE R15, `(.L_x_633) ;  /* 0x000000000f087348 */ /* 0x002fea0003c00000 */
[----:B------:R0:W2:Y:S02]  /*1740*/  SHFL.DOWN P6, R14, R13, R12, R11 ;  /* 0x0800000c0d0e7389 */ /* 0x0000a400000c000b */
[----:B012---:R-:W-:Y:S05]  /*1750*/  ENDCOLLECTIVE ;  /* 0x000000000000791b */ /* 0x007fea0003800000 */
.L_x_633:
[----:B------:R-:W-:Y:S02]  /*1760*/  IMAD.MOV.U32 R12, RZ, RZ, 0x8 ;  /* 0x00000008ff0c7424 */ /* 0x000fe400078e00ff */
[----:B------:R-:W-:-:S05]  /*1770*/  FADD.FTZ R3, R0, R14 ;  /* 0x0000000e00037221 */ /* 0x000fca0000010000 */
[----:B------:R-:W-:-:S07]  /*1780*/  MOV R13, R3 ;  /* 0x00000003000d7202 */ /* 0x000fce0000000f00 */
[----:B------:R-:W-:Y:S05]  /*1790*/  WARPSYNC.COLLECTIVE R15, `(.L_x_634) ;  /* 0x000000000f087348 */ /* 0x000fea0003c00000 */
[----:B------:R0:W1:Y:S02]  /*17a0*/  SHFL.DOWN P6, R14, R13, R12, R11 ;  /* 0x0800000c0d0e7389 */ /* 0x00006400000c000b */
[----:B01----:R-:W-:Y:S05]  /*17b0*/  ENDCOLLECTIVE ;  /* 0x000000000000791b */ /* 0x003fea0003800000 */
.L_x_634:
[----:B------:R-:W-:Y:S02]  /*17c0*/  IMAD.MOV.U32 R12, RZ, RZ, 0x4 ;  /* 0x00000004ff0c7424 */ /* 0x000fe400078e00ff */
[----:B------:R-:W-:-:S05]  /*17d0*/  FADD.FTZ R4, R3, R14 ;  /* 0x0000000e03047221 */ /* 0x000fca0000010000 */
[----:B------:R-:W-:-:S07]  /*17e0*/  MOV R13, R4 ;  /* 0x00000004000d7202 */ /* 0x000fce0000000f00 */
[----:B------:R-:W-:Y:S05]  /*17f0*/  WARPSYNC.COLLECTIVE R15, `(.L_x_635) ;  /* 0x000000000f087348 */ /* 0x000fea0003c00000 */
[----:B------:R0:W1:Y:S02]  /*1800*/  SHFL.DOWN P6, R14, R13, R12, R11 ;  /* 0x0800000c0d0e7389 */ /* 0x00006400000c000b */
[----:B01----:R-:W-:Y:S05]  /*1810*/  ENDCOLLECTIVE ;  /* 0x000000000000791b */ /* 0x003fea0003800000 */
.L_x_635:
[----:B------:R-:W-:Y:S02]  /*1820*/  IMAD.MOV.U32 R12, RZ, RZ, 0x2 ;  /* 0x00000002ff0c7424 */ /* 0x000fe400078e00ff */
[----:B------:R-:W-:-:S05]  /*1830*/  FADD.FTZ R5, R4, R14 ;  /* 0x0000000e04057221 */ /* 0x000fca0000010000 */
[----:B------:R-:W-:-:S07]  /*1840*/  MOV R13, R5 ;  /* 0x00000005000d7202 */ /* 0x000fce0000000f00 */
[----:B------:R-:W-:Y:S05]  /*1850*/  WARPSYNC.COLLECTIVE R15, `(.L_x_636) ;  /* 0x000000000f087348 */ /* 0x000fea0003c00000 */
[----:B------:R0:W1:Y:S02]  /*1860*/  SHFL.DOWN P6, R14, R13, R12, R11 ;  /* 0x0800000c0d0e7389 */ /* 0x00006400000c000b */
[----:B01----:R-:W-:Y:S05]  /*1870*/  ENDCOLLECTIVE ;  /* 0x000000000000791b */ /* 0x003fea0003800000 */
.L_x_636:
[----:B------:R-:W-:Y:S02]  /*1880*/  IMAD.MOV.U32 R12, RZ, RZ, 0x1 ;  /* 0x00000001ff0c7424 */ /* 0x000fe400078e00ff */
[----:B------:R-:W-:-:S05]  /*1890*/  FADD.FTZ R6, R5, R14 ;  /* 0x0000000e05067221 */ /* 0x000fca0000010000 */
[----:B------:R-:W-:-:S07]  /*18a0*/  MOV R13, R6 ;  /* 0x00000006000d7202 */ /* 0x000fce0000000f00 */
[----:B------:R-:W-:Y:S05]  /*18b0*/  WARPSYNC.COLLECTIVE R15, `(.L_x_637) ;  /* 0x000000000f087348 */ /* 0x000fea0003c00000 */
[----:B------:R0:W1:Y:S02]  /*18c0*/  SHFL.DOWN P6, R14, R13, R12, R11 ;  /* 0x0800000c0d0e7389 */ /* 0x00006400000c000b */
[----:B01----:R-:W-:Y:S05]  /*18d0*/  ENDCOLLECTIVE ;  /* 0x000000000000791b */ /* 0x003fea0003800000 */
.L_x_637:
[----:B------:R-:W-:Y:S05]  /*18e0*/  BRA `(.L_x_638) ;  /* 0xfffffff400d07947 */ /* 0x000fea000383ffff */
.L_x_623:
        /* <DEDUP_REMOVED lines=8> */
.L_x_640:
[----:B------:R-:W-:Y:S05]  /*1970*/  BSYNC B0 ;  /* 0x0000000000007941 */ /* 0x000fea0003800000 */
.L_x_639:
[----:B------:R-:W-:Y:S01]  /*1980*/  FADD.FTZ R13, R14, R2 ;  /* 0x000000020e0d7221 */ /* 0x000fe20000010000 */
[----:B------:R-:W-:Y:S01]  /*1990*/  MOV R12, 0x8 ;  /* 0x00000008000c7802 */ /* 0x000fe20000000f00 */
[----:B------:R-:W-:Y:S01]  /*19a0*/  IMAD.MOV.U32 R11, RZ, RZ, 0x1f ;  /* 0x0000001fff0b7424 */ /* 0x000fe200078e00ff */
[----:B------:R-:W-:-:S07]  /*19b0*/  MOV R15, 0xffffffff ;  /* 0xffffffff000f7802 */ /* 0x000fce0000000f00 */
[----:B------:R-:W-:Y:S05]  /*19c0*/  WARPSYNC.COLLECTIVE R15, `(.L_x_641) ;  /* 0x000000000f087348 */ /* 0x000fea0003c00000 */
[----:B------:R0:W1:Y:S02]  /*19d0*/  SHFL.DOWN P6, R14, R13, R12, R11 ;  /* 0x0800000c0d0e7389 */ /* 0x00006400000c000b */
[----:B01----:R-:W-:Y:S05]  /*19e0*/  ENDCOLLECTIVE ;  /* 0x000000000000791b */ /* 0x003fea0003800000 */
.L_x_641:
[----:B------:R-:W-:Y:S02]  /*19f0*/  HFMA2 R12, -RZ, RZ, 0, 2.384185791015625e-07 ;  /* 0x00000004ff0c7431 */ /* 0x000fe400000001ff */
[----:B------:R-:W-:-:S04]  /*1a00*/  FADD.FTZ R3, R13, R14 ;  /* 0x0000000e0d037221 */ /* 0x000fc80000010000 */
[----:B------:R-:W-:-:S07]  /*1a10*/  IMAD.MOV.U32 R13, RZ, RZ, R3 ;  /* 0x000000ffff0d7224 */ /* 0x000fce00078e0003 */
[----:B------:R-:W-:Y:S05]  /*1a20*/  WARPSYNC.COLLECTIVE R15, `(.L_x_642) ;  /* 0x000000000f087348 */ /* 0x000fea0003c00000 */
[----:B------:R0:W1:Y:S02]  /*1a30*/  SHFL.DOWN P6, R14, R13, R12, R11 ;  /* 0x0800000c0d0e7389 */ /* 0x00006400000c000b */
[----:B01----:R-:W-:Y:S05]  /*1a40*/  ENDCOLLECTIVE ;  /* 0x000000000000791b */ /* 0x003fea0003800000 */
.L_x_642:
[----:B------:R-:W-:Y:S01]  /*1a50*/  MOV R12, 0x2 ;  /* 0x00000002000c7802 */ /* 0x000fe20000000f00 */
[----:B------:R-:W-:-:S04]  /*1a60*/  FADD.FTZ R4, R3, R14 ;  /* 0x0000000e03047221 */ /* 0x000fc80000010000 */
[----:B------:R-:W-:-:S07]  /*1a70*/  IMAD.MOV.U32 R13, RZ, RZ, R4 ;  /* 0x000000ffff0d7224 */ /* 0x000fce00078e0004 */
[----:B------:R-:W-:Y:S05]  /*1a80*/  WARPSYNC.COLLECTIVE R15, `(.L_x_643) ;  /* 0x000000000f087348 */ /* 0x000fea0003c00000 */
[----:B------:R0:W1:Y:S02]  /*1a90*/  SHFL.DOWN P6, R14, R13, R12, R11 ;  /* 0x0800000c0d0e7389 */ /* 0x00006400000c000b */
[----:B01----:R-:W-:Y:S05]  /*1aa0*/  ENDCOLLECTIVE ;  /* 0x000000000000791b */ /* 0x003fea0003800000 */
.L_x_643:
[----:B------:R-:W-:Y:S02]  /*1ab0*/  HFMA2 R12, -RZ, RZ, 0, 5.9604644775390625e-08 ;  /* 0x00000001ff0c7431 */ /* 0x000fe400000001ff */
[----:B------:R-:W-:-:S04]  /*1ac0*/  FADD.FTZ R5, R4, R14 ;  /* 0x0000000e04057221 */ /* 0x000fc80000010000 */
[----:B------:R-:W-:-:S07]  /*1ad0*/  IMAD.MOV.U32 R13, RZ, RZ, R5 ;  /* 0x000000ffff0d7224 */ /* 0x000fce00078e0005 */
[----:B------:R-:W-:Y:S05]  /*1ae0*/  WARPSYNC.COLLECTIVE R15, `(.L_x_644) ;  /* 0x000000000f087348 */ /* 0x000fea0003c00000 */
[----:B------:R0:W1:Y:S02]  /*1af0*/  SHFL.DOWN P6, R14, R13, R12, R11 ;  /* 0x0800000c0d0e7389 */ /* 0x00006400000c000b */
[----:B01----:R-:W-:Y:S05]  /*1b00*/  ENDCOLLECTIVE ;  /* 0x000000000000791b */ /* 0x003fea0003800000 */
.L_x_644:
[----:B------:R-:W-:Y:S05]  /*1b10*/  BRA `(.L_x_645) ;  /* 0xfffffff4007c7947 */ /* 0x000fea000383ffff */
.L_x_646:
        /* <DEDUP_REMOVED lines=14> */
.L_x_1157:


//--------------------- .text._ZN2at6native45_GLOBAL__N__efdd3984_12_NLLLoss2d_cu_e9278b4638nll_loss2d_forward_size_average_kernelIN3c104HalfEEEvPT_PKS5_ --------------------------
	.section	.text._ZN2at6native45_GLOBAL__N__efdd3984_12_NLLLoss2d_cu_e9278b4638nll_loss2d_forward_size_average_kernelIN3c104HalfEEEvPT_PKS5_,"ax",@progbits
	.align	128
.text._ZN2at6native45_GLOBAL__N__efdd3984_12_NLLLoss2d_cu_e9278b4638nll_loss2d_forward_size_average_kernelIN3c104HalfEEEvPT_PKS5_:
        .type           _ZN2at6native45_GLOBAL__N__efdd3984_12_NLLLoss2d_cu_e9278b4638nll_loss2d_forward_size_average_kernelIN3c104HalfEEEvPT_PKS5_,@function
        .size           _ZN2at6native45_GLOBAL__N__efdd3984_12_NLLLoss2d_cu_e9278b4638nll_loss2d_forward_size_average_kernelIN3c104HalfEEEvPT_PKS5_,(.L_x_1158 - _ZN2at6native45_GLOBAL__N__efdd3984_12_NLLLoss2d_cu_e9278b4638nll_loss2d_forward_size_average_kernelIN3c104HalfEEEvPT_PKS5_)
        .other          _ZN2at6native45_GLOBAL__N__efdd3984_12_NLLLoss2d_cu_e9278b4638nll_loss2d_forward_size_average_kernelIN3c104HalfEEEvPT_PKS5_,@"STO_CUDA_ENTRY STV_DEFAULT"
_ZN2at6native45_GLOBAL__N__efdd3984_12_NLLLoss2d_cu_e9278b4638nll_loss2d_forward_size_average_kernelIN3c104HalfEEEvPT_PKS5_:
[----:B------:R-:W-:Y:S08]  /*0000*/  LDC R1, c[0x0][0x37c] ;  /* 0x0000df00ff017b82 */ /* 0x000ff00000000800 */
[----:B------:R-:W0:Y:S01]  /*0010*/  LDC.64 R4, c[0x0][0x388] ;  /* 0x0000e200ff047b82 */ /* 0x000e220000000a00 */
[----:B------:R-:W0:Y:S07]  /*0020*/  LDCU.64 UR4, c[0x0][0x358] ;  /* 0x00006b00ff0477ac */ /* 0x000e2e0008000a00 */
[----:B------:R-:W1:Y:S01]  /*0030*/  LDC.64 R2, c[0x0][0x380] ;  /* 0x0000e000ff027b82 */ /* 0x000e620000000a00 */
[----:B0-----:R-:W2:Y:S04]  /*0040*/  LDG.E.U16 R4, desc[UR4][R4.64] ;  /* 0x0000000404047981 */ /* 0x001ea8000c1e1500 */
[----:B-1----:R-:W3:Y:S01]  /*0050*/  LDG.E.U16 R0, desc[UR4][R2.64] ;  /* 0x0000000402007981 */ /* 0x002ee2000c1e1500 */
[----:B--2---:R-:W-:-:S04]  /*0060*/  HADD2.F32 R6, -RZ, R4.H0_H0 ;  /* 0x20000004ff067230 */ /* 0x004fc80000004100 */
[----:B------:R-:W0:Y:S01]  /*0070*/  MUFU.RCP R7, R6 ;  /* 0x0000000600077308 */ /* 0x000e220000001000 */
[----:B---3--:R-:W-:-:S05]  /*0080*/  HADD2.F32 R0, -RZ, R0.H0_H0 ;  /* 0x20000000ff007230 */ /* 0x008fca0000004100 */
[----:B0-----:R-:W-:-:S05]  /*0090*/  FMUL.FTZ R0, R0, R7 ;  /* 0x0000000700007220 */ /* 0x001fca0000410000 */
[----:B------:R-:W-:-:S05]  /*00a0*/  F2FP.F16.F32.PACK_AB R0, RZ, R0 ;  /* 0x00000000ff00723e */ /* 0x000fca00000000ff */
[----:B------:R-:W-:Y:S01]  /*00b0*/  STG.E.U16 desc[UR4][R2.64], R0 ;  /* 0x0000000002007986 */ /* 0x000fe2000c101504 */
[----:B------:R-:W-:Y:S05]  /*00c0*/  EXIT ;  /* 0x000000000000794d */ /* 0x000fea0003800000 */
.L_x_647:
        /* <DEDUP_REMOVED lines=11> */
.L_x_1158:


//--------------------- .text._ZN2at6native45_GLOBAL__N__efdd3984_12_NLLLoss2d_cu_e9278b4625nll_loss2d_forward_kernelIN3c104HalfEfiEEvPT_S6_PKS5_PKlS8_iiil --------------------------
	.section	.text._ZN2at6native45_GLOBAL__N__efdd3984_12_NLLLoss2d_cu_e9278b4625nll_loss2d_forward_kernelIN3c104HalfEfiEEvPT_S6_PKS5_PKlS8_iiil,"ax",@progbits
	.align	128
.text._ZN2at6native45_GLOBAL__N__efdd3984_12_NLLLoss2d_cu_e9278b4625nll_loss2d_forward_kernelIN3c104HalfEfiEEvPT_S6_PKS5_PKlS8_iiil:
        .type           _ZN2at6native45_GLOBAL__N__efdd3984_12_NLLLoss2d_cu_e9278b4625nll_loss2d_forward_kernelIN3c104HalfEfiEEvPT_S6_PKS5_PKlS8_iiil,@function
        .size           _ZN2at6native45_GLOBAL__N__efdd3984_12_NLLLoss2d_cu_e9278b4625nll_loss2d_forward_kernelIN3c104HalfEfiEEvPT_S6_PKS5_PKlS8_iiil,(.L_x_1159 - _ZN2at6native45_GLOBAL__N__efdd3984_12_NLLLoss2d_cu_e9278b4625nll_loss2d_forward_kernelIN3c104HalfEfiEEvPT_S6_PKS5_PKlS8_iiil)
        .other          _ZN2at6native45_GLOBAL__N__efdd3984_12_NLLLoss2d_cu_e9278b4625nll_loss2d_forward_kernelIN3c104HalfEfiEEvPT_S6_PKS5_PKlS8_iiil,@"STO_CUDA_ENTRY STV_DEFAULT"
_ZN2at6native45_GLOBAL__N__efdd3984_12_NLLLoss2d_cu_e9278b4625nll_loss2d_forward_kernelIN3c104HalfEfiEEvPT_S6_PKS5_PKlS8_iiil:
        /* <DEDUP_REMOVED lines=30> */
[----:B------:R-:W-:Y:S01]  /*01e0*/  @P0 IADD3 R0, PT, PT, R0, -R7, RZ ;  /* 0x8000000700000210 */ /* 0x000fe20007ffe0ff */
[----:B------:R-:W-:-:S03]  /*01f0*/  @P0 VIADD R3, R3, 0x1 ;  /* 0x0000000103030836 */ /* 0x000fc60000000000 */
[----:B------:R-:W-:-:S13]  /*0200*/  ISETP.GE.U32.AND P1, PT, R0, R7, PT ;  /* 0x000000070000720c */ /* 0x000fda0003f26070 */
[----:B------:R-:W-:Y:S02]  /*0210*/  @P1 IADD3 R3, PT, PT, R3, 0x1, RZ ;  /* 0x0000000103031810 */ /* 0x000fe40007ffe0ff */
        /* <DEDUP_REMOVED lines=12> */
.L_x_657:
        /* <DEDUP_REMOVED lines=29> */
.L_x_654:
[----:B------:R-:W-:Y:S05]  /*04b0*/  BSYNC.RECONVERGENT B6 ;  /* 0x0000000000067941 */ /* 0x000fea0003800200 */
.L_x_653:
        /* <DEDUP_REMOVED lines=25> */
.L_x_656:
[----:B------:R-:W-:Y:S05]  /*0650*/  BSYNC.RECONVERGENT B6 ;  /* 0x0000000000067941 */ /* 0x000fea0003800200 */
.L_x_655:
[----:B------:R-:W0:Y:S02]  /*0660*/  LDC.64 R2, c[0x0][0x390] ;  /* 0x0000e400ff027b82 */ /* 0x000e240000000a00 */
[----:B0-----:R-:W-:-:S06]  /*0670*/  IMAD.WIDE R2, R23, 0x2, R2 ;  /* 0x0000000217027825 */ /* 0x001fcc00078e0202 */
        /* <DEDUP_REMOVED lines=8> */
.L_x_652:
[----:B------:R-:W-:Y:S05]  /*0700*/  BSYNC.RECONVERGENT B7 ;  /* 0x0000000000077941 */ /* 0x000fea0003800200 */
.L_x_651:
[----:B------:R-:W0:Y:S02]  /*0710*/  LDC R3, c[0x0][0x3b0] ;  /* 0x0000ec00ff037b82 */ /* 0x000e240000000800 */
[----:B0-----:R-:W-:-:S05]  /*0720*/  IMAD R18, R3, UR48, R18 ;  /* 0x0000003003127c24 */ /* 0x001fca000f8e0212 */
[----:B------:R-:W-:-:S13]  /*0730*/  ISETP.GE.AND P0, PT, R18, UR50, PT ;  /* 0x0000003212007c0c */ /* 0x000fda000bf06270 */
[----:B------:R-:W-:Y:S05]  /*0740*/  @!P0 BRA `(.L_x_657) ;  /* 0xfffffff800e48947 */ /* 0x000fea000383ffff */
[----:B------:R-:W-:Y:S05]  /*0750*/  BRA `(.L_x_649) ;  /* 0x00000004000c7947 */ /* 0x000fea0003800000 */
.L_x_650:
[----:B------:R-:W-:-:S07]  /*0760*/  CS2R R16, SRZ ;  /* 0x0000000000107805 */ /* 0x000fce000001ff00 */
.L_x_664:
[----:B------:R-:W0:Y:S01]  /*0770*/  LDC.64 R22, c[0x0][0x398] ;  /* 0x0000e600ff167b82 */ /* 0x000e220000000a00 */
[----:B------:R-:W-:-:S04]  /*0780*/  IMAD.IADD R3, R19, 0x1, R18 ;  /* 0x0000000113037824 */ /* 0x000fc800078e0212 */
        /* <DEDUP_REMOVED lines=13> */
[----:B------:R-:W-:Y:S02]  /*0860*/  HFMA2 R8, -RZ, RZ, 0, 6.31809234619140625e-06 ;  /* 0x0000006aff087431 */ /* 0x000fe400000001ff */
        /* <DEDUP_REMOVED lines=13> */
.L_x_661:
[----:B------:R-:W-:Y:S05]  /*0940*/  BSYNC.RECONVERGENT B6 ;  /* 0x0000000000067941 */ /* 0x000fea0003800200 */
.L_x_660:
[----:B------:R-:W-:Y:S01]  /*0950*/  IMAD R3, R19, UR46, R18 ;  /* 0x0000002e13037c24 */ /* 0x000fe2000f8e0212 */
[----:B------:R-:W-:Y:S03]  /*0960*/  BSSY.RECONVERGENT B6, `(.L_x_662) ;  /* 0x0000014000067945 */ /* 0x000fe60003800200 */
[----:B------:R-:W-:-:S05]  /*0970*/  IMAD R22, R22, UR47, R3 ;  /* 0x0000002f16167c24 */ /* 0x000fca000f8e0203 */
[----:B------:R-:W-:-:S13]  /*0980*/  ISETP.GT.AND P0, PT, R22, -0x1, PT ;  /* 0xffffffff1600780c */ /* 0x000fda0003f04270 */
[----:B------:R-:W-:Y:S05]  /*0990*/  @P0 BRA `(.L_x_663) ;  /* 0x0000000000400947 */ /* 0x000fea0003800000 */
        /* <DEDUP_REMOVED lines=16> */
.L_x_663:
[----:B------:R-:W-:Y:S05]  /*0aa0*/  BSYNC.RECONVERGENT B6 ;  /* 0x0000000000067941 */ /* 0x000fea0003800200 */
.L_x_662:
[----:B------:R-:W0:Y:S02]  /*0ab0*/  LDC.64 R2, c[0x0][0x390] ;  /* 0x0000e400ff027b82 */ /* 0x000e240000000a00 */
[----:B0-----:R-:W-:-:S06]  /*0ac0*/  IMAD.WIDE R22, R22, 0x2, R2 ;  /* 0x0000000216167825 */ /* 0x001fcc00078e0202 */
[----:B------:R-:W2:Y:S01]  /*0ad0*/  LDG.E.U16 R22, desc[UR36][R22.64] ;  /* 0x0000002416167981 */ /* 0x000ea2000c1e1500 */
[----:B------:R-:W-:Y:S01]  /*0ae0*/  FADD.FTZ R17, R17, 1 ;  /* 0x3f80000011117421 */ /* 0x000fe20000010000 */
[----:B--2---:R-:W-:-:S05]  /*0af0*/  HADD2.F32 R0, -RZ, R22.H0_H0 ;  /* 0x20000016ff007230 */ /* 0x004fca0000004100 */
[----:B------:R-:W-:-:S05]  /*0b00*/  FADD.FTZ R0, R0, -RZ ;  /* 0x800000ff00007221 */ /* 0x000fca0000010000 */
[----:B------:R-:W-:-:S05]  /*0b10*/  F2FP.F16.F32.PACK_AB R0, RZ, R0 ;  /* 0x00000000ff00723e */ /* 0x000fca00000000ff */
[----:B------:R-:W-:-:S05]  /*0b20*/  HADD2.F32 R3, -RZ, R0.H0_H0 ;  /* 0x20000000ff037230 */ /* 0x000fca0000004100 */
[----:B------:R-:W-:-:S07]  /*0b30*/  FADD.FTZ R16, R16, -R3 ;  /* 0x8000000310107221 */ /* 0x000fce0000010000 */
.L_x_659:
[----:B------:R-:W-:Y:S05]  /*0b40*/  BSYNC.RECONVERGENT B7 ;  /* 0x0000000000077941 */ /* 0x000fea0003800200 */
.L_x_658:
[----:B------:R-:W0:Y:S02]  /*0b50*/  LDC R3, c[0x0][0x3b0] ;  /* 0x0000ec00ff037b82 */ /* 0x000e240000000800 */
[----:B0-----:R-:W-:-:S05]  /*0b60*/  IMAD R18, R3, UR48, R18 ;  /* 0x0000003003127c24 */ /* 0x001fca000f8e0212 */
[----:B------:R-:W-:-:S13]  /*0b70*/  ISETP.GE.AND P0, PT, R18, UR49, PT ;  /* 0x0000003112007c0c */ /* 0x000fda000bf06270 */
[----:B------:R-:W-:Y:S05]  /*0b80*/  @!P0 BRA `(.L_x_664) ;  /* 0xfffffff800f88947 */ /* 0x000fea000383ffff */
.L_x_649:
[----:B------:R-:W-:Y:S05]  /*0b90*/  BSYNC.RECONVERGENT B8 ;  /* 0x0000000000087941 */ /* 0x000fea0003800200 */
.L_x_648:
        /* <DEDUP_REMOVED lines=12> */
.L_x_678:
        /* <DEDUP_REMOVED lines=12> */
[----:B------:R-:W-:-:S03]  /*0d20*/  HFMA2 R0, -RZ, RZ, 0, 0 ;  /* 0x00000000ff007431 */ /* 0x000fc600000001ff */
[----:B------:R-:W-:-:S05]  /*0d30*/  @!P1 LEA.HI R3, R6, R3, RZ, 0x1d ;  /* 0x0000000306039211 */ /* 0x000fca00078fe8ff */
[----:B------:R0:W-:Y:S01]  /*0d40*/  @!P1 STS [R3], R14 ;  /* 0x0000000e03009388 */ /* 0x0001e20000000800 */
[----:B--2---:R-:W-:Y:S01]  /*0d50*/  @!P0 LEA R2, R5, R2, 0x18 ;  /* 0x0000000205028211 */ /* 0x004fe200078ec0ff */
[----:B------:R-:W-:Y:S01]  /*0d60*/  BAR.SYNC.DEFER_BLOCKING 0x0 ;  /* 0x0000000000007b1d */ /* 0x000fe20000010000 */
[----:B------:R-:W-:-:S03]  /*0d70*/  ISETP.GT.U32.AND P1, PT, R6, 0x1f, PT ;  /* 0x0000001f0600780c */ /* 0x000fc60003f24070 */
[----:B------:R-:W-:-:S05]  /*0d80*/  @!P0 IMAD R2, R7, 0x4, R2 ;  /* 0x0000000407028824 */ /* 0x000fca00078e0202 */
[----:B------:R0:W2:Y:S05]  /*0d90*/  @!P0 LDS R0, [R2] ;  /* 0x0000000002008984 */ /* 0x0000aa0000000800 */
[----:B------:R-:W-:Y:S05]  /*0da0*/  @P1 BRA `(.L_x_667) ;  /* 0x0000000000301947 */ /* 0x000fea0003800000 */
[----:B------:R-:W-:-:S03]  /*0db0*/  UMOV UR4, 0xffffffff ;  /* 0xffffffff00047882 */ /* 0x000fc60000000000 */
[----:B------:R-:W-:Y:S05]  /*0dc0*/  BRA.DIV UR4, `(.L_x_668) ;  /* 0x0000000604d47947 */ /* 0x000fea000b800000 */
[----:B0-2---:R-:W0:Y:S02]  /*0dd0*/  SHFL.DOWN PT, R14, R0, 0x10, 0x1f ;  /* 0x0a001f00000e7f89 */ /* 0x005e2400000e0000 */
        /* <DEDUP_REMOVED lines=8> */
.L_x_684:
[----:B-1----:R-:W-:-:S07]  /*0e60*/  FADD.FTZ R0, R5, R14 ;  /* 0x0000000e05007221 */ /* 0x002fce0000010000 */
.L_x_667:
[----:B------:R-:W-:Y:S05]  /*0e70*/  BSYNC B0 ;  /* 0x0000000000007941 */ /* 0x000fea0003800000 */
.L_x_666:
[----:B------:R-:W-:Y:S01]  /*0e80*/  UMOV UR4, 0xffffffff ;  /* 0xffffffff00047882 */ /* 0x000fe20000000000 */
[----:B------:R-:W-:Y:S02]  /*0e90*/  ISETP.NE.AND P2, PT, R7, RZ, PT ;  /* 0x000000ff0700720c */ /* 0x000fe40003f45270 */
[----:B------:R-:W-:Y:S11]  /*0ea0*/  BRA.DIV UR4, `(.L_x_669) ;  /* 0x0000000a041c7947 */ /* 0x000ff6000b800000 */
[----:B0-----:R-:W0:Y:S02]  /*0eb0*/  SHFL.DOWN PT, R14, R16, 0x10, 0x1f ;  /* 0x0a001f00100e7f89 */ /* 0x001e2400000e0000 */
[----:B0-----:R-:W-:-:S05]  /*0ec0*/  FADD.FTZ R13, R14, R16 ;  /* 0x000000100e0d7221 */ /* 0x001fca0000010000 */
[----:B------:R-:W0:Y:S02]  /*0ed0*/  SHFL.DOWN PT, R14, R13, 0x8, 0x1f ;  /* 0x09001f000d0e7f89 */ /* 0x000e2400000e0000 */
[----:B0-----:R-:W-:-:S05]  /*0ee0*/  FADD.FTZ R2, R13, R14 ;  /* 0x0000000e0d027221 */ /* 0x001fca0000010000 */
[----:B------:R-:W0:Y:S02]  /*0ef0*/  SHFL.DOWN PT, R14, R2, 0x4, 0x1f ;  /* 0x08801f00020e7f89 */ /* 0x000e2400000e0000 */
[----:B0-----:R-:W-:-:S05]  /*0f00*/  FADD.FTZ R3, R2, R14 ;  /* 0x0000000e02037221 */ /* 0x001fca0000010000 */
[----:B------:R-:W1:Y:S02]  /*0f10*/  SHFL.DOWN PT, R14, R3, 0x2, 0x1f ;  /* 0x08401f00030e7f89 */ /* 0x000e6400000e0000 */
[----:B-1----:R-:W-:-:S05]  /*0f20*/  FADD.FTZ R4, R3, R14 ;  /* 0x0000000e03047221 */ /* 0x002fca0000010000 */
[----:B------:R0:W1:Y:S02]  /*0f30*/  SHFL.DOWN PT, R14, R4, 0x1, 0x1f ;  /* 0x08201f00040e7f89 */ /* 0x00006400000e0000 */
.L_x_691:
[----:B------:R-:W3:Y:S01]  /*0f40*/  @!P2 S2R R3, SR_CgaCtaId ;  /* 0x000000000003a919 */ /* 0x000ee20000008800 */
[----:B------:R-:W-:Y:S05]  /*0f50*/  WARPSYNC.ALL ;  /* 0x0000000000007948 */ /* 0x000fea0003800000 */
[----:B------:R-:W-:Y:S01]  /*0f60*/  BAR.SYNC.DEFER_BLOCKING 0x0 ;  /* 0x0000000000007b1d */ /* 0x000fe20000010000 */
[----:B------:R-:W-:Y:S01]  /*0f70*/  @!P2 MOV R2, 0x400 ;  /* 0x000004000002a802 */ /* 0x000fe20000000f00 */
[----:B-1----:R-:W-:Y:S01]  /*0f80*/  FADD.FTZ R14, R4, R14 ;  /* 0x0000000e040e7221 */ /* 0x002fe20000010000 */
[----:B------:R-:W-:-:S03]  /*0f90*/  @!P0 MOV R5, 0x400 ;  /* 0x0000040000058802 */ /* 0x000fc60000000f00 */
[----:B------:R-:W-:Y:S01]  /*0fa0*/  @!P2 VIADD R2, R2, 0x1000 ;  /* 0x000010000202a836 */ /* 0x000fe20000000000 */
[----:B------:R-:W-:Y:S01]  /*0fb0*/  @!P0 IADD3 R5, PT, PT, R5, 0x1000, RZ ;  /* 0x0000100005058810 */ /* 0x000fe20007ffe0ff */
[----:B------:R-:W1:Y:S03]  /*0fc0*/  @!P0 S2R R8, SR_CgaCtaId ;  /* 0x0000000000088919 */ /* 0x000e660000008800 */
[----:B---3--:R-:W-:Y:S01]  /*0fd0*/  @!P2 LEA R3, R3, R2, 0x18 ;  /* 0x000000020303a211 */ /* 0x008fe200078ec0ff */
[----:B------:R-:W-:-:S03]  /*0fe0*/  IMAD.MOV.U32 R2, RZ, RZ, RZ ;  /* 0x000000ffff027224 */ /* 0x000fc600078e00ff */
[----:B------:R-:W-:-:S05]  /*0ff0*/  @!P2 LEA.HI R3, R6, R3, RZ, 0x1d ;  /* 0x000000030603a211 */ /* 0x000fca00078fe8ff */
[----:B------:R3:W-:Y:S01]  /*1000*/  @!P2 STS [R3], R14 ;  /* 0x0000000e0300a388 */ /* 0x0007e20000000800 */
[----:B-1----:R-:W-:-:S04]  /*1010*/  @!P0 LEA R8, R8, R5, 0x18 ;  /* 0x0000000508088211 */ /* 0x002fc800078ec0ff */
[----:B------:R-:W-:Y:S01]  /*1020*/  @!P0 LEA R7, R7, R8, 0x2 ;  /* 0x0000000807078211 */ /* 0x000fe200078e10ff */
[----:B------:R-:W-:Y:S06]  /*1030*/  BAR.SYNC.DEFER_BLOCKING 0x0 ;  /* 0x0000000000007b1d */ /* 0x000fec0000010000 */
[----:B------:R3:W1:Y:S01]  /*1040*/  @!P0 LDS R2, [R7] ;  /* 0x0000000007028984 */ /* 0x0006620000000800 */
[----:B------:R-:W-:Y:S05]  /*1050*/  @P1 EXIT ;  /* 0x000000000000194d */ /* 0x000fea0003800000 */
[----:B-1-3--:R-:W1:Y:S01]  /*1060*/  SHFL.DOWN PT, R3, R2, 0x10, 0x1f ;  /* 0x0a001f0002037f89 */ /* 0x00ae6200000e0000 */
[----:B------:R-:W-:Y:S01]  /*1070*/  ISETP.NE.AND P0, PT, R6, RZ, PT ;  /* 0x000000ff0600720c */ /* 0x000fe20003f05270 */
[----:B-1----:R-:W-:-:S05]  /*1080*/  FADD.FTZ R3, R3, R2 ;  /* 0x0000000203037221 */ /* 0x002fca0000010000 */
[----:B0-----:R-:W0:Y:S02]  /*1090*/  SHFL.DOWN PT, R4, R3, 0x8, 0x1f ;  /* 0x09001f0003047f89 */ /* 0x001e2400000e0000 */
        /* <DEDUP_REMOVED lines=8> */
[----:B------:R-:W-:Y:S01]  /*1120*/  IMAD.MOV.U32 R6, RZ, RZ, 0x3254 ;  /* 0x00003254ff067424 */ /* 0x000fe200078e00ff */
[----:B------:R-:W-:Y:S01]  /*1130*/  BSSY.RECONVERGENT B0, `(.L_x_670) ;  /* 0x000000f000007945 */ /* 0x000fe20003800200 */
[----:B---3--:R-:W-:Y:S02]  /*1140*/  LOP3.LUT R2, R10, 0xfffffffd, RZ, 0xc0, !PT ;  /* 0xfffffffd0a027812 */ /* 0x008fe400078ec0ff */
[----:B------:R-:W-:Y:S01]  /*1150*/  MOV R3, R11 ;  /* 0x0000000b00037202 */ /* 0x000fe20000000f00 */
[----:B-1----:R-:W-:Y:S01]  /*1160*/  FADD.FTZ R11, R8, R7 ;  /* 0x00000007080b7221 */ /* 0x002fe20000010000 */
[----:B------:R-:W-:Y:S02]  /*1170*/  LOP3.LUT R4, R10, 0x2, RZ, 0xc0, !PT ;  /* 0x000000020a047812 */ /* 0x000fe400078ec0ff */
[----:B0-2---:R-:W-:Y:S01]  /*1180*/  F2FP.F16.F32.PACK_AB R8, RZ, R0 ;  /* 0x00000000ff08723e */ /* 0x005fe200000000ff */
[----:B------:R0:W5:Y:S01]  /*1190*/  LD.E R5, desc[UR36][R2.64] ;  /* 0x0000002402057980 */ /* 0x000162000c101900 */
[----:B------:R-:W-:-:S04]  /*11a0*/  ISETP.EQ.U32.AND P0, PT, R4, RZ, PT ;  /* 0x000000ff0400720c */ /* 0x000fc80003f02070 */
[----:B------:R-:W-:-:S09]  /*11b0*/  SEL R0, R6, 0x7610, P0 ;  /* 0x0000761006007807 */ /* 0x000fd20000000000 */
.L_x_671:
[----:B-----5:R-:W-:-:S05]  /*11c0*/  HADD2 R4, R5, R8.H0_H0 ;  /* 0x2000000805047230 */ /* 0x020fca0000000000 */
[----:B------:R-:W-:-:S05]  /*11d0*/  PRMT R7, R5, R0, R4 ;  /* 0x0000000005077216 */ /* 0x000fca0000000004 */
[----:B------:R-:W2:Y:S02]  /*11e0*/  ATOM.E.CAS.STRONG.GPU PT, R4, [R2], R5, R7 ;  /* 0x000000050204738b */ /* 0x000ea400001ee107 */
[----:B--2---:R-:W-:Y:S02]  /*11f0*/  ISETP.NE.U32.AND P0, PT, R4, R5, PT ;  /* 0x000000050400720c */ /* 0x004fe40003f05070 */
[----:B------:R-:W-:-:S11]  /*1200*/  MOV R5, R4 ;  /* 0x0000000400057202 */ /* 0x000fd60000000f00 */
[----:B------:R-:W-:Y:S05]  /*1210*/  @P0 BRA `(.L_x_671) ;  /* 0xfffffffc00e80947 */ /* 0x000fea000383ffff */
[----:B------:R-:W-:Y:S05]  /*1220*/  BSYNC.RECONVERGENT B0 ;  /* 0x0000000000007941 */ /* 0x000fea0003800200 */
.L_x_670:
[----:B------:R-:W0:Y:S01]  /*1230*/  LDC.64 R8, c[0x0][0x380] ;  /* 0x0000e000ff087b82 */ /* 0x000e220000000a00 */
[----:B------:R-:W-:Y:S02]  /*1240*/  F2FP.F16.F32.PACK_AB R11, RZ, R11 ;  /* 0x0000000bff0b723e */ /* 0x000fe400000000ff */
[C---:B0-----:R-:W-:Y:S01]  /*1250*/  LOP3.LUT R2, R8.reuse, 0xfffffffd, RZ, 0xc0, !PT ;  /* 0xfffffffd08027812 */ /* 0x041fe200078ec0ff */
[----:B------:R-:W-:Y:S01]  /*1260*/  IMAD.MOV.U32 R3, RZ, RZ, R9 ;  /* 0x000000ffff037224 */ /* 0x000fe200078e0009 */
[----:B------:R-:W-:-:S04]  /*1270*/  LOP3.LUT R0, R8, 0x2, RZ, 0xc0, !PT ;  /* 0x0000000208007812 */ /* 0x000fc800078ec0ff */
[----:B------:R0:W5:Y:S01]  /*1280*/  LD.E R5, desc[UR36][R2.64] ;  /* 0x0000002402057980 */ /* 0x000162000c101900 */
[----:B------:R-:W-:-:S04]  /*1290*/  ISETP.EQ.U32.AND P0, PT, R0, RZ, PT ;  /* 0x000000ff0000720c */ /* 0x000fc80003f02070 */
[----:B------:R-:W-:-:S09]  /*12a0*/  SEL R0, R6, 0x7610, P0 ;  /* 0x0000761006007807 */ /* 0x000fd20000000000 */
.L_x_672:
[----:B-----5:R-:W-:-:S05]  /*12b0*/  HADD2 R4, R5, R11.H0_H0 ;  /* 0x2000000b05047230 */ /* 0x020fca0000000000 */
[----:B------:R-:W-:-:S05]  /*12c0*/  PRMT R7, R5, R0, R4 ;  /* 0x0000000005077216 */ /* 0x000fca0000000004 */
[----:B------:R-:W2:Y:S02]  /*12d0*/  ATOM.E.CAS.STRONG.GPU PT, R4, [R2], R5, R7 ;  /* 0x000000050204738b */ /* 0x000ea400001ee107 */
[----:B--2---:R-:W-:Y:S02]  /*12e0*/  ISETP.NE.U32.AND P0, PT, R4, R5, PT ;  /* 0x000000050400720c */ /* 0x004fe40003f05070 */
[----:B------:R-:W-:-:S11]  /*12f0*/  MOV R5, R4 ;  /* 0x0000000400057202 */ /* 0x000fd60000000f00 */
[----:B------:R-:W-:Y:S05]  /*1300*/  @P0 BRA `(.L_x_672) ;  /* 0xfffffffc00e80947 */ /* 0x000fea000383ffff */
[----:B------:R-:W-:Y:S05]  /*1310*/  EXIT ;  /* 0x000000000000794d */ /* 0x000fea0003800000 */
.L_x_665:
[----:B------:R-:W-:Y:S02]  /*1320*/  IMAD.MOV.U32 R13, RZ, RZ, R17 ;  /* 0x000000ffff0d7224 */ /* 0x000fe400078e0011 */
[----:B------:R-:W-:Y:S02]  /*1330*/  HFMA2 R12, -RZ, RZ, 0, 9.5367431640625e-07 ;  /* 0x00000010ff0c7431 */ /* 0x000fe400000001ff */
[----:B------:R-:W-:Y:S01]  /*1340*/  IMAD.MOV.U32 R11, RZ, RZ, 0x1f ;  /* 0x0000001fff0b7424 */ /* 0x000fe200078e00ff */
[----:B------:R-:W-:-:S07]  /*1350*/  MOV R15, 0xffffffff ;  /* 0xffffffff000f7802 */ /* 0x000fce0000000f00 */
[----:B0-----:R-:W-:Y:S05]  /*1360*/  WARPSYNC.COLLECTIVE R15, `(.L_x_673) ;  /* 0x000000000f087348 */ /* 0x001fea0003c00000 */
[----:B------:R1:W2:Y:S02]  /*1370*/  SHFL.DOWN P6, R14, R13, R12, R11 ;  /* 0x0800000c0d0e7389 */ /* 0x0002a400000c000b */
[----:B012---:R-:W-:Y:S05]  /*1380*/  ENDCOLLECTIVE ;  /* 0x000000000000791b */ /* 0x007fea0003800000 */
.L_x_673:
[----:B------:R-:W-:Y:S02]  /*1390*/  HFMA2 R12, -RZ, RZ, 0, 4.76837158203125e-07 ;  /* 0x00000008ff0c7431 */ /* 0x000fe400000001ff */
[----:B------:R-:W-:-:S04]  /*13a0*/  FADD.FTZ R0, R14, R17 ;  /* 0x000000110e007221 */ /* 0x000fc80000010000 */
[----:B------:R-:W-:-:S07]  /*13b0*/  IMAD.MOV.U32 R13, RZ, RZ, R0 ;  /* 0x000000ffff0d7224 */ /* 0x000fce00078e0000 */
[----:B------:R-:W-:Y:S05]  /*13c0*/  WARPSYNC.COLLECTIVE R15, `(.L_x_674) ;  /* 0x000000000f087348 */ /* 0x000fea0003c00000 */
[----:B------:R0:W1:Y:S02]  /*13d0*/  SHFL.DOWN P6, R14, R13, R12, R11 ;  /* 0x0800000c0d0e7389 */ /* 0x00006400000c000b */
[----:B01----:R-:W-:Y:S05]  /*13e0*/  ENDCOLLECTIVE ;  /* 0x000000000000791b */ /* 0x003fea0003800000 */
.L_x_674:
[----:B------:R-:W-:Y:S01]  /*13f0*/  MOV R12, 0x4 ;  /* 0x00000004000c7802 */ /* 0x000fe20000000f00 */
[----:B------:R-:W-:-:S04]  /*1400*/  FADD.FTZ R2, R0, R14 ;  /* 0x0000000e00027221 */ /* 0x000fc80000010000 */
[----:B------:R-:W-:-:S07]  /*1410*/  IMAD.MOV.U32 R13, RZ, RZ, R2 ;  /* 0x000000ffff0d7224 */ /* 0x000fce00078e0002 */
[----:B------:R-:W-:Y:S05]  /*1420*/  WARPSYNC.COLLECTIVE R15, `(.L_x_675) ;  /* 0x000000000f087348 */ /* 0x000fea0003c00000 */
[----:B------:R0:W1:Y:S02]  /*1430*/  SHFL.DOWN P6, R14, R13, R12, R11 ;  /* 0x0800000c0d0e7389 */ /* 0x00006400000c000b */
[----:B01----:R-:W-:Y:S05]  /*1440*/  ENDCOLLECTIVE ;  /* 0x000000000000791b */ /* 0x003fea0003800000 */
.L_x_675:
[----:B------:R-:W-:Y:S02]  /*1450*/  HFMA2 R12, -RZ, RZ, 0, 1.1920928955078125e-07 ;  /* 0x00000002ff0c7431 */ /* 0x000fe400000001ff */
[----:B------:R-:W-:-:S04]  /*1460*/  FADD.FTZ R3, R2, R14 ;  /* 0x0000000e02037221 */ /* 0x000fc80000010000 */
[----:B------:R-:W-:-:S07]  /*1470*/  IMAD.MOV.U32 R13, RZ, RZ, R3 ;  /* 0x000000ffff0d7224 */ /* 0x000fce00078e0003 */
[----:B------:R-:W-:Y:S05]  /*1480*/  WARPSYNC.COLLECTIVE R15, `(.L_x_676) ;  /* 0x000000000f087348 */ /* 0x000fea0003c00000 */
[----:B------:R0:W1:Y:S02]  /*1490*/  SHFL.DOWN P6, R14, R13, R12, R11 ;  /* 0x0800000c0d0e7389 */ /* 0x00006400000c000b */
[----:B01----:R-:W-:Y:S05]  /*14a0*/  ENDCOLLECTIVE ;  /* 0x000000000000791b */ /* 0x003fea0003800000 */
.L_x_676:
[----:B------:R-:W-:Y:S01]  /*14b0*/  MOV R12, 0x1 ;  /* 0x00000001000c7802 */ /* 0x000fe20000000f00 */
[----:B------:R-:W-:-:S04]  /*14c0*/  FADD.FTZ R4, R3, R14 ;  /* 0x0000000e03047221 */ /* 0x000fc80000010000 */
[----:B------:R-:W-:-:S07]  /*14d0*/  IMAD.MOV.U32 R13, RZ, RZ, R4 ;  /* 0x000000ffff0d7224 */ /* 0x000fce00078e0004 */
[----:B------:R-:W-:Y:S05]  /*14e0*/  WARPSYNC.COLLECTIVE R15, `(.L_x_677) ;  /* 0x000000000f087348 */ /* 0x000fea0003c00000 */
[----:B------:R0:W1:Y:S02]  /*14f0*/  SHFL.DOWN P6, R14, R13, R12, R11 ;  /* 0x0800000c0d0e7389 */ /* 0x00006400000c000b */
[----:B01----:R-:W-:Y:S05]  /*1500*/  ENDCOLLECTIVE ;  /* 0x000000000000791b */ /* 0x003fea0003800000 */
.L_x_677:
[----:B------:R-:W-:Y:S05]  /*1510*/  BRA `(.L_x_678) ;  /* 0xfffffff400d07947 */ /* 0x000fea000383ffff */
.L_x_668:
[----:B--2---:R-:W-:Y:S02]  /*1520*/  IMAD.MOV.U32 R13, RZ, RZ, R0 ;  /* 0x000000ffff0d7224 */ /* 0x004fe400078e0000 */
[----:B------:R-:W-:Y:S02]  /*1530*/  HFMA2 R12, -RZ, RZ, 0, 9.5367431640625e-07 ;  /* 0x00000010ff0c7431 */ /* 0x000fe400000001ff */
[----:B------:R-:W-:Y:S01]  /*1540*/  IMAD.MOV.U32 R11, RZ, RZ, 0x1f ;  /* 0x0000001fff0b7424 */ /* 0x000fe200078e00ff */
[----:B------:R-:W-:-:S07]  /*1550*/  MOV R15, 0xffffffff ;  /* 0xffffffff000f7802 */ /* 0x000fce0000000f00 */
[----:B01----:R-:W-:Y:S05]  /*1560*/  WARPSYNC.COLLECTIVE R15, `(.L_x_679) ;  /* 0x000000000f087348 */ /* 0x003fea0003c00000 */
[----:B0-----:R0:W2:Y:S02]  /*1570*/  SHFL.DOWN P6, R14, R13, R12, R11 ;  /* 0x0800000c0d0e7389 */ /* 0x0010a400000c000b */
[----:B012---:R-:W-:Y:S05]  /*1580*/  ENDCOLLECTIVE ;  /* 0x000000000000791b */ /* 0x007fea0003800000 */
.L_x_679:
[----:B------:R-:W-:Y:S02]  /*1590*/  HFMA2 R12, -RZ, RZ, 0, 4.76837158203125e-07 ;  /* 0x00000008ff0c7431 */ /* 0x000fe400000001ff */
[----:B------:R-:W-:-:S04]  /*15a0*/  FADD.FTZ R2, R0, R14 ;  /* 0x0000000e00027221 */ /* 0x000fc80000010000 */
[----:B------:R-:W-:-:S07]  /*15b0*/  IMAD.MOV.U32 R13, RZ, RZ, R2 ;  /* 0x000000ffff0d7224 */ /* 0x000fce00078e0002 */
[----:B------:R-:W-:Y:S05]  /*15c0*/  WARPSYNC.COLLECTIVE R15, `(.L_x_680) ;  /* 0x000000000f087348 */ /* 0x000fea0003c00000 */
[----:B------:R0:W1:Y:S02]  /*15d0*/  SHFL.DOWN P6, R14, R13, R12, R11 ;  /* 0x0800000c0d0e7389 */ /* 0x00006400000c000b */
[----:B01----:R-:W-:Y:S05]  /*15e0*/  ENDCOLLECTIVE ;  /* 0x000000000000791b */ /* 0x003fea0003800000 */
.L_x_680:
[----:B------:R-:W-:Y:S01]  /*15f0*/  MOV R12, 0x4 ;  /* 0x00000004000c7802 */ /* 0x000fe20000000f00 */
[----:B------:R-:W-:-:S04]  /*1600*/  FADD.FTZ R3, R2, R14 ;  /* 0x0000000e02037221 */ /* 0x000fc80000010000 */
[----:B------:R-:W-:-:S07]  /*1610*/  IMAD.MOV.U32 R13, RZ, RZ, R3 ;  /* 0x000000ffff0d7224 */ /* 0x000fce00078e0003 */
[----:B------:R-:W-:Y:S05]  /*1620*/  WARPSYNC.COLLECTIVE R15, `(.L_x_681) ;  /* 0x000000000f087348 */ /* 0x000fea0003c00000 */
[----:B------:R0:W1:Y:S02]  /*1630*/  SHFL.DOWN P6, R14, R13, R12, R11 ;  /* 0x0800000c0d0e7389 */ /* 0x00006400000c000b */
[----:B01----:R-:W-:Y:S05]  /*1640*/  ENDCOLLECTIVE ;  /* 0x000000000000791b */ /* 0x003fea0003800000 */
.L_x_681:
[----:B------:R-:W-:Y:S02]  /*1650*/  HFMA2 R12, -RZ, RZ, 0, 1.1920928955078125e-07 ;  /* 0x00000002ff0c7431 */ /* 0x000fe400000001ff */
[----:B------:R-:W-:-:S04]  /*1660*/  FADD.FTZ R4, R3, R14 ;  /* 0x0000000e03047221 */ /* 0x000fc80000010000 */
[----:B------:R-:W-:-:S07]  /*1670*/  IMAD.MOV.U32 R13, RZ, RZ, R4 ;  /* 0x000000ffff0d7224 */ /* 0x000fce00078e0004 */
[----:B------:R-:W-:Y:S05]  /*1680*/  WARPSYNC.COLLECTIVE R15, `(.L_x_682) ;  /* 0x000000000f087348 */ /* 0x000fea0003c00000 */
[----:B------:R0:W1:Y:S02]  /*1690*/  SHFL.DOWN P6, R14, R13, R12, R11 ;  /* 0x0800000c0d0e7389 */ /* 0x00006400000c000b */
[----:B01----:R-:W-:Y:S05]  /*16a0*/  ENDCOLLECTIVE ;  /* 0x000000000000791b */ /* 0x003fea0003800000 */
.L_x_682:
[----:B------:R-:W-:Y:S01]  /*16b0*/  MOV R12, 0x1 ;  /* 0x00000001000c7802 */ /* 0x000fe20000000f00 */
[----:B------:R-:W-:-:S04]  /*16c0*/  FADD.FTZ R5, R4, R14 ;  /* 0x0000000e04057221 */ /* 0x000fc80000010000 */
[----:B------:R-:W-:-:S07]  /*16d0*/  IMAD.MOV.U32 R13, RZ, RZ, R5 ;  /* 0x000000ffff0d7224 */ /* 0x000fce00078e0005 */
[----:B------:R-:W-:Y:S05]  /*16e0*/  WARPSYNC.COLLECTIVE R15, `(.L_x_683) ;  /* 0x000000000f087348 */ /* 0x000fea0003c00000 */
[----:B------:R0:W1:Y:S02]  /*16f0*/  SHFL.DOWN P6, R14, R13, R12, R11 ;  /* 0x0800000c0d0e7389 */ /* 0x00006400000c000b */
[----:B01----:R-:W-:Y:S05]  /*1700*/  ENDCOLLECTIVE ;  /* 0x000000000000791b */ /* 0x003fea0003800000 */
.L_x_683:
[----:B------:R-:W-:Y:S05]  /*1710*/  BRA `(.L_x_684) ;  /* 0xfffffff400d07947 */ /* 0x000fea000383ffff */
.L_x_669:
[----:B------:R-:W-:Y:S01]  /*1720*/  HFMA2 R12, -RZ, RZ, 0, 9.5367431640625e-07 ;  /* 0x00000010ff0c7431 */ /* 0x000fe200000001ff */
[----:B------:R-:W-:Y:S01]  /*1730*/  BSSY B0, `(.L_x_685) ;  /* 0x0000007000007945 */ /* 0x000fe20003800000 */
[----:B------:R-:W-:Y:S01]  /*1740*/  IMAD.MOV.U32 R13, RZ, RZ, R16 ;  /* 0x000000ffff0d7224 */ /* 0x000fe200078e0010 */
[----:B------:R-:W-:Y:S01]  /*1750*/  MOV R15, 0xffffffff ;  /* 0xffffffff000f7802 */ /* 0x000fe20000000f00 */
[----:B------:R-:W-:-:S07]  /*1760*/  IMAD.MOV.U32 R11, RZ, RZ, 0x1f ;  /* 0x0000001fff0b7424 */ /* 0x000fce00078e00ff */
[----:B012---:R-:W-:Y:S05]  /*1770*/  WARPSYNC.COLLECTIVE R15, `(.L_x_686) ;  /* 0x000000000f087348 */ /* 0x007fea0003c00000 */
[----:B0-----:R0:W3:Y:S02]  /*1780*/  SHFL.DOWN P6, R14, R13, R12, R11 ;  /* 0x0800000c0d0e7389 */ /* 0x0010e400000c000b */
[----:B0123--:R-:W-:Y:S05]  /*1790*/  ENDCOLLECTIVE ;  /* 0x000000000000791b */ /* 0x00ffea0003800000 */
.L_x_686:
[----:B------:R-:W-:Y:S05]  /*17a0*/  BSYNC B0 ;  /* 0x0000000000007941 */ /* 0x000fea0003800000 */
.L_x_685:
[----:B------:R-:W-:Y:S01]  /*17b0*/  FADD.FTZ R13, R14, R16 ;  /* 0x000000100e0d7221 */ /* 0x000fe20000010000 */
[----:B------:R-:W-:Y:S02]  /*17c0*/  IMAD.MOV.U32 R12, RZ, RZ, 0x8 ;  /* 0x00000008ff0c7424 */ /* 0x000fe400078e00ff */
[----:B------:R-:W-:Y:S02]  /*17d0*/  HFMA2 R11, -RZ, RZ, 0, 1.847743988037109375e-06 ;  /* 0x0000001fff0b7431 */ /* 0x000fe400000001ff */
[----:B------:R-:W-:-:S07]  /*17e0*/  IMAD.MOV.U32 R15, RZ, RZ, -0x1 ;  /* 0xffffffffff0f7424 */ /* 0x000fce00078e00ff */
[----:B------:R-:W-:Y:S05]  /*17f0*/  WARPSYNC.COLLECTIVE R15, `(.L_x_687) ;  /* 0x000000000f087348 */ /* 0x000fea0003c00000 */
[----:B------:R0:W1:Y:S02]  /*1800*/  SHFL.DOWN P6, R14, R13, R12, R11 ;  /* 0x0800000c0d0e7389 */ /* 0x00006400000c000b */
[----:B01----:R-:W-:Y:S05]  /*1810*/  ENDCOLLECTIVE ;  /* 0x000000000000791b */ /* 0x003fea0003800000 */
.L_x_687:
[----:B------:R-:W-:Y:S02]  /*1820*/  IMAD.MOV.U32 R12, RZ, RZ, 0x4 ;  /* 0x00000004ff0c7424 */ /* 0x000fe400078e00ff */
[----:B------:R-:W-:-:S05]  /*1830*/  FADD.FTZ R2, R13, R14 ;  /* 0x0000000e0d027221 */ /* 0x000fca0000010000 */
[----:B------:R-:W-:-:S07]  /*1840*/  MOV R13, R2 ;  /* 0x00000002000d7202 */ /* 0x000fce0000000f00 */
[----:B------:R-:W-:Y:S05]  /*1850*/  WARPSYNC.COLLECTIVE R15, `(.L_x_688) ;  /* 0x000000000f087348 */ /* 0x000fea0003c00000 */
[----:B------:R0:W1:Y:S02]  /*1860*/  SHFL.DOWN P6, R14, R13, R12, R11 ;  /* 0x0800000c0d0e7389 */ /* 0x00006400000c000b */
[----:B01----:R-:W-:Y:S05]  /*1870*/  ENDCOLLECTIVE ;  /* 0x000000000000791b */ /* 0x003fea0003800000 */
.L_x_688:
[----:B------:R-:W-:Y:S02]  /*1880*/  IMAD.MOV.U32 R12, RZ, RZ, 0x2 ;  /* 0x00000002ff0c7424 */ /* 0x000fe400078e00ff */
[----:B------:R-:W-:-:S05]  /*1890*/  FADD.FTZ R3, R2, R14 ;  /* 0x0000000e02037221 */ /* 0x000fca0000010000 */
[----:B------:R-:W-:-:S07]  /*18a0*/  MOV R13, R3 ;  /* 0x00000003000d7202 */ /* 0x000fce0000000f00 */
[----:B------:R-:W-:Y:S05]  /*18b0*/  WARPSYNC.COLLECTIVE R15, `(.L_x_689) ;  /* 0x000000000f087348 */ /* 0x000fea0003c00000 */
[----:B------:R0:W1:Y:S02]  /*18c0*/  SHFL.DOWN P6, R14, R13, R12, R11 ;  /* 0x0800000c0d0e7389 */ /* 0x00006400000c000b */
[----:B01----:R-:W-:Y:S05]  /*18d0*/  ENDCOLLECTIVE ;  /* 0x000000000000791b */ /* 0x003fea0003800000 */
.L_x_689:
[----:B------:R-:W-:Y:S02]  /*18e0*/  IMAD.MOV.U32 R12, RZ, RZ, 0x1 ;  /* 0x00000001ff0c7424 */ /* 0x000fe400078e00ff */
[----:B------:R-:W-:-:S05]  /*18f0*/  FADD.FTZ R4, R3, R14 ;  /* 0x0000000e03047221 */ /* 0x000fca0000010000 */
[----:B------:R-:W-:-:S07]  /*1900*/  MOV R13, R4 ;  /* 0x00000004000d7202 */ /* 0x000fce0000000f00 */
[----:B------:R-:W-:Y:S05]  /*1910*/  WARPSYNC.COLLECTIVE R15, `(.L_x_690) ;  /* 0x000000000f087348 */ /* 0x000fea0003c00000 */
[----:B------:R0:W1:Y:S02]  /*1920*/  SHFL.DOWN P6, R14, R13, R12, R11 ;  /* 0x0800000c0d0e7389 */ /* 0x00006400000c000b */
[----:B01----:R-:W-:Y:S05]  /*1930*/  ENDCOLLECTIVE ;  /* 0x000000000000791b */ /* 0x003fea0003800000 */
.L_x_690:
[----:B------:R-:W-:Y:S05]  /*1940*/  BRA `(.L_x_691) ;  /* 0xfffffff4007c7947 */ /* 0x000fea000383ffff */
.L_x_692:
        /* <DEDUP_REMOVED lines=11> */
.L_x_1159:


//--------------------- .text._ZN2at6native45_GLOBAL__N__efdd3984_12_NLLLoss2d_cu_e9278b4625nll_loss2d_forward_kernelIfflEEvPT_S4_PKS3_PKlS6_iiil --------------------------
	.section	.text._ZN2at6native45_GLOBAL__N__efdd3984_12_NLLLoss2d_cu_e9278b4625nll_loss2d_forward_kernelIfflEEvPT_S4_PKS3_PKlS6_iiil,"ax",@progbits
	.align	128
.text._ZN2at6native45_GLOBAL__N__efdd3984_12_NLLLoss2d_cu_e9278b4625nll_loss2d_forward_kernelIfflEEvPT_S4_PKS3_PKlS6_iiil:
        .type           _ZN2at6native45_GLOBAL__N__efdd3984_12_NLLLoss2d_cu_e9278b4625nll_loss2d_forward_kernelIfflEEvPT_S4_PKS3_PKlS6_iiil,@function
        .size           _ZN2at6native45_GLOBAL__N__efdd3984_12_NLLLoss2d_cu_e9278b4625nll_loss2d_forward_kernelIfflEEvPT_S4_PKS3_PKlS6_iiil,(.L_x_1160 - _ZN2at6native45_GLOBAL__N__efdd3984_12_NLLLoss2d_cu_e9278b4625nll_loss2d_forward_kernelIfflEEvPT_S4_PKS3_PKlS6_iiil)
        .other          _ZN2at6native45_GLOBAL__N__efdd3984_12_NLLLoss2d_cu_e9278b4625nll_loss2d_forward_kernelIfflEEvPT_S4_PKS3_PKlS6_iiil,@"STO_CUDA_ENTRY STV_DEFAULT"
_ZN2at6native45_GLOBAL__N__efdd3984_12_NLLLoss2d_cu_e9278b4625nll_loss2d_forward_kernelIfflEEvPT_S4_PKS3_PKlS6_iiil:
        /* <DEDUP_REMOVED lines=59> */
.L_x_702:
        /* <DEDUP_REMOVED lines=32> */
.L_x_699:
[----:B------:R-:W-:Y:S05]  /*05b0*/  BSYNC.RECONVERGENT B6 ;  /* 0x0000000000067941 */ /* 0x000fea0003800200 */
.L_x_698:
[----:B------:R-:W-:-:S04]  /*05c0*/  LEA R6, P0, R30, UR38, 0x2 ;  /* 0x000000261e067c11 */ /* 0x000fc8000f8010ff */
[----:B------:R-:W-:-:S05]  /*05d0*/  LEA.HI.X R7, R30, UR39, R31, 0x2, P0 ;  /* 0x000000271e077c11 */ /* 0x000fca00080f141f */
[----:B------:R0:W5:Y:S01]  /*05e0*/  LDG.E R19, desc[UR36][R6.64] ;  /* 0x0000002406137981 */ /* 0x000162000c1e1900 */
        /* <DEDUP_REMOVED lines=26> */
.L_x_701:
[----:B------:R-:W-:Y:S05]  /*0790*/  BSYNC.RECONVERGENT B6 ;  /* 0x0000000000067941 */ /* 0x000fea0003800200 */
.L_x_700:
[----:B------:R-:W-:-:S04]  /*07a0*/  LEA R4, P0, R30, UR48, 0x2 ;  /* 0x000000301e047c11 */ /* 0x000fc8000f8010ff */
[----:B------:R-:W-:-:S05]  /*07b0*/  LEA.HI.X R5, R30, UR49, R27, 0x2, P0 ;  /* 0x000000311e057c11 */ /* 0x000fca00080f141b */
[----:B------:R-:W2:Y:S01]  /*07c0*/  LDG.E R4, desc[UR36][R4.64] ;  /* 0x0000002404047981 */ /* 0x000ea2000c1e1900 */
[----:B-----5:R-:W-:Y:S01]  /*07d0*/  FADD.FTZ R2, R2, R19 ;  /* 0x0000001302027221 */ /* 0x020fe20000010000 */
[----:B--2---:R-:W-:-:S07]  /*07e0*/  FFMA.FTZ R18, -R19, R4, R18 ;  /* 0x0000000413127223 */ /* 0x004fce0000010112 */
.L_x_697:
[----:B------:R-:W-:Y:S05]  /*07f0*/  BSYNC.RECONVERGENT B7 ;  /* 0x0000000000077941 */ /* 0x000fea0003800200 */
.L_x_696:
[----:B------:R-:W0:Y:S02]  /*0800*/  LDC R0, c[0x0][0x3b0] ;  /* 0x0000ec00ff007b82 */ /* 0x000e240000000800 */
[----:B0-----:R-:W-:-:S05]  /*0810*/  IMAD R23, R0, UR52, R23 ;  /* 0x0000003400177c24 */ /* 0x001fca000f8e0217 */
[----:B------:R-:W-:-:S13]  /*0820*/  ISETP.GE.AND P0, PT, R23, UR53, PT ;  /* 0x0000003517007c0c */ /* 0x000fda000bf06270 */
[----:B------:R-:W-:Y:S05]  /*0830*/  @!P0 BRA `(.L_x_702) ;  /* 0xfffffff800dc8947 */ /* 0x000fea000383ffff */
[----:B------:R-:W-:Y:S05]  /*0840*/  BRA `(.L_x_694) ;  /* 0x0000000400207947 */ /* 0x000fea0003800000 */
.L_x_695:
[----:B------:R-:W-:Y:S02]  /*0850*/  HFMA2 R18, -RZ, RZ, 0, 0 ;  /* 0x00000000ff127431 */ /* 0x000fe400000001ff */
[----:B------:R-:W-:-:S07]  /*0860*/  IMAD.MOV.U32 R2, RZ, RZ, RZ ;  /* 0x000000ffff027224 */ /* 0x000fce00078e00ff */
.L_x_709:
        /* <DEDUP_REMOVED lines=32> */
.L_x_706:
[----:B------:R-:W-:Y:S05]  /*0a70*/  BSYNC.RECONVERGENT B6 ;  /* 0x0000000000067941 */ /* 0x000fea0003800200 */
.L_x_705:
[----:B------:R-:W-:Y:S01]  /*0a80*/  IADD3 R4, P0, PT, R23, R16, RZ ;  /* 0x0000001017047210 */ /* 0x000fe20007f1e0ff */
[----:B------:R-:W-:Y:S01]  /*0a90*/  IMAD R3, R31, UR54, RZ ;  /* 0x000000361f037c24 */ /* 0x000fe2000f8e02ff */
[----:B------:R-:W-:Y:S03]  /*0aa0*/  BSSY.RECONVERGENT B6, `(.L_x_707) ;  /* 0x0000018000067945 */ /* 0x000fe60003800200 */
[----:B------:R-:W-:Y:S02]  /*0ab0*/  IMAD.X R5, R19, 0x1, R22, P0 ;  /* 0x0000000113057824 */ /* 0x000fe400000e0616 */
[C---:B------:R-:W-:Y:S02]  /*0ac0*/  IMAD R3, R30.reuse, R26, R3 ;  /* 0x0000001a1e037224 */ /* 0x040fe400078e0203 */
[----:B------:R-:W-:-:S05]  /*0ad0*/  IMAD.WIDE.U32 R30, R30, UR54, R4 ;  /* 0x000000361e1e7c25 */ /* 0x000fca000f8e0004 */
[----:B------:R-:W-:Y:S02]  /*0ae0*/  IADD3 R19, PT, PT, R31, R3, RZ ;  /* 0x000000031f137210 */ /* 0x000fe40007ffe0ff */
[----:B------:R-:W-:-:S04]  /*0af0*/  ISETP.GT.U32.AND P0, PT, R30, -0x1, PT ;  /* 0xffffffff1e00780c */ /* 0x000fc80003f04070 */
[----:B------:R-:W-:-:S13]  /*0b00*/  ISETP.GT.AND.EX P0, PT, R19, -0x1, PT, P0 ;  /* 0xffffffff1300780c */ /* 0x000fda0003f04300 */
        /* <DEDUP_REMOVED lines=17> */
.L_x_708:
[----:B------:R-:W-:Y:S05]  /*0c20*/  BSYNC.RECONVERGENT B6 ;  /* 0x0000000000067941 */ /* 0x000fea0003800200 */
.L_x_707:
[----:B------:R-:W-:-:S04]  /*0c30*/  LEA R4, P0, R30, UR50, 0x2 ;  /* 0x000000321e047c11 */ /* 0x000fc8000f8010ff */
[----:B------:R-:W-:-:S06]  /*0c40*/  LEA.HI.X R5, R30, UR51, R19, 0x2, P0 ;  /* 0x000000331e057c11 */ /* 0x000fcc00080f1413 */
[----:B------:R-:W2:Y:S01]  /*0c50*/  LDG.E R5, desc[UR36][R4.64] ;  /* 0x0000002404057981 */ /* 0x000ea2000c1e1900 */
[----:B------:R-:W-:Y:S01]  /*0c60*/  FADD.FTZ R2, R2, 1 ;  /* 0x3f80000002027421 */ /* 0x000fe20000010000 */
[----:B--2---:R-:W-:-:S07]  /*0c70*/  FADD.FTZ R18, R18, -R5 ;  /* 0x8000000512127221 */ /* 0x004fce0000010000 */
.L_x_704:
[----:B------:R-:W-:Y:S05]  /*0c80*/  BSYNC.RECONVERGENT B7 ;  /* 0x0000000000077941 */ /* 0x000fea0003800200 */
.L_x_703:
[----:B------:R-:W0:Y:S02]  /*0c90*/  LDC R0, c[0x0][0x3b0] ;  /* 0x0000ec00ff007b82 */ /* 0x000e240000000800 */
[----:B0-----:R-:W-:-:S05]  /*0ca0*/  IMAD R23, R0, UR52, R23 ;  /* 0x0000003400177c24 */ /* 0x001fca000f8e0217 */
[----:B------:R-:W-:-:S13]  /*0cb0*/  ISETP.GE.AND P0, PT, R23, UR54, PT ;  /* 0x0000003617007c0c */ /* 0x000fda000bf06270 */
[----:B------:R-:W-:Y:S05]  /*0cc0*/  @!P0 BRA `(.L_x_709) ;  /* 0xfffffff800e88947 */ /* 0x000fea000383ffff */
.L_x_694:
[----:B------:R-:W-:Y:S05]  /*0cd0*/  BSYNC.RECONVERGENT B8 ;  /* 0x0000000000087941 */ /* 0x000fea0003800200 */
.L_x_693:
        /* <DEDUP_REMOVED lines=12> */
.L_x_720:
        /* <DEDUP_REMOVED lines=32> */
.L_x_726:
[----:B-1----:R-:W-:-:S07]  /*0fa0*/  FADD.FTZ R0, R5, R14 ;  /* 0x0000000e05007221 */ /* 0x002fce0000010000 */
.L_x_712:
[----:B------:R-:W-:Y:S05]  /*0fb0*/  BSYNC B0 ;  /* 0x0000000000007941 */ /* 0x000fea0003800000 */
.L_x_711:
        /* <DEDUP_REMOVED lines=9> */
[----:B------:R-:W0:Y:S02]  /*1050*/  SHFL.DOWN PT, R14, R3, 0x2, 0x1f ;  /* 0x08401f00030e7f89 */ /* 0x000e2400000e0000 */
[----:B0-----:R-:W-:-:S05]  /*1060*/  FADD.FTZ R4, R3, R14 ;  /* 0x0000000e03047221 */ /* 0x001fca0000010000 */
[----:B------:R0:W3:Y:S02]  /*1070*/  SHFL.DOWN PT, R14, R4, 0x1, 0x1f ;  /* 0x08201f00040e7f89 */ /* 0x0000e400000e0000 */
.L_x_733:
[----:B------:R-:W4:Y:S01]  /*1080*/  @!P2 S2R R3, SR_CgaCtaId ;  /* 0x000000000003a919 */ /* 0x000f220000008800 */
[----:B------:R-:W-:Y:S05]  /*1090*/  WARPSYNC.ALL ;  /* 0x0000000000007948 */ /* 0x000fea0003800000 */
[----:B------:R-:W-:Y:S01]  /*10a0*/  BAR.SYNC.DEFER_BLOCKING 0x0 ;  /* 0x0000000000007b1d */ /* 0x000fe20000010000 */
[----:B------:R-:W-:Y:S01]  /*10b0*/  @!P2 MOV R2, 0x400 ;  /* 0x000004000002a802 */ /* 0x000fe20000000f00 */
[----:B---3--:R-:W-:Y:S01]  /*10c0*/  FADD.FTZ R14, R4, R14 ;  /* 0x0000000e040e7221 */ /* 0x008fe20000010000 */
[----:B-1----:R-:W-:-:S03]  /*10d0*/  @!P0 MOV R5, 0x400 ;  /* 0x0000040000058802 */ /* 0x002fc60000000f00 */
[----:B------:R-:W-:Y:S01]  /*10e0*/  @!P2 VIADD R2, R2, 0x1000 ;  /* 0x000010000202a836 */ /* 0x000fe20000000000 */
[----:B------:R-:W-:Y:S01]  /*10f0*/  @!P0 IADD3 R5, PT, PT, R5, 0x1000, RZ ;  /* 0x0000100005058810 */ /* 0x000fe20007ffe0ff */
[----:B------:R-:W1:Y:S03]  /*1100*/  @!P0 S2R R8, SR_CgaCtaId ;  /* 0x0000000000088919 */ /* 0x000e660000008800 */
[----:B----4-:R-:W-:Y:S01]  /*1110*/  @!P2 LEA R3, R3, R2, 0x18 ;  /* 0x000000020303a211 */ /* 0x010fe200078ec0ff */
        /* <DEDUP_REMOVED lines=19> */
[----:B------:R-:W2:Y:S01]  /*1250*/  LDC.64 R2, c[0x0][0x388] ;  /* 0x0000e200ff027b82 */ /* 0x000ea20000000a00 */
[----:B-1----:R-:W-:-:S07]  /*1260*/  FADD.FTZ R7, R8, R7 ;  /* 0x0000000708077221 */ /* 0x002fce0000010000 */
[----:B------:R-:W1:Y:S01]  /*1270*/  LDC.64 R4, c[0x0][0x380] ;  /* 0x0000e000ff047b82 */ /* 0x000e620000000a00 */
[----:B--2---:R-:W-:Y:S04]  /*1280*/  REDG.E.ADD.F32.FTZ.RN.STRONG.GPU desc[UR36][R2.64], R0 ;  /* 0x00000000020079a6 */ /* 0x004fe8000c12f324 */
[----:B-1----:R-:W-:Y:S01]  /*1290*/  REDG.E.ADD.F32.FTZ.RN.STRONG.GPU desc[UR36][R4.64], R7 ;  /* 0x00000007040079a6 */ /* 0x002fe2000c12f324 */
[----:B------:R-:W-:Y:S05]  /*12a0*/  EXIT ;  /* 0x000000000000794d */ /* 0x000fea0003800000 */
.L_x_710:
[----:B------:R-:W-:Y:S01]  /*12b0*/  MOV R13, R2 ;  /* 0x00000002000d7202 */ /* 0x000fe20000000f00 */
[----:B------:R-:W-:Y:S02]  /*12c0*/  IMAD.MOV.U32 R12, RZ, RZ, 0x10 ;  /* 0x00000010ff0c7424 */ /* 0x000fe400078e00ff */
[----:B------:R-:W-:Y:S02]  /*12d0*/  HFMA2 R11, -RZ, RZ, 0, 1.847743988037109375e-06 ;  /* 0x0000001fff0b7431 */ /* 0x000fe400000001ff */
[----:B------:R-:W-:-:S07]  /*12e0*/  IMAD.MOV.U32 R15, RZ, RZ, -0x1 ;  /* 0xffffffffff0f7424 */ /* 0x000fce00078e00ff */
[----:B0-----:R-:W-:Y:S05]  /*12f0*/  WARPSYNC.COLLECTIVE R15, `(.L_x_715) ;  /* 0x000000000f087348 */ /* 0x001fea0003c00000 */
[----:B------:R1:W2:Y:S02]  /*1300*/  SHFL.DOWN P6, R14, R13, R12, R11 ;  /* 0x0800000c0d0e7389 */ /* 0x0002a400000c000b */
[----:B012---:R-:W-:Y:S05]  /*1310*/  ENDCOLLECTIVE ;  /* 0x000000000000791b */ /* 0x007fea0003800000 */
.L_x_715:
[----:B------:R-:W-:Y:S02]  /*1320*/  IMAD.MOV.U32 R12, RZ, RZ, 0x8 ;  /* 0x00000008ff0c7424 */ /* 0x000fe400078e00ff */
[----:B------:R-:W-:-:S05]  /*1330*/  FADD.FTZ R0, R14, R2 ;  /* 0x000000020e007221 */ /* 0x000fca0000010000 */
[----:B------:R-:W-:-:S07]  /*1340*/  MOV R13, R0 ;  /* 0x00000000000d7202 */ /* 0x000fce0000000f00 */
[----:B------:R-:W-:Y:S05]  /*1350*/  WARPSYNC.COLLECTIVE R15, `(.L_x_716) ;  /* 0x000000000f087348 */ /* 0x000fea0003c00000 */
[----:B------:R0:W1:Y:S02]  /*1360*/  SHFL.DOWN P6, R14, R13, R12, R11 ;  /* 0x0800000c0d0e7389 */ /* 0x00006400000c000b */
[----:B01----:R-:W-:Y:S05]  /*1370*/  ENDCOLLECTIVE ;  /* 0x000000000000791b */ /* 0x003fea0003800000 */
.L_x_716:
[----:B------:R-:W-:Y:S02]  /*1380*/  IMAD.MOV.U32 R12, RZ, RZ, 0x4 ;  /* 0x00000004ff0c7424 */ /* 0x000fe400078e00ff */
[----:B------:R-:W-:-:S05]  /*1390*/  FADD.FTZ R3, R0, R14 ;  /* 0x0000000e00037221 */ /* 0x000fca0000010000 */
[----:B------:R-:W-:-:S07]  /*13a0*/  MOV R13, R3 ;  /* 0x00000003000d7202 */ /* 0x000fce0000000f00 */
[----:B------:R-:W-:Y:S05]  /*13b0*/  WARPSYNC.COLLECTIVE R15, `(.L_x_717) ;  /* 0x000000000f087348 */ /* 0x000fea0003c00000 */
[----:B------:R0:W1:Y:S02]  /*13c0*/  SHFL.DOWN P6, R14, R13, R12, R11 ;  /* 0x0800000c0d0e7389 */ /* 0x00006400000c000b */
[----:B01----:R-:W-:Y:S05]  /*13d0*/  ENDCOLLECTIVE ;  /* 0x000000000000791b */ /* 0x003fea0003800000 */
.L_x_717:
[----:B------:R-:W-:Y:S02]  /*13e0*/  IMAD.MOV.U32 R12, RZ, RZ, 0x2 ;  /* 0x00000002ff0c7424 */ /* 0x000fe400078e00ff */
[----:B------:R-:W-:-:S05]  /*13f0*/  FADD.FTZ R4, R3, R14 ;  /* 0x0000000e03047221 */ /* 0x000fca0000010000 */
[----:B------:R-:W-:-:S07]  /*1400*/  MOV R13, R4 ;  /* 0x00000004000d7202 */ /* 0x000fce0000000f00 */
[----:B------:R-:W-:Y:S05]  /*1410*/  WARPSYNC.COLLECTIVE R15, `(.L_x_718) ;  /* 0x000000000f087348 */ /* 0x000fea0003c00000 */
[----:B------:R0:W1:Y:S02]  /*1420*/  SHFL.DOWN P6, R14, R13, R12, R11 ;  /* 0x0800000c0d0e7389 */ /* 0x00006400000c000b */
[----:B01----:R-:W-:Y:S05]  /*1430*/  ENDCOLLECTIVE ;  /* 0x000000000000791b */ /* 0x003fea0003800000 */
.L_x_718:
[----:B------:R-:W-:Y:S02]  /*1440*/  IMAD.MOV.U32 R12, RZ, RZ, 0x1 ;  /* 0x00000001ff0c7424 */ /* 0x000fe400078e00ff */
[----:B------:R-:W-:-:S05]  /*1450*/  FADD.FTZ R5, R4, R14 ;  /* 0x0000000e04057221 */ /* 0x000fca0000010000 */
[----:B------:R-:W-:-:S07]  /*1460*/  MOV R13, R5 ;  /* 0x00000005000d7202 */ /* 0x000fce0000000f00 */
[----:B------:R-:W-:Y:S05]  /*1470*/  WARPSYNC.COLLECTIVE R15, `(.L_x_719) ;  /* 0x000000000f087348 */ /* 0x000fea0003c00000 */
[----:B------:R0:W1:Y:S02]  /*1480*/  SHFL.DOWN P6, R14, R13, R12, R11 ;  /* 0x0800000c0d0e7389 */ /* 0x00006400000c000b */
[----:B01----:R-:W-:Y:S05]  /*1490*/  ENDCOLLECTIVE ;  /* 0x000000000000791b */ /* 0x003fea0003800000 */
.L_x_719:
[----:B------:R-:W-:Y:S05]  /*14a0*/  BRA `(.L_x_720) ;  /* 0xfffffff8003c7947 */ /* 0x000fea000383ffff */
.L_x_713:
[----:B--2---:R-:W-:Y:S01]  /*14b0*/  MOV R13, R0 ;  /* 0x00000000000d7202 */ /* 0x004fe20000000f00 */
[----:B------:R-:W-:Y:S02]  /*14c0*/  IMAD.MOV.U32 R12, RZ, RZ, 0x10 ;  /* 0x00000010ff0c7424 */ /* 0x000fe400078e00ff */
[----:B------:R-:W-:Y:S02]  /*14d0*/  HFMA2 R11, -RZ, RZ, 0, 1.847743988037109375e-06 ;  /* 0x0000001fff0b7431 */ /* 0x000fe400000001ff */
[----:B------:R-:W-:-:S07]  /*14e0*/  IMAD.MOV.U32 R15, RZ, RZ, -0x1 ;  /* 0xffffffffff0f7424 */ /* 0x000fce00078e00ff */
[----:B01----:R-:W-:Y:S05]  /*14f0*/  WARPSYNC.COLLECTIVE R15, `(.L_x_721) ;  /* 0x000000000f087348 */ /* 0x003fea0003c00000 */
[----:B0-----:R0:W2:Y:S02]  /*1500*/  SHFL.DOWN P6, R14, R13, R12, R11 ;  /* 0x0800000c0d0e7389 */ /* 0x0010a400000c000b */
[----:B012---:R-:W-:Y:S05]  /*1510*/  ENDCOLLECTIVE ;  /* 0x000000000000791b */ /* 0x007fea0003800000 */
.L_x_721:
[----:B------:R-:W-:Y:S02]  /*1520*/  IMAD.MOV.U32 R12, RZ, RZ, 0x8 ;  /* 0x00000008ff0c7424 */ /* 0x000fe400078e00ff */
[----:B------:R-:W-:-:S05]  /*1530*/  FADD.FTZ R2, R0, R14 ;  /* 0x0000000e00027221 */ /* 0x000fca0000010000 */
[----:B------:R-:W-:-:S07]  /*1540*/  MOV R13, R2 ;  /* 0x00000002000d7202 */ /* 0x000fce0000000f00 */
[----:B------:R-:W-:Y:S05]  /*1550*/  WARPSYNC.COLLECTIVE R15, `(.L_x_722) ;  /* 0x000000000f087348 */ /* 0x000fea0003c00000 */
[----:B------:R0:W1:Y:S02]  /*1560*/  SHFL.DOWN P6, R14, R13, R12, R11 ;  /* 0x0800000c0d0e7389 */ /* 0x00006400000c000b */
[----:B01----:R-:W-:Y:S05]  /*1570*/  ENDCOLLECTIVE ;  /* 0x000000000000791b */ /* 0x003fea0003800000 */
.L_x_722:
[----:B------:R-:W-:Y:S02]  /*1580*/  IMAD.MOV.U32 R12, RZ, RZ, 0x4 ;  /* 0x00000004ff0c7424 */ /* 0x000fe400078e00ff */
[----:B------:R-:W-:-:S05]  /*1590*/  FADD.FTZ R3, R2, R14 ;  /* 0x0000000e02037221 */ /* 0x000fca0000010000 */
[----:B------:R-:W-:-:S07]  /*15a0*/  MOV R13, R3 ;  /* 0x00000003000d7202 */ /* 0x000fce0000000f00 */
[----:B------:R-:W-:Y:S05]  /*15b0*/  WARPSYNC.COLLECTIVE R15, `(.L_x_723) ;  /* 0x000000000f087348 */ /* 0x000fea0003c00000 */
[----:B------:R0:W1:Y:S02]  /*15c0*/  SHFL.DOWN P6, R14, R13, R12, R11 ;  /* 0x0800000c0d0e7389 */ /* 0x00006400000c000b */
[----:B01----:R-:W-:Y:S05]  /*15d0*/  ENDCOLLECTIVE ;  /* 0x000000000000791b */ /* 0x003fea0003800000 */
.L_x_723:
[----:B------:R-:W-:Y:S02]  /*15e0*/  IMAD.MOV.U32 R12, RZ, RZ, 0x2 ;  /* 0x00000002ff0c7424 */ /* 0x000fe400078e00ff */
[----:B------:R-:W-:-:S05]  /*15f0*/  FADD.FTZ R4, R3, R14 ;  /* 0x0000000e03047221 */ /* 0x000fca0000010000 */
[----:B------:R-:W-:-:S07]  /*1600*/  MOV R13, R4 ;  /* 0x00000004000d7202 */ /* 0x000fce0000000f00 */
[----:B------:R-:W-:Y:S05]  /*1610*/  WARPSYNC.COLLECTIVE R15, `(.L_x_724) ;  /* 0x000000000f087348 */ /* 0x000fea0003c00000 */
[----:B------:R0:W1:Y:S02]  /*1620*/  SHFL.DOWN P6, R14, R13, R12, R11 ;  /* 0x0800000c0d0e7389 */ /* 0x00006400000c000b */
[----:B01----:R-:W-:Y:S05]  /*1630*/  ENDCOLLECTIVE ;  /* 0x000000000000791b */ /* 0x003fea0003800000 */
.L_x_724:
[----:B------:R-:W-:Y:S02]  /*1640*/  IMAD.MOV.U32 R12, RZ, RZ, 0x1 ;  /* 0x00000001ff0c7424 */ /* 0x000fe400078e00ff */
[----:B------:R-:W-:-:S05]  /*1650*/  FADD.FTZ R5, R4, R14 ;  /* 0x0000000e04057221 */ /* 0x000fca0000010000 */
[----:B------:R-:W-:-:S07]  /*1660*/  MOV R13, R5 ;  /* 0x00000005000d7202 */ /* 0x000fce0000000f00 */
[----:B------:R-:W-:Y:S05]  /*1670*/  WARPSYNC.COLLECTIVE R15, `(.L_x_725) ;  /* 0x000000000f087348 */ /* 0x000fea0003c00000 */
[----:B------:R0:W1:Y:S02]  /*1680*/  SHFL.DOWN P6, R14, R13, R12, R11 ;  /* 0x0800000c0d0e7389 */ /* 0x00006400000c000b */
[----:B01----:R-:W-:Y:S05]  /*1690*/  ENDCOLLECTIVE ;  /* 0x000000000000791b */ /* 0x003fea0003800000 */
.L_x_725:
[----:B------:R-:W-:Y:S05]  /*16a0*/  BRA `(.L_x_726) ;  /* 0xfffffff8003c7947 */ /* 0x000fea000383ffff */
.L_x_714:
[----:B------:R-:W-:Y:S01]  /*16b0*/  HFMA2 R11, -RZ, RZ, 0, 1.847743988037109375e-06 ;  /* 0x0000001fff0b7431 */ /* 0x000fe200000001ff */
[----:B------:R-:W-:Y:S01]  /*16c0*/  BSSY B0, `(.L_x_727) ;  /* 0x0000007000007945 */ /* 0x000fe20003800000 */
[----:B------:R-:W-:Y:S01]  /*16d0*/  MOV R13, R18 ;  /* 0x00000012000d7202 */ /* 0x000fe20000000f00 */
[----:B------:R-:W-:Y:S02]  /*16e0*/  IMAD.MOV.U32 R12, RZ, RZ, 0x10 ;  /* 0x00000010ff0c7424 */ /* 0x000fe400078e00ff */
[----:B------:R-:W-:-:S07]  /*16f0*/  IMAD.MOV.U32 R15, RZ, RZ, -0x1 ;  /* 0xffffffffff0f7424 */ /* 0x000fce00078e00ff */
[----:B012---:R-:W-:Y:S05]  /*1700*/  WARPSYNC.COLLECTIVE R15, `(.L_x_728) ;  /* 0x000000000f087348 */ /* 0x007fea0003c00000 */
[----:B0-----:R0:W3:Y:S02]  /*1710*/  SHFL.DOWN P6, R14, R13, R12, R11 ;  /* 0x0800000c0d0e7389 */ /* 0x0010e400000c000b */
[----:B0123--:R-:W-:Y:S05]  /*1720*/  ENDCOLLECTIVE ;  /* 0x000000000000791b */ /* 0x00ffea0003800000 */
.L_x_728:
[----:B------:R-:W-:Y:S05]  /*1730*/  BSYNC B0 ;  /* 0x0000000000007941 */ /* 0x000fea0003800000 */
.L_x_727:
[----:B------:R-:W-:Y:S01]  /*1740*/  FADD.FTZ R13, R14, R18 ;  /* 0x000000120e0d7221 */ /* 0x000fe20000010000 */
[----:B------:R-:W-:Y:S01]  /*1750*/  MOV R12, 0x8 ;  /* 0x00000008000c7802 */ /* 0x000fe20000000f00 */
[----:B------:R-:W-:Y:S01]  /*1760*/  IMAD.MOV.U32 R11, RZ, RZ, 0x1f ;  /* 0x0000001fff0b7424 */ /* 0x000fe200078e00ff */
[----:B------:R-:W-:-:S07]  /*1770*/  MOV R15, 0xffffffff ;  /* 0xffffffff000f7802 */ /* 0x000fce0000000f00 */
[----:B------:R-:W-:Y:S05]  /*1780*/  WARPSYNC.COLLECTIVE R15, `(.L_x_729) ;  /* 0x000000000f087348 */ /* 0x000fea0003c00000 */
[----:B------:R0:W1:Y:S02]  /*1790*/  SHFL.DOWN P6, R14, R13, R12, R11 ;  /* 0x0800000c0d0e7389 */ /* 0x00006400000c000b */
[----:B01----:R-:W-:Y:S05]  /*17a0*/  ENDCOLLECTIVE ;  /* 0x000000000000791b */ /* 0x003fea0003800000 */
.L_x_729:
[----:B------:R-:W-:Y:S02]  /*17b0*/  HFMA2 R12, -RZ, RZ, 0, 2.384185791015625e-07 ;  /* 0x00000004ff0c7431 */ /* 0x000fe400000001ff */
[----:B------:R-:W-:-:S04]  /*17c0*/  FADD.FTZ R2, R13, R14 ;  /* 0x0000000e0d027221 */ /* 0x000fc80000010000 */
[----:B------:R-:W-:-:S07]  /*17d0*/  IMAD.MOV.U32 R13, RZ, RZ, R2 ;  /* 0x000000ffff0d7224 */ /* 0x000fce00078e0002 */
[----:B------:R-:W-:Y:S05]  /*17e0*/  WARPSYNC.COLLECTIVE R15, `(.L_x_730) ;  /* 0x000000000f087348 */ /* 0x000fea0003c00000 */
[----:B------:R0:W1:Y:S02]  /*17f0*/  SHFL.DOWN P6, R14, R13, R12, R11 ;  /* 0x0800000c0d0e7389 */ /* 0x00006400000c000b */
[----:B01----:R-:W-:Y:S05]  /*1800*/  ENDCOLLECTIVE ;  /* 0x000000000000791b */ /* 0x003fea0003800000 */
.L_x_730:
[----:B------:R-:W-:Y:S01]  /*1810*/  MOV R12, 0x2 ;  /* 0x00000002000c7802 */ /* 0x000fe20000000f00 */
[----:B------:R-:W-:-:S04]  /*1820*/  FADD.FTZ R3, R2, R14 ;  /* 0x0000000e02037221 */ /* 0x000fc80000010000 */
[----:B------:R-:W-:-:S07]  /*1830*/  IMAD.MOV.U32 R13, RZ, RZ, R3 ;  /* 0x000000ffff0d7224 */ /* 0x000fce00078e0003 */
[----:B------:R-:W-:Y:S05]  /*1840*/  WARPSYNC.COLLECTIVE R15, `(.L_x_731) ;  /* 0x000000000f087348 */ /* 0x000fea0003c00000 */
[----:B------:R0:W1:Y:S02]  /*1850*/  SHFL.DOWN P6, R14, R13, R12, R11 ;  /* 0x0800000c0d0e7389 */ /* 0x00006400000c000b */
[----:B01----:R-:W-:Y:S05]  /*1860*/  ENDCOLLECTIVE ;  /* 0x000000000000791b */ /* 0x003fea0003800000 */
.L_x_731:
[----:B------:R-:W-:Y:S02]  /*1870*/  HFMA2 R12, -RZ, RZ, 0, 5.9604644775390625e-08 ;  /* 0x00000001ff0c7431 */ /* 0x000fe400000001ff */
[----:B------:R-:W-:-:S04]  /*1880*/  FADD.FTZ R4, R3, R14 ;  /* 0x0000000e03047221 */ /* 0x000fc80000010000 */
[----:B------:R-:W-:-:S07]  /*1890*/  IMAD.MOV.U32 R13, RZ, RZ, R4 ;  /* 0x000000ffff0d7224 */ /* 0x000fce00078e0004 */
[----:B------:R-:W-:Y:S05]  /*18a0*/  WARPSYNC.COLLECTIVE R15, `(.L_x_732) ;  /* 0x000000000f087348 */ /* 0x000fea0003c00000 */
[----:B------:R0:W1:Y:S02]  /*18b0*/  SHFL.DOWN P6, R14, R13, R12, R11 ;  /* 0x0800000c0d0e7389 */ /* 0x00006400000c000b */
[----:B01----:R-:W-:Y:S05]  /*18c0*/  ENDCOLLECTIVE ;  /* 0x000000000000791b */ /* 0x003fea0003800000 */
.L_x_732:
[----:B------:R-:W-:Y:S05]  /*18d0*/  BRA `(.L_x_733) ;  /* 0xfffffff400e87947 */ /* 0x000fea000383ffff */
.L_x_734:
        /* <DEDUP_REMOVED lines=10> */
.L_x_1160:


//--------------------- .text._ZN2at6native45_GLOBAL__N__efdd3984_12_NLLLoss2d_cu_e9278b4638nll_loss2d_forward_size_average_kernelIfEEvPT_PKS3_ --------------------------
	.section	.text._ZN2at6native45_GLOBAL__N__efdd3984_12_NLLLoss2d_cu_e9278b4638nll_loss2d_forward_size_average_kernelIfEEvPT_PKS3_,"ax",@progbits
	.align	128
.text._ZN2at6native45_GLOBAL__N__efdd3984_12_NLLLoss2d_cu_e9278b4638nll_loss2d_forward_size_average_kernelIfEEvPT_PKS3_:
        .type           _ZN2at6native45_GLOBAL__N__efdd3984_12_NLLLoss2d_cu_e9278b4638nll_loss2d_forward_size_average_kernelIfEEvPT_PKS3_,@function
        .size           _ZN2at6native45_GLOBAL__N__efdd3984_12_NLLLoss2d_cu_e9278b4638nll_loss2d_forward_size_average_kernelIfEEvPT_PKS3_,(.L_x_1161 - _ZN2at6native45_GLOBAL__N__efdd3984_12_NLLLoss2d_cu_e9278b4638nll_loss2d_forward_size_average_kernelIfEEvPT_PKS3_)
        .other          _ZN2at6native45_GLOBAL__N__efdd3984_12_NLLLoss2d_cu_e9278b4638nll_loss2d_forward_size_average_kernelIfEEvPT_PKS3_,@"STO_CUDA_ENTRY STV_DEFAULT"
_ZN2at6native45_GLOBAL__N__efdd3984_12_NLLLoss2d_cu_e9278b4638nll_loss2d_forward_size_average_kernelIfEEvPT_PKS3_:
[----:B------:R-:W-:Y:S08]  /*0000*/  LDC R1, c[0x0][0x37c] ;  /* 0x0000df00ff017b82 */ /* 0x000ff00000000800 */
[----:B------:R-:W0:Y:S01]  /*0010*/  LDC.64 R4, c[0x0][0x388] ;  /* 0x0000e200ff047b82 */ /* 0x000e220000000a00 */
[----:B------:R-:W0:Y:S07]  /*0020*/  LDCU.64 UR4, c[0x0][0x358] ;  /* 0x00006b00ff0477ac */ /* 0x000e2e0008000a00 */
[----:B------:R-:W1:Y:S01]  /*0030*/  LDC.64 R2, c[0x0][0x380] ;  /* 0x0000e000ff027b82 */ /* 0x000e620000000a00 */
[----:B0-----:R-:W2:Y:S04]  /*0040*/  LDG.E R4, desc[UR4][R4.64] ;  /* 0x0000000404047981 */ /* 0x001ea8000c1e1900 */
[----:B-1----:R-:W3:Y:S01]  /*0050*/  LDG.E R0, desc[UR4][R2.64] ;  /* 0x0000000402007981 */ /* 0x002ee2000c1e1900 */
[----:B--2---:R-:W3:Y:S02]  /*0060*/  MUFU.RCP R7, R4 ;  /* 0x0000000400077308 */ /* 0x004ee40000001000 */
[----:B---3--:R-:W-:-:S05]  /*0070*/  FMUL.FTZ R7, R0, R7 ;  /* 0x0000000700077220 */ /* 0x008fca0000410000 */
[----:B------:R-:W-:Y:S01]  /*0080*/  STG.E desc[UR4][R2.64], R7 ;  /* 0x0000000702007986 */ /* 0x000fe2000c101904 */
[----:B------:R-:W-:Y:S05]  /*0090*/  EXIT ;  /* 0x000000000000794d */ /* 0x000fea0003800000 */
.L_x_735:
        /* <DEDUP_REMOVED lines=14> */
.L_x_1161:


//--------------------- .text._ZN2at6native45_GLOBAL__N__efdd3984_12_NLLLoss2d_cu_e9278b4625nll_loss2d_forward_kernelIffiEEvPT_S4_PKS3_PKlS6_iiil --------------------------
	.section	.text._ZN2at6native45_GLOBAL__N__efdd3984_12_NLLLoss2d_cu_e9278b4625nll_loss2d_forward_kernelIffiEEvPT_S4_PKS3_PKlS6_iiil,"ax",@progbits
	.align	128
.text._ZN2at6native45_GLOBAL__N__efdd3984_12_NLLLoss2d_cu_e9278b4625nll_loss2d_forward_kernelIffiEEvPT_S4_PKS3_PKlS6_iiil:
        .type           _ZN2at6native45_GLOBAL__N__efdd3984_12_NLLLoss2d_cu_e9278b4625nll_loss2d_forward_kernelIffiEEvPT_S4_PKS3_PKlS6_iiil,@function
        .size           _ZN2at6native45_GLOBAL__N__efdd3984_12_NLLLoss2d_cu_e9278b4625nll_loss2d_forward_kernelIffiEEvPT_S4_PKS3_PKlS6_iiil,(.L_x_1162 - _ZN2at6native45_GLOBAL__N__efdd3984_12_NLLLoss2d_cu_e9278b4625nll_loss2d_forward_kernelIffiEEvPT_S4_PKS3_PKlS6_iiil)
        .other          _ZN2at6native45_GLOBAL__N__efdd3984_12_NLLLoss2d_cu_e9278b4625nll_loss2d_forward_kernelIffiEEvPT_S4_PKS3_PKlS6_iiil,@"STO_CUDA_ENTRY STV_DEFAULT"
_ZN2at6native45_GLOBAL__N__efdd3984_12_NLLLoss2d_cu_e9278b4625nll_loss2d_forward_kernelIffiEEvPT_S4_PKS3_PKlS6_iiil:
        /* <DEDUP_REMOVED lines=19> */
[----:B-1----:R-:W-:-:S06]  /*0130*/  IADD3 R2, PT, PT, R0, 0xffffffe, RZ ;  /* 0x0ffffffe00027810 */ /* 0x002fcc0007ffe0ff */
        /* <DEDUP_REMOVED lines=26> */
.L_x_745:
        /* <DEDUP_REMOVED lines=29> */
.L_x_742:
[----:B------:R-:W-:Y:S05]  /*04b0*/  BSYNC.RECONVERGENT B6 ;  /* 0x0000000000067941 */ /* 0x000fea0003800200 */
.L_x_741:
[----:B------:R-:W-:-:S04]  /*04c0*/  SHF.R.S64 R2, RZ, 0x1e, R23 ;  /* 0x0000001eff027819 */ /* 0x000fc80000001017 */
[----:B------:R-:W-:-:S04]  /*04d0*/  IADD3 R2, P0, PT, R2, UR40, RZ ;  /* 0x0000002802027c10 */ /* 0x000fc8000ff1e0ff */
[----:B------:R-:W-:-:S05]  /*04e0*/  LEA.HI.X.SX32 R3, R23, UR41, 0x2, P0 ;  /* 0x0000002917037c11 */ /* 0x000fca00080f16ff */
[----:B------:R0:W5:Y:S01]  /*04f0*/  LDG.E R22, desc[UR36][R2.64] ;  /* 0x0000002402167981 */ /* 0x000162000c1e1900 */
        /* <DEDUP_REMOVED lines=21> */
.L_x_744:
[----:B------:R-:W-:Y:S05]  /*0650*/  BSYNC.RECONVERGENT B6 ;  /* 0x0000000000067941 */ /* 0x000fea0003800200 */
.L_x_743:
[----:B------:R-:W0:Y:S02]  /*0660*/  LDC.64 R2, c[0x0][0x390] ;  /* 0x0000e400ff027b82 */ /* 0x000e240000000a00 */
[----:B0-----:R-:W-:-:S06]  /*0670*/  IMAD.WIDE R2, R23, 0x4, R2 ;  /* 0x0000000417027825 */ /* 0x001fcc00078e0202 */
[----:B------:R-:W2:Y:S01]  /*0680*/  LDG.E R2, desc[UR36][R2.64] ;  /* 0x0000002402027981 */ /* 0x000ea2000c1e1900 */
[----:B-----5:R-:W-:Y:S01]  /*0690*/  FADD.FTZ R16, R16, R22 ;  /* 0x0000001610107221 */ /* 0x020fe20000010000 */
[----:B--2---:R-:W-:-:S07]  /*06a0*/  FFMA.FTZ R17, -R22, R2, R17 ;  /* 0x0000000216117223 */ /* 0x004fce0000010111 */
.L_x_740:
[----:B------:R-:W-:Y:S05]  /*06b0*/  BSYNC.RECONVERGENT B7 ;  /* 0x0000000000077941 */ /* 0x000fea0003800200 */
.L_x_739:
[----:B------:R-:W0:Y:S02]  /*06c0*/  LDC R3, c[0x0][0x3b0] ;  /* 0x0000ec00ff037b82 */ /* 0x000e240000000800 */
[----:B0-----:R-:W-:-:S05]  /*06d0*/  IMAD R18, R3, UR48, R18 ;  /* 0x0000003003127c24 */ /* 0x001fca000f8e0212 */
[----:B------:R-:W-:-:S13]  /*06e0*/  ISETP.GE.AND P0, PT, R18, UR50, PT ;  /* 0x0000003212007c0c */ /* 0x000fda000bf06270 */
[----:B------:R-:W-:Y:S05]  /*06f0*/  @!P0 BRA `(.L_x_745) ;  /* 0xfffffff800f88947 */ /* 0x000fea000383ffff */
[----:B------:R-:W-:Y:S05]  /*0700*/  BRA `(.L_x_737) ;  /* 0x0000000000fc7947 */ /* 0x000fea0003800000 */
.L_x_738:
[----:B------:R-:W-:-:S07]  /*0710*/  CS2R R16, SRZ ;  /* 0x0000000000107805 */ /* 0x000fce000001ff00 */
.L_x_752:
        /* <DEDUP_REMOVED lines=29> */
.L_x_749:
[----:B------:R-:W-:Y:S05]  /*08f0*/  BSYNC.RECONVERGENT B6 ;  /* 0x0000000000067941 */ /* 0x000fea0003800200 */
.L_x_748:
        /* <DEDUP_REMOVED lines=21> */
.L_x_751:
[----:B------:R-:W-:Y:S05]  /*0a50*/  BSYNC.RECONVERGENT B6 ;  /* 0x0000000000067941 */ /* 0x000fea0003800200 */
.L_x_750:
[----:B------:R-:W0:Y:S02]  /*0a60*/  LDC.64 R2, c[0x0][0x390] ;  /* 0x0000e400ff027b82 */ /* 0x000e240000000a00 */
[----:B0-----:R-:W-:-:S06]  /*0a70*/  IMAD.WIDE R22, R22, 0x4, R2 ;  /* 0x0000000416167825 */ /* 0x001fcc00078e0202 */
[----:B------:R-:W2:Y:S01]  /*0a80*/  LDG.E R22, desc[UR36][R22.64] ;  /* 0x0000002416167981 */ /* 0x000ea2000c1e1900 */
[----:B------:R-:W-:Y:S01]  /*0a90*/  FADD.FTZ R16, R16, 1 ;  /* 0x3f80000010107421 */ /* 0x000fe20000010000 */
[----:B--2---:R-:W-:-:S07]  /*0aa0*/  FADD.FTZ R17, R17, -R22 ;  /* 0x8000001611117221 */ /* 0x004fce0000010000 */
.L_x_747:
[----:B------:R-:W-:Y:S05]  /*0ab0*/  BSYNC.RECONVERGENT B7 ;  /* 0x0000000000077941 */ /* 0x000fea0003800200 */
.L_x_746:
[----:B------:R-:W0:Y:S02]  /*0ac0*/  LDC R3, c[0x0][0x3b0] ;  /* 0x0000ec00ff037b82 */ /* 0x000e240000000800 */
[----:B0-----:R-:W-:-:S05]  /*0ad0*/  IMAD R18, R3, UR48, R18 ;  /* 0x0000003003127c24 */ /* 0x001fca000f8e0212 */
[----:B------:R-:W-:-:S13]  /*0ae0*/  ISETP.GE.AND P0, PT, R18, UR49, PT ;  /* 0x0000003112007c0c */ /* 0x000fda000bf06270 */
[----:B------:R-:W-:Y:S05]  /*0af0*/  @!P0 BRA `(.L_x_752) ;  /* 0xfffffffc00088947 */ /* 0x000fea000383ffff */
.L_x_737:
[----:B------:R-:W-:Y:S05]  /*0b00*/  BSYNC.RECONVERGENT B8 ;  /* 0x0000000000087941 */ /* 0x000fea0003800200 */
.L_x_736:
        /* <DEDUP_REMOVED lines=12> */
.L_x_763:
        /* <DEDUP_REMOVED lines=32> */
.L_x_769:
[----:B-1----:R-:W-:-:S07]  /*0dd0*/  FADD.FTZ R0, R5, R14 ;  /* 0x0000000e05007221 */ /* 0x002fce0000010000 */
.L_x_755:
[----:B------:R-:W-:Y:S05]  /*0de0*/  BSYNC B0 ;  /* 0x0000000000007941 */ /* 0x000fea0003800000 */
.L_x_754:
        /* <DEDUP_REMOVED lines=12> */
.L_x_776:
        /* <DEDUP_REMOVED lines=35> */
.L_x_753:
[----:B------:R-:W-:Y:S01]  /*10e0*/  MOV R13, R16 ;  /* 0x00000010000d7202 */ /* 0x000fe20000000f00 */
[----:B------:R-:W-:Y:S02]  /*10f0*/  IMAD.MOV.U32 R12, RZ, RZ, 0x10 ;  /* 0x00000010ff0c7424 */ /* 0x000fe400078e00ff */
[----:B------:R-:W-:Y:S02]  /*1100*/  HFMA2 R11, -RZ, RZ, 0, 1.847743988037109375e-06 ;  /* 0x0000001fff0b7431 */ /* 0x000fe400000001ff */
[----:B------:R-:W-:-:S07]  /*1110*/  IMAD.MOV.U32 R15, RZ, RZ, -0x1 ;  /* 0xffffffffff0f7424 */ /* 0x000fce00078e00ff */
[----:B0-----:R-:W-:Y:S05]  /*1120*/  WARPSYNC.COLLECTIVE R15, `(.L_x_758) ;  /* 0x000000000f087348 */ /* 0x001fea0003c00000 */
[----:B------:R1:W2:Y:S02]  /*1130*/  SHFL.DOWN P6, R14, R13, R12, R11 ;  /* 0x0800000c0d0e7389 */ /* 0x0002a400000c000b */
[----:B012---:R-:W-:Y:S05]  /*1140*/  ENDCOLLECTIVE ;  /* 0x000000000000791b */ /* 0x007fea0003800000 */
.L_x_758:
[----:B------:R-:W-:Y:S02]  /*1150*/  IMAD.MOV.U32 R12, RZ, RZ, 0x8 ;  /* 0x00000008ff0c7424 */ /* 0x000fe400078e00ff */
[----:B------:R-:W-:-:S05]  /*1160*/  FADD.FTZ R0, R14, R16 ;  /* 0x000000100e007221 */ /* 0x000fca0000010000 */
[----:B------:R-:W-:-:S07]  /*1170*/  MOV R13, R0 ;  /* 0x00000000000d7202 */ /* 0x000fce0000000f00 */
[----:B------:R-:W-:Y:S05]  /*1180*/  WARPSYNC.COLLECTIVE R15, `(.L_x_759) ;  /* 0x000000000f087348 */ /* 0x000fea0003c00000 */
[----:B------:R0:W1:Y:S02]  /*1190*/  SHFL.DOWN P6, R14, R13, R12, R11 ;  /* 0x0800000c0d0e7389 */ /* 0x00006400000c000b */
[----:B01----:R-:W-:Y:S05]  /*11a0*/  ENDCOLLECTIVE ;  /* 0x000000000000791b */ /* 0x003fea0003800000 */
.L_x_759:
[----:B------:R-:W-:Y:S02]  /*11b0*/  IMAD.MOV.U32 R12, RZ, RZ, 0x4 ;  /* 0x00000004ff0c7424 */ /* 0x000fe400078e00ff */
[----:B------:R-:W-:-:S05]  /*11c0*/  FADD.FTZ R2, R0, R14 ;  /* 0x0000000e00027221 */ /* 0x000fca0000010000 */
[----:B------:R-:W-:-:S07]  /*11d0*/  MOV R13, R2 ;  /* 0x00000002000d7202 */ /* 0x000fce0000000f00 */
[----:B------:R-:W-:Y:S05]  /*11e0*/  WARPSYNC.COLLECTIVE R15, `(.L_x_760) ;  /* 0x000000000f087348 */ /* 0x000fea0003c00000 */
[----:B------:R0:W1:Y:S02]  /*11f0*/  SHFL.DOWN P6, R14, R13, R12, R11 ;  /* 0x0800000c0d0e7389 */ /* 0x00006400000c000b */
[----:B01----:R-:W-:Y:S05]  /*1200*/  ENDCOLLECTIVE ;  /* 0x000000000000791b */ /* 0x003fea0003800000 */
.L_x_760:
[----:B------:R-:W-:Y:S02]  /*1210*/  IMAD.MOV.U32 R12, RZ, RZ, 0x2 ;  /* 0x00000002ff0c7424 */ /* 0x000fe400078e00ff */
[----:B------:R-:W-:-:S05]  /*1220*/  FADD.FTZ R3, R2, R14 ;  /* 0x0000000e02037221 */ /* 0x000fca0000010000 */
[----:B------:R-:W-:-:S07]  /*1230*/  MOV R13, R3 ;  /* 0x00000003000d7202 */ /* 0x000fce0000000f00 */
[----:B------:R-:W-:Y:S05]  /*1240*/  WARPSYNC.COLLECTIVE R15, `(.L_x_761) ;  /* 0x000000000f087348 */ /* 0x000fea0003c00000 */
[----:B------:R0:W1:Y:S02]  /*1250*/  SHFL.DOWN P6, R14, R13, R12, R11 ;  /* 0x0800000c0d0e7389 */ /* 0x00006400000c000b */
[----:B01----:R-:W-:Y:S05]  /*1260*/  ENDCOLLECTIVE ;  /* 0x000000000000791b */ /* 0x003fea0003800000 */
.L_x_761:
[----:B------:R-:W-:Y:S02]  /*1270*/  IMAD.MOV.U32 R12, RZ, RZ, 0x1 ;  /* 0x00000001ff0c7424 */ /* 0x000fe400078e00ff */
[----:B------:R-:W-:-:S05]  /*1280*/  FADD.FTZ R4, R3, R14 ;  /* 0x0000000e03047221 */ /* 0x000fca0000010000 */
[----:B------:R-:W-:-:S07]  /*1290*/  MOV R13, R4 ;  /* 0x00000004000d7202 */ /* 0x000fce0000000f00 */
[----:B------:R-:W-:Y:S05]  /*12a0*/  WARPSYNC.COLLECTIVE R15, `(.L_x_762) ;  /* 0x000000000f087348 */ /* 0x000fea0003c00000 */
[----:B------:R0:W1:Y:S02]  /*12b0*/  SHFL.DOWN P6, R14, R13, R12, R11 ;  /* 0x0800000c0d0e7389 */ /* 0x00006400000c000b */
[----:B01----:R-:W-:Y:S05]  /*12c0*/  ENDCOLLECTIVE ;  /* 0x000000000000791b */ /* 0x003fea0003800000 */
.L_x_762:
[----:B------:R-:W-:Y:S05]  /*12d0*/  BRA `(.L_x_763) ;  /* 0xfffffff8003c7947 */ /* 0x000fea000383ffff */
.L_x_756:
[----:B--2---:R-:W-:Y:S01]  /*12e0*/  MOV R13, R0 ;  /* 0x00000000000d7202 */ /* 0x004fe20000000f00 */
[----:B------:R-:W-:Y:S02]  /*12f0*/  IMAD.MOV.U32 R12, RZ, RZ, 0x10 ;  /* 0x00000010ff0c7424 */ /* 0x000fe400078e00ff */
[----:B------:R-:W-:Y:S02]  /*1300*/  HFMA2 R11, -RZ, RZ, 0, 1.847743988037109375e-06 ;  /* 0x0000001fff0b7431 */ /* 0x000fe400000001ff */
[----:B------:R-:W-:-:S07]  /*1310*/  IMAD.MOV.U32 R15, RZ, RZ, -0x1 ;  /* 0xffffffffff0f7424 */ /* 0x000fce00078e00ff */
[----:B01----:R-:W-:Y:S05]  /*1320*/  WARPSYNC.COLLECTIVE R15, `(.L_x_764) ;  /* 0x000000000f087348 */ /* 0x003fea0003c00000 */
[----:B0-----:R0:W2:Y:S02]  /*1330*/  SHFL.DOWN P6, R14, R13, R12, R11 ;  /* 0x0800000c0d0e7389 */ /* 0x0010a400000c000b */
[----:B012---:R-:W-:Y:S05]  /*1340*/  ENDCOLLECTIVE ;  /* 0x000000000000791b */ /* 0x007fea0003800000 */
.L_x_764:
[----:B------:R-:W-:Y:S02]  /*1350*/  IMAD.MOV.U32 R12, RZ, RZ, 0x8 ;  /* 0x00000008ff0c7424 */ /* 0x000fe400078e00ff */
[----:B------:R-:W-:-:S05]  /*1360*/  FADD.FTZ R2, R0, R14 ;  /* 0x0000000e00027221 */ /* 0x000fca0000010000 */
[----:B------:R-:W-:-:S07]  /*1370*/  MOV R13, R2 ;  /* 0x00000002000d7202 */ /* 0x000fce0000000f00 */
[----:B------:R-:W-:Y:S05]  /*1380*/  WARPSYNC.COLLECTIVE R15, `(.L_x_765) ;  /* 0x000000000f087348 */ /* 0x000fea0003c00000 */
[----:B------:R0:W1:Y:S02]  /*1390*/  SHFL.DOWN P6, R14, R13, R12, R11 ;  /* 0x0800000c0d0e7389 */ /* 0x00006400000c000b */
[----:B01----:R-:W-:Y:S05]  /*13a0*/  ENDCOLLECTIVE ;  /* 0x000000000000791b */ /* 0x003fea0003800000 */
.L_x_765:
[----:B------:R-:W-:Y:S02]  /*13b0*/  IMAD.MOV.U32 R12, RZ, RZ, 0x4 ;  /* 0x00000004ff0c7424 */ /* 0x000fe400078e00ff */
[----:B------:R-:W-:-:S05]  /*13c0*/  FADD.FTZ R3, R2, R14 ;  /* 0x0000000e02037221 */ /* 0x000fca0000010000 */
[----:B------:R-:W-:-:S07]  /*13d0*/  MOV R13, R3 ;  /* 0x00000003000d7202 */ /* 0x000fce0000000f00 */
[----:B------:R-:W-:Y:S05]  /*13e0*/  WARPSYNC.COLLECTIVE R15, `(.L_x_766) ;  /* 0x000000000f087348 */ /* 0x000fea0003c00000 */
[----:B------:R0:W1:Y:S02]  /*13f0*/  SHFL.DOWN P6, R14, R13, R12, R11 ;  /* 0x0800000c0d0e7389 */ /* 0x00006400000c000b */
[----:B01----:R-:W-:Y:S05]  /*1400*/  ENDCOLLECTIVE ;  /* 0x000000000000791b */ /* 0x003fea0003800000 */
.L_x_766:
[----:B------:R-:W-:Y:S02]  /*1410*/  IMAD.MOV.U32 R12, RZ, RZ, 0x2 ;  /* 0x00000002ff0c7424 */ /* 0x000fe400078e00ff */
[----:B------:R-:W-:-:S05]  /*1420*/  FADD.FTZ R4, R3, R14 ;  /* 0x0000000e03047221 */ /* 0x000fca0000010000 */
[----:B------:R-:W-:-:S07]  /*1430*/  MOV R13, R4 ;  /* 0x00000004000d7202 */ /* 0x000fce0000000f00 */
[----:B------:R-:W-:Y:S05]  /*1440*/  WARPSYNC.COLLECTIVE R15, `(.L_x_767) ;  /* 0x000000000f087348 */ /* 0x000fea0003c00000 */
[----:B------:R0:W1:Y:S02]  /*1450*/  SHFL.DOWN P6, R14, R13, R12, R11 ;  /* 0x0800000c0d0e7389 */ /* 0x00006400000c000b */
[----:B01----:R-:W-:Y:S05]  /*1460*/  ENDCOLLECTIVE ;  /* 0x000000000000791b */ /* 0x003fea0003800000 */
.L_x_767:
[----:B------:R-:W-:Y:S02]  /*1470*/  IMAD.MOV.U32 R12, RZ, RZ, 0x1 ;  /* 0x00000001ff0c7424 */ /* 0x000fe400078e00ff */
[----:B------:R-:W-:-:S05]  /*1480*/  FADD.FTZ R5, R4, R14 ;  /* 0x0000000e04057221 */ /* 0x000fca0000010000 */
[----:B------:R-:W-:-:S07]  /*1490*/  MOV R13, R5 ;  /* 0x00000005000d7202 */ /* 0x000fce0000000f00 */
[----:B------:R-:W-:Y:S05]  /*14a0*/  WARPSYNC.COLLECTIVE R15, `(.L_x_768) ;  /* 0x000000000f087348 */ /* 0x000fea0003c00000 */
[----:B------:R0:W1:Y:S02]  /*14b0*/  SHFL.DOWN P6, R14, R13, R12, R11 ;  /* 0x0800000c0d0e7389 */ /* 0x00006400000c000b */
[----:B01----:R-:W-:Y:S05]  /*14c0*/  ENDCOLLECTIVE ;  /* 0x000000000000791b */ /* 0x003fea0003800000 */
.L_x_768:
[----:B------:R-:W-:Y:S05]  /*14d0*/  BRA `(.L_x_769) ;  /* 0xfffffff8003c7947 */ /* 0x000fea000383ffff */
.L_x_757:
[----:B------:R-:W-:Y:S01]  /*14e0*/  HFMA2 R11, -RZ, RZ, 0, 1.847743988037109375e-06 ;  /* 0x0000001fff0b7431 */ /* 0x000fe200000001ff */
[----:B------:R-:W-:Y:S01]  /*14f0*/  BSSY B0, `(.L_x_770) ;  /* 0x0000007000007945 */ /* 0x000fe20003800000 */
[----:B------:R-:W-:Y:S01]  /*1500*/  MOV R13, R17 ;  /* 0x00000011000d7202 */ /* 0x000fe20000000f00 */
[----:B------:R-:W-:Y:S01]  /*1510*/  IMAD.MOV.U32 R12, RZ, RZ, 0x10 ;  /* 0x00000010ff0c7424 */ /* 0x000fe200078e00ff */
[----:B------:R-:W-:-:S07]  /*1520*/  MOV R15, 0xffffffff ;  /* 0xffffffff000f7802 */ /* 0x000fce0000000f00 */
[----:B012---:R-:W-:Y:S05]  /*1530*/  WARPSYNC.COLLECTIVE R15, `(.L_x_771) ;  /* 0x000000000f087348 */ /* 0x007fea0003c00000 */
[----:B0-----:R0:W3:Y:S02]  /*1540*/  SHFL.DOWN P6, R14, R13, R12, R11 ;  /* 0x0800000c0d0e7389 */ /* 0x0010e400000c000b */
[----:B0123--:R-:W-:Y:S05]  /*1550*/  ENDCOLLECTIVE ;  /* 0x000000000000791b */ /* 0x00ffea0003800000 */
.L_x_771:
[----:B------:R-:W-:Y:S05]  /*1560*/  BSYNC B0 ;  /* 0x0000000000007941 */ /* 0x000fea0003800000 */
.L_x_770:
[----:B------:R-:W-:Y:S01]  /*1570*/  FADD.FTZ R13, R14, R17 ;  /* 0x000000110e0d7221 */ /* 0x000fe20000010000 */
[----:B------:R-:W-:Y:S02]  /*1580*/  IMAD.MOV.U32 R12, RZ, RZ, 0x8 ;  /* 0x00000008ff0c7424 */ /* 0x000fe400078e00ff */
[----:B------:R-:W-:Y:S01]  /*1590*/  HFMA2 R11, -RZ, RZ, 0, 1.847743988037109375e-06 ;  /* 0x0000001fff0b7431 */ /* 0x000fe200000001ff */
[----:B------:R-:W-:-:S07]  /*15a0*/  MOV R15, 0xffffffff ;  /* 0xffffffff000f7802 */ /* 0x000fce0000000f00 */
[----:B------:R-:W-:Y:S05]  /*15b0*/  WARPSYNC.COLLECTIVE R15, `(.L_x_772) ;  /* 0x000000000f087348 */ /* 0x000fea0003c00000 */
[----:B------:R0:W1:Y:S02]  /*15c0*/  SHFL.DOWN P6, R14, R13, R12, R11 ;  /* 0x0800000c0d0e7389 */ /* 0x00006400000c000b */
[----:B01----:R-:W-:Y:S05]  /*15d0*/  ENDCOLLECTIVE ;  /* 0x000000000000791b */ /* 0x003fea0003800000 */
.L_x_772:
[----:B------:R-:W-:Y:S02]  /*15e0*/  HFMA2 R12, -RZ, RZ, 0, 2.384185791015625e-07 ;  /* 0x00000004ff0c7431 */ /* 0x000fe400000001ff */
[----:B------:R-:W-:-:S04]  /*15f0*/  FADD.FTZ R2, R13, R14 ;  /* 0x0000000e0d027221 */ /* 0x000fc80000010000 */
[----:B------:R-:W-:-:S07]  /*1600*/  IMAD.MOV.U32 R13, RZ, RZ, R2 ;  /* 0x000000ffff0d7224 */ /* 0x000fce00078e0002 */
[----:B------:R-:W-:Y:S05]  /*1610*/  WARPSYNC.COLLECTIVE R15, `(.L_x_773) ;  /* 0x000000000f087348 */ /* 0x000fea0003c00000 */
[----:B------:R0:W1:Y:S02]  /*1620*/  SHFL.DOWN P6, R14, R13, R12, R11 ;  /* 0x0800000c0d0e7389 */ /* 0x00006400000c000b */
[----:B01----:R-:W-:Y:S05]  /*1630*/  ENDCOLLECTIVE ;  /* 0x000000000000791b */ /* 0x003fea0003800000 */
.L_x_773:
[----:B------:R-:W-:Y:S02]  /*1640*/  IMAD.MOV.U32 R12, RZ, RZ, 0x2 ;  /* 0x00000002ff0c7424 */ /* 0x000fe400078e00ff */
[----:B------:R-:W-:-:S05]  /*1650*/  FADD.FTZ R3, R2, R14 ;  /* 0x0000000e02037221 */ /* 0x000fca0000010000 */
[----:B------:R-:W-:-:S07]  /*1660*/  MOV R13, R3 ;  /* 0x00000003000d7202 */ /* 0x000fce0000000f00 */
[----:B------:R-:W-:Y:S05]  /*1670*/  WARPSYNC.COLLECTIVE R15, `(.L_x_774) ;  /* 0x000000000f087348 */ /* 0x000fea0003c00000 */
[----:B------:R0:W1:Y:S02]  /*1680*/  SHFL.DOWN P6, R14, R13, R12, R11 ;  /* 0x0800000c0d0e7389 */ /* 0x00006400000c000b */
[----:B01----:R-:W-:Y:S05]  /*1690*/  ENDCOLLECTIVE ;  /* 0x000000000000791b */ /* 0x003fea0003800000 */
.L_x_774:
[----:B------:R-:W-:Y:S02]  /*16a0*/  HFMA2 R12, -RZ, RZ, 0, 5.9604644775390625e-08 ;  /* 0x00000001ff0c7431 */ /* 0x000fe400000001ff */
[----:B------:R-:W-:-:S05]  /*16b0*/  FADD.FTZ R4, R3, R14 ;  /* 0x0000000e03047221 */ /* 0x000fca0000010000 */
[----:B------:R-:W-:-:S07]  /*16c0*/  MOV R13, R4 ;  /* 0x00000004000d7202 */ /* 0x000fce0000000f00 */
[----:B------:R-:W-:Y:S05]  /*16d0*/  WARPSYNC.COLLECTIVE R15, `(.L_x_775) ;  /* 0x000000000f087348 */ /* 0x000fea0003c00000 */
[----:B------:R0:W1:Y:S02]  /*16e0*/  SHFL.DOWN P6, R14, R13, R12, R11 ;  /* 0x0800000c0d0e7389 */ /* 0x00006400000c000b */
[----:B01----:R-:W-:Y:S05]  /*16f0*/  ENDCOLLECTIVE ;  /* 0x000000000000791b */ /* 0x003fea0003800000 */
.L_x_775:
[----:B------:R-:W-:Y:S05]  /*1700*/  BRA `(.L_x_776) ;  /* 0xfffffff400e87947 */ /* 0x000fea000383ffff */
.L_x_777:
        /* <DEDUP_REMOVED lines=15> */
.L_x_1162:


//--------------------- .text._ZN2at6native45_GLOBAL__N__efdd3984_12_NLLLoss2d_cu_e9278b4625nll_loss2d_forward_kernelIddlEEvPT_S4_PKS3_PKlS6_iiil --------------------------
	.section	.text._ZN2at6native45_GLOBAL__N__efdd3984_12_NLLLoss2d_cu_e9278b4625nll_loss2d_forward_kernelIddlEEvPT_S4_PKS3_PKlS6_iiil,"ax",@progbits
	.align	128
.text._ZN2at6native45_GLOBAL__N__efdd3984_12_NLLLoss2d_cu_e9278b4625nll_loss2d_forward_kernelIddlEEvPT_S4_PKS3_PKlS6_iiil:
        .type           _ZN2at6native45_GLOBAL__N__efdd3984_12_NLLLoss2d_cu_e9278b4625nll_loss2d_forward_kernelIddlEEvPT_S4_PKS3_PKlS6_iiil,@function
        .size           _ZN2at6native45_GLOBAL__N__efdd3984_12_NLLLoss2d_cu_e9278b4625nll_loss2d_forward_kernelIddlEEvPT_S4_PKS3_PKlS6_iiil,(.L_x_1163 - _ZN2at6native45_GLOBAL__N__efdd3984_12_NLLLoss2d_cu_e9278b4625nll_loss2d_forward_kernelIddlEEvPT_S4_PKS3_PKlS6_iiil)
        .other          _ZN2at6native45_GLOBAL__N__efdd3984_12_NLLLoss2d_cu_e9278b4625nll_loss2d_forward_kernelIddlEEvPT_S4_PKS3_PKlS6_iiil,@"STO_CUDA_ENTRY STV_DEFAULT"
_ZN2at6native45_GLOBAL__N__efdd3984_12_NLLLoss2d_cu_e9278b4625nll_loss2d_forward_kernelIddlEEvPT_S4_PKS3_PKlS6_iiil:
[----:B------:R-:W0:Y:S08]  /*0000*/  LDC R1, c[0x0][0x37c] ;  /* 0x0000df00ff017b82 */ /* 0x000e300000000800 */
[----:B------:R-:W1:Y:S01]  /*0010*/  LDC R5, c[0x0][0x3b0] ;  /* 0x0000ec00ff057b82 */ /* 0x000e620000000800 */
[----:B------:R-:W2:Y:S01]  /*0020*/  S2R R39, SR_TID.X ;  /* 0x0000000000277919 */ /* 0x000ea20000002100 */
[----:B------:R-:W2:Y:S01]  /*0030*/  LDCU UR52, c[0x0][0x360] ;  /* 0x00006c00ff3477ac */ /* 0x000ea20008000800 */
[----:B------:R-:W-:Y:S01]  /*0040*/  BSSY.RECONVERGENT B8, `(.L_x_778) ;  /* 0x00000d1000087945 */ /* 0x000fe20003800200 */
[----:B------:R-:W-:-:S02]  /*0050*/  CS2R R16, SRZ ;  /* 0x0000000000107805 */ /* 0x000fc4000001ff00 */
[----:B------:R-:W-:Y:S01]  /*0060*/  CS2R R18, SRZ ;  /* 0x0000000000127805 */ /* 0x000fe2000001ff00 */
[----:B------:R-:W3:Y:S01]  /*0070*/  LDCU.64 UR36, c[0x0][0x358] ;  /* 0x00006b00ff2477ac */ /* 0x000ee20008000a00 */
        /* <DEDUP_REMOVED lines=18> */
[----:B-1----:R-:W-:Y:S02]  /*01a0*/  IMAD.MOV.U32 R2, RZ, RZ, RZ ;  /* 0x000000ffff027224 */ /* 0x002fe400078e00ff */
[----:B---3--:R-:W-:-:S04]  /*01b0*/  IMAD.MOV R4, RZ, RZ, -R3 ;  /* 0x000000ffff047224 */ /* 0x008fc800078e0a03 */
[----:B------:R-:W-:-:S04]  /*01c0*/  IMAD R7, R4, R5, RZ ;  /* 0x0000000504077224 */ /* 0x000fc800078e02ff */
[----:B------:R-:W-:-:S06]  /*01d0*/  IMAD.HI.U32 R3, R3, R7, R2 ;  /* 0x0000000703037227 */ /* 0x000fcc00078e0002 */
[----:B----4-:R-:W-:-:S05]  /*01e0*/  IMAD.HI.U32 R4, R3, UR4, RZ ;  /* 0x0000000403047c27 */ /* 0x010fca000f8e00ff */
[----:B------:R-:W-:-:S05]  /*01f0*/  IADD3 R6, PT, PT, -R4, RZ, RZ ;  /* 0x000000ff04067210 */ /* 0x000fca0007ffe1ff */
[----:B------:R-:W-:-:S05]  /*0200*/  IMAD R0, R5, R6, UR4 ;  /* 0x0000000405007e24 */ /* 0x000fca000f8e0206 */
[----:B------:R-:W-:-:S13]  /*0210*/  ISETP.GE.U32.AND P0, PT, R0, R5, PT ;  /* 0x000000050000720c */ /* 0x000fda0003f06070 */
[----:B------:R-:W-:Y:S02]  /*0220*/  @P0 IMAD.IADD R0, R0, 0x1, -R5 ;  /* 0x0000000100000824 */ /* 0x000fe400078e0a05 */
[----:B------:R-:W-:-:S03]  /*0230*/  @P0 VIADD R4, R4, 0x1 ;  /* 0x0000000104040836 */ /* 0x000fc60000000000 */
[----:B------:R-:W-:-:S13]  /*0240*/  ISETP.GE.U32.AND P1, PT, R0, R5, PT ;  /* 0x000000050000720c */ /* 0x000fda0003f26070 */
[----:B------:R-:W-:Y:S02]  /*0250*/  @P1 IADD3 R4, PT, PT, R4, 0x1, RZ ;  /* 0x0000000104041810 */ /* 0x000fe40007ffe0ff */
        /* <DEDUP_REMOVED lines=19> */
[----:B------:R-:W-:Y:S02]  /*0390*/  CS2R R18, SRZ ;  /* 0x0000000000127805 */ /* 0x000fe4000001ff00 */
[----:B------:R-:W-:-:S07]  /*03a0*/  CS2R R16, SRZ ;  /* 0x0000000000107805 */ /* 0x000fce000001ff00 */
.L_x_787:
[----:B------:R-:W-:Y:S02]  /*03b0*/  SHF.R.S32.HI R31, RZ, 0x1f, R39 ;  /* 0x0000001fff1f7819 */ /* 0x000fe40000011427 */
[----:B------:R-:W-:-:S05]  /*03c0*/  IADD3 R0, P0, PT, R39, R24, RZ ;  /* 0x0000001827007210 */ /* 0x000fca0007f1e0ff */
[----:B0-----:R-:W-:Y:S01]  /*03d0*/  IMAD.X R3, R31, 0x1, R35, P0 ;  /* 0x000000011f037824 */ /* 0x001fe200000e0623 */
[----:B------:R-:W-:-:S04]  /*03e0*/  LEA R26, P0, R0, UR46, 0x3 ;  /* 0x0000002e001a7c11 */ /* 0x000fc8000f8018ff */
[----:B------:R-:W-:-:S06]  /*03f0*/  LEA.HI.X R27, R0, UR47, R3, 0x3, P0 ;  /* 0x0000002f001b7c11 */ /* 0x000fcc00080f1c03 */
[----:B--2---:R-:W2:Y:S01]  /*0400*/  LDG.E.64 R26, desc[UR36][R26.64] ;  /* 0x000000241a1a7981 */ /* 0x004ea2000c1e1b00 */
        /* <DEDUP_REMOVED lines=14> */
[----:B------:R1:W2:Y:S01]  /*04f0*/  LDC.64 R2, c[0x4][R0] ;  /* 0x0100000000027b82 */ /* 0x0002a20000000a00 */
[----:B------:R-:W3:Y:S01]  /*0500*/  LDCU.64 UR6, c[0x4][0x190] ;  /* 0x01003200ff0677ac */ /* 0x000ee20008000a00 */
[----:B------:R-:W-:Y:S01]  /*0510*/  IMAD.MOV.U32 R13, RZ, RZ, RZ ;  /* 0x000000ffff0d7224 */ /* 0x000fe200078e00ff */
[----:B------:R-:W4:Y:S01]  /*0520*/  LDCU.64 UR8, c[0x4][0x30] ;  /* 0x01000600ff0877ac */ /* 0x000f220008000a00 */
[----:B0-----:R-:W-:Y:S01]  /*0530*/  IMAD.U32 R4, RZ, RZ, UR4 ;  /* 0x00000004ff047e24 */ /* 0x001fe2000f8e00ff */
[----:B------:R-:W-:Y:S01]  /*0540*/  MOV R5, UR5 ;  /* 0x0000000500057c02 */ /* 0x000fe20008000f00 */
[----:B---3--:R-:W-:-:S02]  /*0550*/  IMAD.U32 R6, RZ, RZ, UR6 ;  /* 0x00000006ff067e24 */ /* 0x008fc4000f8e00ff */
[----:B------:R-:W-:Y:S01]  /*0560*/  IMAD.U32 R7, RZ, RZ, UR7 ;  /* 0x00000007ff077e24 */ /* 0x000fe2000f8e00ff */
[----:B----4-:R-:W-:Y:S01]  /*0570*/  MOV R10, UR8 ;  /* 0x00000008000a7c02 */ /* 0x010fe20008000f00 */
[----:B-1----:R-:W-:-:S07]  /*0580*/  IMAD.U32 R11, RZ, RZ, UR9 ;  /* 0x00000009ff0b7e24 */ /* 0x002fce000f8e00ff */
[----:B------:R-:W-:-:S07]  /*0590*/  LEPC R20, `(.L_x_784) ;  /* 0x000000001014794e */ /* 0x000fce0000000000 */
[----:B--2---:R-:W-:Y:S05]  /*05a0*/  CALL.ABS.NOINC R2 ;  /* 0x0000000002007343 */ /* 0x004fea0003c00000 */
.L_x_784:
[----:B------:R-:W-:Y:S05]  /*05b0*/  BSYNC.RECONVERGENT B6 ;  /* 0x0000000000067941 */ /* 0x000fea0003800200 */
.L_x_783:
[----:B------:R-:W-:-:S04]  /*05c0*/  LEA R28, P0, R26, UR38, 0x3 ;  /* 0x000000261a1c7c11 */ /* 0x000fc8000f8018ff */
[----:B------:R-:W-:-:S06]  /*05d0*/  LEA.HI.X R29, R26, UR39, R27, 0x3, P0 ;  /* 0x000000271a1d7c11 */ /* 0x000fcc00080f1c1b */
[----:B------:R-:W5:Y:S01]  /*05e0*/  LDG.E.64 R28, desc[UR36][R28.64] ;  /* 0x000000241c1c7981 */ /* 0x000f62000c1e1b00 */
[----:B------:R-:W-:Y:S01]  /*05f0*/  IADD3 R30, P0, PT, R39, R22, RZ ;  /* 0x00000016271e7210 */ /* 0x000fe20007f1e0ff */
[----:B------:R-:W-:Y:S01]  /*0600*/  IMAD R0, R27, UR53, RZ ;  /* 0x000000351b007c24 */ /* 0x000fe2000f8e02ff */
[----:B------:R-:W-:Y:S03]  /*0610*/  BSSY.RECONVERGENT B6, `(.L_x_785) ;  /* 0x0000018000067945 */ /* 0x000fe60003800200 */
[----:B------:R-:W-:Y:S02]  /*0620*/  IMAD.X R31, R31, 0x1, R32, P0 ;  /* 0x000000011f1f7824 */ /* 0x000fe400000e0620 */
[C---:B------:R-:W-:Y:S02]  /*0630*/  IMAD R27, R26.reuse, R33, R0 ;  /* 0x000000211a1b7224 */ /* 0x040fe400078e0200 */
[----:B------:R-:W-:-:S03]  /*0640*/  IMAD.WIDE.U32 R30, R26, UR53, R30 ;  /* 0x000000351a1e7c25 */ /* 0x000fc6000f8e001e */
[----:B------:R-:W-:Y:S02]  /*0650*/  ISETP.GT.U32.AND P0, PT, R30, -0x1, PT ;  /* 0xffffffff1e00780c */ /* 0x000fe40003f04070 */
[----:B------:R-:W-:-:S04]  /*0660*/  IADD3 R27, PT, PT, R31, R27, RZ ;  /* 0x0000001b1f1b7210 */ /* 0x000fc80007ffe0ff */
[----:B------:R-:W-:-:S13]  /*0670*/  ISETP.GT.AND.EX P0, PT, R27, -0x1, PT, P0 ;  /* 0xffffffff1b00780c */ /* 0x000fda0003f04300 */
[----:B------:R-:W-:Y:S05]  /*0680*/  @P0 BRA `(.L_x_786) ;  /* 0x0000000000400947 */ /* 0x000fea0003800000 */
[----:B------:R-:W-:Y:S01]  /*0690*/  MOV R0, 0x0 ;  /* 0x0000000000007802 */ /* 0x000fe20000000f00 */
[----:B------:R-:W0:Y:S01]  /*06a0*/  LDCU.64 UR4, c[0x4][0x1a0] ;  /* 0x01003400ff0477ac */ /* 0x000e220008000a00 */
[----:B------:R-:W-:Y:S02]  /*06b0*/  HFMA2 R13, -RZ, RZ, 0, 0 ;  /* 0x00000000ff0d7431 */ /* 0x000fe400000001ff */
[----:B------:R-:W-:Y:S01]  /*06c0*/  IMAD.MOV.U32 R8, RZ, RZ, 0x6d ;  /* 0x0000006dff087424 */ /* 0x000fe200078e00ff */
[----:B------:R1:W2:Y:S01]  /*06d0*/  LDC.64 R2, c[0x4][R0] ;  /* 0x0100000000027b82 */ /* 0x0002a20000000a00 */
[----:B------:R-:W3:Y:S01]  /*06e0*/  LDCU.64 UR6, c[0x4][0x190] ;  /* 0x01003200ff0677ac */ /* 0x000ee20008000a00 */
[----:B------:R-:W-:Y:S01]  /*06f0*/  IMAD.MOV.U32 R12, RZ, RZ, 0x1 ;  /* 0x00000001ff0c7424 */ /* 0x000fe200078e00ff */
[----:B------:R-:W4:Y:S01]  /*0700*/  LDCU.64 UR8, c[0x4][0x30] ;  /* 0x01000600ff0877ac */ /* 0x000f220008000a00 */
[----:B0-----:R-:W-:Y:S02]  /*0710*/  IMAD.U32 R4, RZ, RZ, UR4 ;  /* 0x00000004ff047e24 */ /* 0x001fe4000f8e00ff */
[----:B------:R-:W-:Y:S01]  /*0720*/  IMAD.U32 R5, RZ, RZ, UR5 ;  /* 0x00000005ff057e24 */ /* 0x000fe2000f8e00ff */
[----:B---3--:R-:W-:Y:S01]  /*0730*/  MOV R6, UR6 ;  /* 0x0000000600067c02 */ /* 0x008fe20008000f00 */
[----:B------:R-:W-:-:S02]  /*0740*/  IMAD.U32 R7, RZ, RZ, UR7 ;  /* 0x00000007ff077e24 */ /* 0x000fc4000f8e00ff */
[----:B----4-:R-:W-:Y:S01]  /*0750*/  IMAD.U32 R10, RZ, RZ, UR8 ;  /* 0x00000008ff0a7e24 */ /* 0x010fe2000f8e00ff */
[----:B-1----:R-:W-:-:S07]  /*0760*/  MOV R11, UR9 ;  /* 0x00000009000b7c02 */ /* 0x002fce0008000f00 */
[----:B------:R-:W-:-:S07]  /*0770*/  LEPC R20, `(.L_x_786) ;  /* 0x000000001014794e */ /* 0x000fce0000000000 */
[----:B--2--5:R-:W-:Y:S05]  /*0780*/  CALL.ABS.NOINC R2 ;  /* 0x0000000002007343 */ /* 0x024fea0003c00000 */
.L_x_786:
[----:B------:R-:W-:Y:S05]  /*0790*/  BSYNC.RECONVERGENT B6 ;  /* 0x0000000000067941 */ /* 0x000fea0003800200 */
.L_x_785:
[----:B------:R-:W-:-:S04]  /*07a0*/  LEA R2, P0, R30, UR48, 0x3 ;  /* 0x000000301e027c11 */ /* 0x000fc8000f8018ff */
[----:B------:R-:W-:-:S06]  /*07b0*/  LEA.HI.X R3, R30, UR49, R27, 0x3, P0 ;  /* 0x000000311e037c11 */ /* 0x000fcc00080f1c1b */
[----:B------:R-:W2:Y:S01]  /*07c0*/  LDG.E.64 R2, desc[UR36][R2.64] ;  /* 0x0000002402027981 */ /* 0x000ea2000c1e1b00 */
[----:B-----5:R0:W1:-:S15]  /*07d0*/  DADD R18, R18, R28 ;  /* 0x0000000012127229 */ /* 0x02005e000000001c */
[----:B------:R-:W-:-:S15]  /*07e0*/  NOP ;  /* 0x0000000000007918 */ /* 0x000fde0000000000 */
[----:B------:R-:W-:-:S15]  /*07f0*/  NOP ;  /* 0x0000000000007918 */ /* 0x000fde0000000000 */
[----:B------:R-:W-:-:S15]  /*0800*/  NOP ;  /* 0x0000000000007918 */ /* 0x000fde0000000000 */
[----:B------:R-:W-:-:S04]  /*0810*/  NOP ;  /* 0x0000000000007918 */ /* 0x000fc80000000000 */
[----:B-12---:R0:W2:Y:S02]  /*0820*/  DFMA R16, -R28, R2, R16 ;  /* 0x000000021c10722b */ /* 0x0060a40000000110 */
.L_x_782:
[----:B------:R-:W-:Y:S05]  /*0830*/  BSYNC.RECONVERGENT B7 ;  /* 0x0000000000077941 */ /* 0x000fea0003800200 */
.L_x_781:
[----:B------:R-:W1:Y:S02]  /*0840*/  LDC R0, c[0x0][0x3b0] ;  /* 0x0000ec00ff007b82 */ /* 0x000e640000000800 */
[----:B-1----:R-:W-:-:S05]  /*0850*/  IMAD R39, R0, UR52, R39 ;  /* 0x0000003400277c24 */ /* 0x002fca000f8e0227 */
[----:B------:R-:W-:-:S13]  /*0860*/  ISETP.GE.AND P0, PT, R39, UR53, PT ;  /* 0x0000003527007c0c */ /* 0x000fda000bf06270 */
[----:B------:R-:W-:Y:S05]  /*0870*/  @!P0 BRA `(.L_x_787) ;  /* 0xfffffff800cc8947 */ /* 0x000fea000383ffff */
[----:B------:R-:W-:Y:S05]  /*0880*/  BRA `(.L_x_779) ;  /* 0x0000000400307947 */ /* 0x000fea0003800000 */
.L_x_780:
[----:B------:R-:W-:Y:S02]  /*0890*/  CS2R R18, SRZ ;  /* 0x0000000000127805 */ /* 0x000fe4000001ff00 */
[----:B------:R-:W-:-:S07]  /*08a0*/  CS2R R16, SRZ ;  /* 0x0000000000107805 */ /* 0x000fce000001ff00 */
.L_x_794:
[----:B------:R-:W-:Y:S02]  /*08b0*/  SHF.R.S32.HI R28, RZ, 0x1f, R39 ;  /* 0x0000001fff1c7819 */ /* 0x000fe40000011427 */
[----:B------:R-:W-:-:S05]  /*08c0*/  IADD3 R0, P0, PT, R39, R24, RZ ;  /* 0x0000001827007210 */ /* 0x000fca0007f1e0ff */
[----:B-1----:R-:W-:Y:S01]  /*08d0*/  IMAD.X R3, R28, 0x1, R35, P0 ;  /* 0x000000011c037824 */ /* 0x002fe200000e0623 */
        /* <DEDUP_REMOVED lines=29> */
.L_x_791:
[----:B------:R-:W-:Y:S05]  /*0ab0*/  BSYNC.RECONVERGENT B6 ;  /* 0x0000000000067941 */ /* 0x000fea0003800200 */
.L_x_790:
        /* <DEDUP_REMOVED lines=25> */
[----:B--2---:R-:W-:Y:S05]  /*0c50*/  CALL.ABS.NOINC R2 ;  /* 0x0000000002007343 */ /* 0x004fea0003c00000 */
.L_x_793:
[----:B------:R-:W-:Y:S05]  /*0c60*/  BSYNC.RECONVERGENT B6 ;  /* 0x0000000000067941 */ /* 0x000fea0003800200 */
.L_x_792:
[----:B------:R-:W-:-:S04]  /*0c70*/  LEA R2, P0, R26, UR50, 0x3 ;  /* 0x000000321a027c11 */ /* 0x000fc8000f8018ff */
[----:B------:R-:W-:-:S06]  /*0c80*/  LEA.HI.X R3, R26, UR51, R29, 0x3, P0 ;  /* 0x000000331a037c11 */ /* 0x000fcc00080f1c1d */
[----:B------:R-:W2:Y:S01]  /*0c90*/  LDG.E.64 R2, desc[UR36][R2.64] ;  /* 0x0000002402027981 */ /* 0x000ea2000c1e1b00 */
[----:B------:R-:W0:-:S15]  /*0ca0*/  DADD R18, R18, 1 ;  /* 0x3ff0000012127429 */ /* 0x000e1e0000000000 */
[----:B------:R-:W-:-:S15]  /*0cb0*/  NOP ;  /* 0x0000000000007918 */ /* 0x000fde0000000000 */
[----:B------:R-:W-:-:S15]  /*0cc0*/  NOP ;  /* 0x0000000000007918 */ /* 0x000fde0000000000 */
[----:B------:R-:W-:-:S15]  /*0cd0*/  NOP ;  /* 0x0000000000007918 */ /* 0x000fde0000000000 */
[----:B------:R-:W-:-:S04]  /*0ce0*/  NOP ;  /* 0x0000000000007918 */ /* 0x000fc80000000000 */
[----:B0-2---:R1:W2:Y:S02]  /*0cf0*/  DADD R16, R16, -R2 ;  /* 0x0000000010107229 */ /* 0x0052a40000000802 */
.L_x_789:
[----:B------:R-:W-:Y:S05]  /*0d00*/  BSYNC.RECONVERGENT B7 ;  /* 0x0000000000077941 */ /* 0x000fea0003800200 */
.L_x_788:
[----:B------:R-:W0:Y:S02]  /*0d10*/  LDC R0, c[0x0][0x3b0] ;  /* 0x0000ec00ff007b82 */ /* 0x000e240000000800 */
[----:B0-----:R-:W-:-:S05]  /*0d20*/  IMAD R39, R0, UR52, R39 ;  /* 0x0000003400277c24 */ /* 0x001fca000f8e0227 */
[----:B------:R-:W-:-:S13]  /*0d30*/  ISETP.GE.AND P0, PT, R39, UR54, PT ;  /* 0x0000003627007c0c */ /* 0x000fda000bf06270 */
[----:B------:R-:W-:Y:S05]  /*0d40*/  @!P0 BRA `(.L_x_794) ;  /* 0xfffffff800d88947 */ /* 0x000fea000383ffff */
.L_x_779:
[----:B------:R-:W-:Y:S05]  /*0d50*/  BSYNC.RECONVERGENT B8 ;  /* 0x0000000000087941 */ /* 0x000fea0003800200 */
.L_x_778:
[----:B------:R-:W3:Y:S01]  /*0d60*/  S2R R0, SR_TID.X ;  /* 0x0000000000007919 */ /* 0x000ee20000002100 */
[----:B------:R-:W-:-:S03]  /*0d70*/  UMOV UR4, 0xffffffff ;  /* 0xffffffff00047882 */ /* 0x000fc60000000000 */
[----:B------:R-:W-:Y:S05]  /*0d80*/  BRA.DIV UR4, `(.L_x_795) ;  /* 0x0000000a04847947 */ /* 0x000fea000b800000 */
[----:B------:R-:W4:Y:S04]  /*0d90*/  SHFL.DOWN PT, R14, R18, 0x10, 0x1f ;  /* 0x0a001f00120e7f89 */ /* 0x000f2800000e0000 */
[----:B01----:R-:W0:Y:S01]  /*0da0*/  SHFL.DOWN PT, R3, R19, 0x10, 0x1f ;  /* 0x0a001f0013037f89 */ /* 0x003e2200000e0000 */
[----:B----4-:R-:W-:-:S06]  /*0db0*/  IMAD.MOV.U32 R2, RZ, RZ, R14 ;  /* 0x000000ffff027224 */ /* 0x010fcc00078e000e */
[----:B0-----:R-:W0:Y:S02]  /*0dc0*/  DADD R2, R2, R18 ;  /* 0x0000000002027229 */ /* 0x001e240000000012 */
[----:B0-----:R-:W0:Y:S04]  /*0dd0*/  SHFL.DOWN PT, R14, R2, 0x8, 0x1f ;  /* 0x09001f00020e7f89 */ /* 0x001e2800000e0000 */
[----:B------:R-:W1:Y:S01]  /*0de0*/  SHFL.DOWN PT, R5, R3, 0x8, 0x1f ;  /* 0x09001f0003057f89 */ /* 0x000e6200000e0000 */
[----:B0-----:R-:W-:-:S15]  /*0df0*/  IMAD.MOV.U32 R4, RZ, RZ, R14 ;  /* 0x000000ffff047224 */ /* 0x001fde00078e000e */
[----:B------:R-:W-:-:S15]  /*0e00*/  NOP ;  /* 0x0000000000007918 */ /* 0x000fde0000000000 */
[----:B------:R-:W-:-:S15]  /*0e10*/  NOP ;  /* 0x0000000000007918 */ /* 0x000fde0000000000 */
[----:B------:R-:W-:-:S12]  /*0e20*/  NOP ;  /* 0x0000000000007918 */ /* 0x000fd80000000000 */
[----:B-1----:R-:W0:Y:S02]  /*0e30*/  DADD R4, R2, R4 ;  /* 0x0000000002047229 */ /* 0x002e240000000004 */
[----:B0-----:R-:W0:Y:S04]  /*0e40*/  SHFL.DOWN PT, R14, R4, 0x4, 0x1f ;  /* 0x08801f00040e7f89 */ /* 0x001e2800000e0000 */
[----:B------:R-:W1:Y:S01]  /*0e50*/  SHFL.DOWN PT, R7, R5, 0x4, 0x1f ;  /* 0x08801f0005077f89 */ /* 0x000e6200000e0000 */
[----:B0-----:R-:W-:-:S15]  /*0e60*/  MOV R6, R14 ;  /* 0x0000000e00067202 */ /* 0x001fde0000000f00 */
[----:B------:R-:W-:-:S15]  /*0e70*/  NOP ;  /* 0x0000000000007918 */ /* 0x000fde0000000000 */
[----:B------:R-:W-:-:S15]  /*0e80*/  NOP ;  /* 0x0000000000007918 */ /* 0x000fde0000000000 */
[----:B------:R-:W-:-:S12]  /*0e90*/  NOP ;  /* 0x0000000000007918 */ /* 0x000fd80000000000 */
[----:B-1----:R-:W0:Y:S02]  /*0ea0*/  DADD R6, R4, R6 ;  /* 0x0000000004067229 */ /* 0x002e240000000006 */
[----:B0-----:R-:W0:Y:S04]  /*0eb0*/  SHFL.DOWN PT, R14, R6, 0x2, 0x1f ;  /* 0x08401f00060e7f89 */ /* 0x001e2800000e0000 */
[----:B------:R-:W1:Y:S01]  /*0ec0*/  SHFL.DOWN PT, R9, R7, 0x2, 0x1f ;  /* 0x08401f0007097f89 */ /* 0x000e6200000e0000 */
[----:B0-----:R-:W-:-:S15]  /*0ed0*/  IMAD.MOV.U32 R8, RZ, RZ, R14 ;  /* 0x000000ffff087224 */ /* 0x001fde00078e000e */
[----:B------:R-:W-:-:S15]  /*0ee0*/  NOP ;  /* 0x0000000000007918 */ /* 0x000fde0000000000 */
[----:B------:R-:W-:-:S15]  /*0ef0*/  NOP ;  /* 0x0000000000007918 */ /* 0x000fde0000000000 */
[----:B------:R-:W-:-:S12]  /*0f00*/  NOP ;  /* 0x0000000000007918 */ /* 0x000fd80000000000 */
[----:B-1----:R-:W0:Y:S02]  /*0f10*/  DADD R8, R6, R8 ;  /* 0x0000000006087229 */ /* 0x002e240000000008 */
[----:B0-----:R0:W1:Y:S04]  /*0f20*/  SHFL.DOWN PT, R3, R9, 0x1, 0x1f ;  /* 0x08201f0009037f89 */ /* 0x00106800000e0000 */
[----:B------:R0:W4:Y:S02]  /*0f30*/  SHFL.DOWN PT, R14, R8, 0x1, 0x1f ;  /* 0x08201f00080e7f89 */ /* 0x00012400000e0000 */
.L_x_810:
[----:B---3--:R-:W-:Y:S01]  /*0f40*/  LOP3.LUT P1, R10, R0, 0x1f, RZ, 0xc0, !PT ;  /* 0x0000001f000a7812 */ /* 0x008fe2000782c0ff */
[----:B------:R-:W-:Y:S05]  /*0f50*/  WARPSYNC.ALL ;  /* 0x0000000000007948 */ /* 0x000fea0003800000 */
[----:B------:R-:W-:Y:S01]  /*0f60*/  USHF.R.U32.HI UR4, URZ, 0x5, UR52 ;  /* 0x00000005ff047899 */ /* 0x000fe20008011634 */
[----:B------:R-:W-:Y:S01]  /*0f70*/  BAR.SYNC.DEFER_BLOCKING 0x0 ;  /* 0x0000000000007b1d */ /* 0x000fe20000010000 */
[----:B-1----:R-:W-:-:S04]  /*0f80*/  IMAD.MOV.U32 R15, RZ, RZ, R3 ;  /* 0x000000ffff0f7224 */ /* 0x002fc800078e0003 */
[----:B------:R-:W-:Y:S01]  /*0f90*/  ISETP.GE.U32.AND P0, PT, R0, UR4, PT ;  /* 0x0000000400007c0c */ /* 0x000fe2000bf06070 */
[----:B------:R-:W-:Y:S01]  /*0fa0*/  BSSY B0, `(.L_x_796) ;  /* 0x000002f000007945 */ /* 0x000fe20003800000 */
[----:B------:R-:W-:Y:S01]  /*0fb0*/  @!P1 MOV R2, 0x400 ;  /* 0x0000040000029802 */ /* 0x000fe20000000f00 */
[----:B------:R-:W1:Y:S01]  /*0fc0*/  @!P1 S2R R5, SR_CgaCtaId ;  /* 0x0000000000059919 */ /* 0x000e620000008800 */
[----:B----4-:R-:W3:Y:S09]  /*0fd0*/  DADD R14, R8, R14 ;  /* 0x00000000080e7229 */ /* 0x010ef2000000000e */
[----:B------:R-:W4:Y:S01]  /*0fe0*/  @!P0 S2R R7, SR_CgaCtaId ;  /* 0x0000000000078919 */ /* 0x000f220000008800 */
[----:B------:R-:W-:-:S02]  /*0ff0*/  @!P0 MOV R4, 0x400 ;  /* 0x0000040000048802 */ /* 0x000fc40000000f00 */
[----:B-1----:R-:W-:Y:S02]  /*1000*/  @!P1 LEA R5, R5, R2, 0x18 ;  /* 0x0000000205059211 */ /* 0x002fe400078ec0ff */
[----:B------:R-:W-:Y:S02]  /*1010*/  CS2R R2, SRZ ;  /* 0x0000000000027805 */ /* 0x000fe4000001ff00 */
[----:B------:R-:W-:-:S05]  /*1020*/  @!P1 LEA.HI R5, R0, R5, RZ, 0x1e ;  /* 0x0000000500059211 */ /* 0x000fca00078ff0ff */
[----:B---3--:R1:W-:Y:S01]  /*1030*/  @!P1 STS.64 [R5], R14 ;  /* 0x0000000e05009388 */ /* 0x0083e20000000a00 */
[----:B----4-:R-:W-:Y:S01]  /*1040*/  @!P0 LEA R7, R7, R4, 0x18 ;  /* 0x0000000407078211 */ /* 0x010fe200078ec0ff */
[----:B------:R-:W-:Y:S03]  /*1050*/  BAR.SYNC.DEFER_BLOCKING 0x0 ;  /* 0x0000000000007b1d */ /* 0x000fe60000010000 */
[----:B------:R-:W-:Y:S02]  /*1060*/  @!P0 LEA R4, R10, R7, 0x3 ;  /* 0x000000070a048211 */ /* 0x000fe400078e18ff */
[----:B------:R-:W-:-:S03]  /*1070*/  ISETP.GT.U32.AND P1, PT, R0, 0x1f, PT ;  /* 0x0000001f0000780c */ /* 0x000fc60003f24070 */
[----:B------:R1:W3:Y:S10]  /*1080*/  @!P0 LDS.64 R2, [R4] ;  /* 0x0000000004028984 */ /* 0x0002f40000000a00 */
[----:B-1----:R-:W-:Y:S05]  /*1090*/  @P1 BRA `(.L_x_797) ;  /* 0x00000000007c1947 */ /* 0x002fea0003800000 */
[----:B------:R-:W-:-:S03]  /*10a0*/  UMOV UR4, 0xffffffff ;  /* 0xffffffff00047882 */ /* 0x000fc60000000000 */
[----:B------:R-:W-:Y:S05]  /*10b0*/  BRA.DIV UR4, `(.L_x_798) ;  /* 0x0000000a04ac7947 */ /* 0x000fea000b800000 */
[----:B---3--:R-:W1:Y:S04]  /*10c0*/  SHFL.DOWN PT, R14, R2, 0x10, 0x1f ;  /* 0x0a001f00020e7f89 */ /* 0x008e6800000e0000 */
[----:B------:R-:W3:Y:S01]  /*10d0*/  SHFL.DOWN PT, R5, R3, 0x10, 0x1f ;  /* 0x0a001f0003057f89 */ /* 0x000ee200000e0000 */
[----:B-1----:R-:W-:-:S06]  /*10e0*/  IMAD.MOV.U32 R4, RZ, RZ, R14 ;  /* 0x000000ffff047224 */ /* 0x002fcc00078e000e */
[----:B---3--:R-:W1:Y:S02]  /*10f0*/  DADD R4, R2, R4 ;  /* 0x0000000002047229 */ /* 0x008e640000000004 */
[----:B-1----:R-:W1:Y:S04]  /*1100*/  SHFL.DOWN PT, R14, R4, 0x8, 0x1f ;  /* 0x09001f00040e7f89 */ /* 0x002e6800000e0000 */
[----:B------:R-:W3:Y:S01]  /*1110*/  SHFL.DOWN PT, R7, R5, 0x8, 0x1f ;  /* 0x09001f0005077f89 */ /* 0x000ee200000e0000 */
[----:B-1----:R-:W-:-:S15]  /*1120*/  IMAD.MOV.U32 R6, RZ, RZ, R14 ;  /* 0x000000ffff067224 */ /* 0x002fde00078e000e */
[----:B------:R-:W-:-:S15]  /*1130*/  NOP ;  /* 0x0000000000007918 */ /* 0x000fde0000000000 */
[----:B------:R-:W-:-:S15]  /*1140*/  NOP ;  /* 0x0000000000007918 */ /* 0x000fde0000000000 */
[----:B------:R-:W-:-:S12]  /*1150*/  NOP ;  /* 0x0000000000007918 */ /* 0x000fd80000000000 */
[----:B---3--:R-:W1:Y:S02]  /*1160*/  DADD R6, R4, R6 ;  /* 0x0000000004067229 */ /* 0x008e640000000006 */
[----:B-1----:R-:W1:Y:S04]  /*1170*/  SHFL.DOWN PT, R14, R6, 0x4, 0x1f ;  /* 0x08801f00060e7f89 */ /* 0x002e6800000e0000 */
[----:B0-----:R-:W0:Y:S01]  /*1180*/  SHFL.DOWN PT, R9, R7, 0x4, 0x1f ;  /* 0x08801f0007097f89 */ /* 0x001e2200000e0000 */
[----:B-1----:R-:W-:-:S15]  /*1190*/  MOV R8, R14 ;  /* 0x0000000e00087202 */ /* 0x002fde0000000f00 */
[----:B------:R-:W-:-:S15]  /*11a0*/  NOP ;  /* 0x0000000000007918 */ /* 0x000fde0000000000 */
[----:B------:R-:W-:-:S15]  /*11b0*/  NOP ;  /* 0x0000000000007918 */ /* 0x000fde0000000000 */
[----:B------:R-:W-:-:S12]  /*11c0*/  NOP ;  /* 0x0000000000007918 */ /* 0x000fd80000000000 */
        /* <DEDUP_REMOVED lines=9> */
[----:B------:R0:W3:Y:S02]  /*1260*/  SHFL.DOWN PT, R14, R2, 0x1, 0x1f ;  /* 0x08201f00020e7f89 */ /* 0x0000e400000e0000 */
.L_x_821:
[----:B-1----:R-:W-:-:S06]  /*1270*/  IMAD.MOV.U32 R15, RZ, RZ, R5 ;  /* 0x000000ffff0f7224 */ /* 0x002fcc00078e0005 */
[----:B0--3--:R1:W4:Y:S02]  /*1280*/  DADD R2, R2, R14 ;  /* 0x0000000002027229 */ /* 0x009324000000000e */
.L_x_797:
[----:B------:R-:W-:Y:S05]  /*1290*/  BSYNC B0 ;  /* 0x0000000000007941 */ /* 0x000fea0003800000 */
.L_x_796:
[----:B------:R-:W-:Y:S01]  /*12a0*/  UMOV UR4, 0xffffffff ;  /* 0xffffffff00047882 */ /* 0x000fe20000000000 */
[----:B------:R-:W-:Y:S02]  /*12b0*/  ISETP.NE.AND P2, PT, R10, RZ, PT ;  /* 0x000000ff0a00720c */ /* 0x000fe40003f45270 */
[----:B------:R-:W-:Y:S11]  /*12c0*/  BRA.DIV UR4, `(.L_x_799) ;  /* 0x0000000e041c7947 */ /* 0x000ff6000b800000 */
[----:B-12---:R-:W1:Y:S04]  /*12d0*/  SHFL.DOWN PT, R14, R16, 0x10, 0x1f ;  /* 0x0a001f00100e7f89 */ /* 0x006e6800000e0000 */
[----:B------:R-:W2:Y:S01]  /*12e0*/  SHFL.DOWN PT, R5, R17, 0x10, 0x1f ;  /* 0x0a001f0011057f89 */ /* 0x000ea200000e0000 */
[----:B-1----:R-:W-:-:S06]  /*12f0*/  MOV R4, R14 ;  /* 0x0000000e00047202 */ /* 0x002fcc0000000f00 */
[----:B--2---:R-:W1:Y:S02]  /*1300*/  DADD R4, R4, R16 ;  /* 0x0000000004047229 */ /* 0x004e640000000010 */
[----:B-1----:R-:W1:Y:S04]  /*1310*/  SHFL.DOWN PT, R14, R4, 0x8, 0x1f ;  /* 0x09001f00040e7f89 */ /* 0x002e6800000e0000 */
[----:B------:R-:W2:Y:S01]  /*1320*/  SHFL.DOWN PT, R7, R5, 0x8, 0x1f ;  /* 0x09001f0005077f89 */ /* 0x000ea200000e0000 */
[----:B-1----:R-:W-:-:S15]  /*1330*/  IMAD.MOV.U32 R6, RZ, RZ, R14 ;  /* 0x000000ffff067224 */ /* 0x002fde00078e000e */
[----:B------:R-:W-:-:S15]  /*1340*/  NOP ;  /* 0x0000000000007918 */ /* 0x000fde0000000000 */
[----:B------:R-:W-:-:S15]  /*1350*/  NOP ;  /* 0x0000000000007918 */ /* 0x000fde0000000000 */
[----:B------:R-:W-:-:S12]  /*1360*/  NOP ;  /* 0x0000000000007918 */ /* 0x000fd80000000000 */
[----:B--2---:R-:W1:Y:S02]  /*1370*/  DADD R6, R4, R6 ;  /* 0x0000000004067229 */ /* 0x004e640000000006 */
[----:B-1----:R-:W1:Y:S04]  /*1380*/  SHFL.DOWN PT, R14, R6, 0x4, 0x1f ;  /* 0x08801f00060e7f89 */ /* 0x002e6800000e0000 */
[----:B0-----:R-:W0:Y:S01]  /*1390*/  SHFL.DOWN PT, R9, R7, 0x4, 0x1f ;  /* 0x08801f0007097f89 */ /* 0x001e2200000e0000 */
[----:B-1----:R-:W-:-:S15]  /*13a0*/  IMAD.MOV.U32 R8, RZ, RZ, R14 ;  /* 0x000000ffff087224 */ /* 0x002fde00078e000e */
[----:B------:R-:W-:-:S15]  /*13b0*/  NOP ;  /* 0x0000000000007918 */ /* 0x000fde0000000000 */
[----:B------:R-:W-:-:S15]  /*13c0*/  NOP ;  /* 0x0000000000007918 */ /* 0x000fde0000000000 */
[----:B------:R-:W-:-:S12]  /*13d0*/  NOP ;  /* 0x0000000000007918 */ /* 0x000fd80000000000 */
[----:B0-----:R-:W0:Y:S02]  /*13e0*/  DADD R8, R6, R8 ;  /* 0x0000000006087229 */ /* 0x001e240000000008 */
[----:B0-----:R-:W0:Y:S04]  /*13f0*/  SHFL.DOWN PT, R17, R9, 0x2, 0x1f ;  /* 0x08401f0009117f89 */ /* 0x001e2800000e0000 */
[----:B------:R-:W1:Y:S01]  /*1400*/  SHFL.DOWN PT, R14, R8, 0x2, 0x1f ;  /* 0x08401f00080e7f89 */ /* 0x000e6200000e0000 */
[----:B0-----:R-:W-:-:S15]  /*1410*/  MOV R15, R17 ;  /* 0x00000011000f7202 */ /* 0x001fde0000000f00 */
[----:B------:R-:W-:-:S15]  /*1420*/  NOP ;  /* 0x0000000000007918 */ /* 0x000fde0000000000 */
[----:B------:R-:W-:-:S15]  /*1430*/  NOP ;  /* 0x0000000000007918 */ /* 0x000fde0000000000 */
[----:B------:R-:W-:-:S12]  /*1440*/  NOP ;  /* 0x0000000000007918 */ /* 0x000fd80000000000 */
[----:B-1----:R-:W0:Y:S02]  /*1450*/  DADD R16, R8, R14 ;  /* 0x0000000008107229 */ /* 0x002e24000000000e */
[----:B0-----:R0:W1:Y:S04]  /*1460*/  SHFL.DOWN PT, R5, R17, 0x1, 0x1f ;  /* 0x08201f0011057f89 */ /* 0x00106800000e0000 */
[----:B------:R0:W2:Y:S02]  /*1470*/  SHFL.DOWN PT, R14, R16, 0x1, 0x1f ;  /* 0x08201f00100e7f89 */ /* 0x0000a400000e0000 */
.L_x_833:
[----:B------:R-:W5:Y:S01]  /*1480*/  @!P2 S2R R7, SR_CgaCtaId ;  /* 0x000000000007a919 */ /* 0x000f620000008800 */
[----:B------:R-:W-:Y:S05]  /*1490*/  WARPSYNC.ALL ;  /* 0x0000000000007948 */ /* 0x000fea0003800000 */
[----:B------:R-:W-:Y:S01]  /*14a0*/  BAR.SYNC.DEFER_BLOCKING 0x0 ;  /* 0x0000000000007b1d */ /* 0x000fe20000010000 */
[----:B------:R-:W-:Y:S02]  /*14b0*/  @!P2 MOV R4, 0x400 ;  /* 0x000004000004a802 */ /* 0x000fe40000000f00 */
[----:B-1----:R-:W-:Y:S02]  /*14c0*/  MOV R15, R5 ;  /* 0x00000005000f7202 */ /* 0x002fe40000000f00 */
[----:B------:R-:W-:Y:S01]  /*14d0*/  @!P0 MOV R6, 0x400 ;  /* 0x0000040000068802 */ /* 0x000fe20000000f00 */
[----:B------:R-:W-:Y:S01]  /*14e0*/  @!P2 VIADD R4, R4, 0x2000 ;  /* 0x000020000404a836 */ /* 0x000fe20000000000 */
[----:B------:R-:W1:Y:S02]  /*14f0*/  @!P0 S2R R9, SR_CgaCtaId ;  /* 0x0000000000098919 */ /* 0x000e640000008800 */
[----:B--2---:R-:W2:Y:S01]  /*1500*/  DADD R14, R16, R14 ;  /* 0x00000000100e7229 */ /* 0x004ea2000000000e */
[----:B------:R-:W-:Y:S01]  /*1510*/  @!P0 VIADD R6, R6, 0x2000 ;  /* 0x0000200006068836 */ /* 0x000fe20000000000 */
[----:B-----5:R-:W-:-:S02]  /*1520*/  @!P2 LEA R7, R7, R4, 0x18 ;  /* 0x000000040707a211 */ /* 0x020fc400078ec0ff */
[----:B------:R-:W-:Y:S02]  /*1530*/  CS2R R4, SRZ ;  /* 0x0000000000047805 */ /* 0x000fe4000001ff00 */
[----:B------:R-:W-:-:S05]  /*1540*/  @!P2 LEA.HI R7, R0, R7, RZ, 0x1e ;  /* 0x000000070007a211 */ /* 0x000fca00078ff0ff */
[----:B--2---:R2:W-:Y:S01]  /*1550*/  @!P2 STS.64 [R7], R14 ;  /* 0x0000000e0700a388 */ /* 0x0045e20000000a00 */
[----:B-1----:R-:W-:-:S05]  /*1560*/  @!P0 LEA R9, R9, R6, 0x18 ;  /* 0x0000000609098211 */ /* 0x002fca00078ec0ff */
[----:B------:R-:W-:Y:S01]  /*1570*/  @!P0 IMAD R10, R10, 0x8, R9 ;  /* 0x000000080a0a8824 */ /* 0x000fe200078e0209 */
[----:B------:R-:W-:Y:S06]  /*1580*/  BAR.SYNC.DEFER_BLOCKING 0x0 ;  /* 0x0000000000007b1d */ /* 0x000fec0000010000 */
[----:B------:R2:W1:Y:S01]  /*1590*/  @!P0 LDS.64 R4, [R10] ;  /* 0x000000000a048984 */ /* 0x0004620000000a00 */
[----:B------:R-:W-:Y:S05]  /*15a0*/  @P1 EXIT ;  /* 0x000000000000194d */ /* 0x000fea0003800000 */
[----:B-12---:R-:W-:Y:S01]  /*15b0*/  SHFL.DOWN PT, R7, R5, 0x10, 0x1f ;  /* 0x0a001f0005077f89 */ /* 0x006fe200000e0000 */
[----:B------:R-:W-:-:S03]  /*15c0*/  ISETP.NE.AND P0, PT, R0, RZ, PT ;  /* 0x000000ff0000720c */ /* 0x000fc60003f05270 */
[----:B------:R-:W1:Y:S02]  /*15d0*/  SHFL.DOWN PT, R6, R4, 0x10, 0x1f ;  /* 0x0a001f0004067f89 */ /* 0x000e6400000e0000 */
[----:B-1----:R-:W1:Y:S02]  /*15e0*/  DADD R6, R6, R4 ;  /* 0x0000000006067229 */ /* 0x002e640000000004 */
[----:B-1----:R-:W-:Y:S04]  /*15f0*/  SHFL.DOWN PT, R9, R7, 0x8, 0x1f ;  /* 0x09001f0007097f89 */ /* 0x002fe800000e0000 */
[----:B------:R-:W1:-:S15]  /*1600*/  SHFL.DOWN PT, R8, R6, 0x8, 0x1f ;  /* 0x09001f0006087f89 */ /* 0x000e5e00000e0000 */
[----:B------:R-:W-:-:S15]  /*1610*/  NOP ;  /* 0x0000000000007918 */ /* 0x000fde0000000000 */
[----:B------:R-:W-:-:S15]  /*1620*/  NOP ;  /* 0x0000000000007918 */ /* 0x000fde0000000000 */
[----:B------:R-:W-:-:S13]  /*1630*/  NOP ;  /* 0x0000000000007918 */ /* 0x000fda0000000000 */
        /* <DEDUP_REMOVED lines=13> */
[----:B-1----:R1:W2:Y:S04]  /*1710*/  SHFL.DOWN PT, R5, R13, 0x1, 0x1f ;  /* 0x08201f000d057f89 */ /* 0x0022a800000e0000 */
[----:B------:R1:W0:Y:S01]  /*1720*/  SHFL.DOWN PT, R4, R12, 0x1, 0x1f ;  /* 0x08201f000c047f89 */ /* 0x00022200000e0000 */
[----:B------:R-:W-:Y:S05]  /*1730*/  @P0 EXIT ;  /* 0x000000000000094d */ /* 0x000fea0003800000 */
[----:B------:R-:W3:Y:S01]  /*1740*/  LDC.64 R6, c[0x0][0x388] ;  /* 0x0000e200ff067b82 */ /* 0x000ee20000000a00 */
[----:B0-2---:R-:W0:Y:S07]  /*1750*/  DADD R4, R12, R4 ;  /* 0x000000000c047229 */ /* 0x005e2e0000000004 */
[----:B------:R-:W0:Y:S01]  /*1760*/  LDC.64 R8, c[0x0][0x380] ;  /* 0x0000e000ff087b82 */ /* 0x000e220000000a00 */
[----:B---34-:R-:W-:Y:S04]  /*1770*/  REDG.E.ADD.F64.RN.STRONG.GPU desc[UR36][R6.64], R2 ;  /* 0x00000002060079a6 */ /* 0x018fe8000c12ff24 */
[----:B0-----:R-:W-:Y:S01]  /*1780*/  REDG.E.ADD.F64.RN.STRONG.GPU desc[UR36][R8.64], R4 ;  /* 0x00000004080079a6 */ /* 0x001fe2000c12ff24 */
[----:B------:R-:W-:Y:S05]  /*1790*/  EXIT ;  /* 0x000000000000794d */ /* 0x000fea0003800000 */
.L_x_795:
[----:B------:R-:W-:Y:S01]  /*17a0*/  IMAD.MOV.U32 R13, RZ, RZ, R19 ;  /* 0x000000ffff0d7224 */ /* 0x000fe200078e0013 */
[----:B------:R-:W-:Y:S01]  /*17b0*/  MOV R12, 0x10 ;  /* 0x00000010000c7802 */ /* 0x000fe20000000f00 */
[----:B------:R-:W-:Y:S02]  /*17c0*/  IMAD.MOV.U32 R11, RZ, RZ, 0x1f ;  /* 0x0000001fff0b7424 */ /* 0x000fe400078e00ff */
[----:B------:R-:W-:-:S07]  /*17d0*/  IMAD.MOV.U32 R15, RZ, RZ, -0x1 ;  /* 0xffffffffff0f7424 */ /* 0x000fce00078e00ff */
[----:B0123--:R-:W-:Y:S05]  /*17e0*/  WARPSYNC.COLLECTIVE R15, `(.L_x_800) ;  /* 0x000000000f087348 */ /* 0x00ffea0003c00000 */
[----:B------:R4:W0:Y:S02]  /*17f0*/  SHFL.DOWN P6, R14, R13, R12, R11 ;  /* 0x0800000c0d0e7389 */ /* 0x00082400000c000b */
[----:B01234-:R-:W-:Y:S05]  /*1800*/  ENDCOLLECTIVE ;  /* 0x000000000000791b */ /* 0x01ffea0003800000 */
.L_x_800:
[----:B------:R-:W-:Y:S01]  /*1810*/  IMAD.MOV.U32 R13, RZ, RZ, R18 ;  /* 0x000000ffff0d7224 */ /* 0x000fe200078e0012 */
[----:B------:R-:W-:-:S07]  /*1820*/  MOV R3, R14 ;  /* 0x0000000e00037202 */ /* 0x000fce0000000f00 */
[----:B------:R-:W-:Y:S05]  /*1830*/  WARPSYNC.COLLECTIVE R15, `(.L_x_801) ;  /* 0x000000000f087348 */ /* 0x000fea0003c00000 */
[----:B------:R0:W1:Y:S02]  /*1840*/  SHFL.DOWN P6, R14, R13, R12, R11 ;  /* 0x0800000c0d0e7389 */ /* 0x00006400000c000b */
[----:B01----:R-:W-:Y:S05]  /*1850*/  ENDCOLLECTIVE ;  /* 0x000000000000791b */ /* 0x003fea0003800000 */
.L_x_801:
[----:B------:R-:W-:Y:S02]  /*1860*/  IMAD.MOV.U32 R12, RZ, RZ, 0x8 ;  /* 0x00000008ff0c7424 */ /* 0x000fe400078e00ff */
[----:B------:R-:W-:-:S06]  /*1870*/  IMAD.MOV.U32 R2, RZ, RZ, R14 ;  /* 0x000000ffff027224 */ /* 0x000fcc00078e000e */
[----:B------:R-:W0:Y:S02]  /*1880*/  DADD R2, R2, R18 ;  /* 0x0000000002027229 */ /* 0x000e240000000012 */
[----:B0-----:R-:W-:-:S07]  /*1890*/  MOV R13, R3 ;  /* 0x00000003000d7202 */ /* 0x001fce0000000f00 */
[----:B------:R-:W-:Y:S05]  /*18a0*/  WARPSYNC.COLLECTIVE R15, `(.L_x_802) ;  /* 0x000000000f087348 */ /* 0x000fea0003c00000 */
[----:B------:R0:W1:Y:S02]  /*18b0*/  SHFL.DOWN P6, R14, R13, R12, R11 ;  /* 0x0800000c0d0e7389 */ /* 0x00006400000c000b */
[----:B01----:R-:W-:Y:S05]  /*18c0*/  ENDCOLLECTIVE ;  /* 0x000000000000791b */ /* 0x003fea0003800000 */
.L_x_802:
[----:B------:R-:W-:Y:S01]  /*18d0*/  MOV R13, R2 ;  /* 0x00000002000d7202 */ /* 0x000fe20000000f00 */
[----:B------:R-:W-:-:S07]  /*18e0*/  IMAD.MOV.U32 R5, RZ, RZ, R14 ;  /* 0x000000ffff057224 */ /* 0x000fce00078e000e */
[----:B------:R-:W-:Y:S05]  /*18f0*/  WARPSYNC.COLLECTIVE R15, `(.L_x_803) ;  /* 0x000000000f087348 */ /* 0x000fea0003c00000 */
[----:B------:R0:W1:Y:S02]  /*1900*/  SHFL.DOWN P6, R14, R13, R12, R11 ;  /* 0x0800000c0d0e7389 */ /* 0x00006400000c000b */
[----:B01----:R-:W-:Y:S05]  /*1910*/  ENDCOLLECTIVE ;  /* 0x000000000000791b */ /* 0x003fea0003800000 */
.L_x_803:
[----:B------:R-:W-:Y:S01]  /*1920*/  MOV R12, 0x4 ;  /* 0x00000004000c7802 */ /* 0x000fe20000000f00 */
[----:B------:R-:W-:-:S06]  /*1930*/  IMAD.MOV.U32 R4, RZ, RZ, R14 ;  /* 0x000000ffff047224 */ /* 0x000fcc00078e000e */
[----:B------:R-:W0:Y:S02]  /*1940*/  DADD R4, R2, R4 ;  /* 0x0000000002047229 */ /* 0x000e240000000004 */
[----:B0-----:R-:W-:-:S07]  /*1950*/  IMAD.MOV.U32 R13, RZ, RZ, R5 ;  /* 0x000000ffff0d7224 */ /* 0x001fce00078e0005 */
[----:B------:R-:W-:Y:S05]  /*1960*/  WARPSYNC.COLLECTIVE R15, `(.L_x_804) ;  /* 0x000000000f087348 */ /* 0x000fea0003c00000 */
[----:B------:R0:W1:Y:S02]  /*1970*/  SHFL.DOWN P6, R14, R13, R12, R11 ;  /* 0x0800000c0d0e7389 */ /* 0x00006400000c000b */
[----:B01----:R-:W-:Y:S05]  /*1980*/  ENDCOLLECTIVE ;  /* 0x000000000000791b */ /* 0x003fea0003800000 */
.L_x_804:
[----:B------:R-:W-:Y:S02]  /*1990*/  IMAD.MOV.U32 R13, RZ, RZ, R4 ;  /* 0x000000ffff0d7224 */ /* 0x000fe400078e0004 */
[----:B------:R-:W-:-:S07]  /*19a0*/  IMAD.MOV.U32 R7, RZ, RZ, R14 ;  /* 0x000000ffff077224 */ /* 0x000fce00078e000e */
[----:B------:R-:W-:Y:S05]  /*19b0*/  WARPSYNC.COLLECTIVE R15, `(.L_x_805) ;  /* 0x000000000f087348 */ /* 0x000fea0003c00000 */
[----:B------:R0:W1:Y:S02]  /*19c0*/  SHFL.DOWN P6, R14, R13, R12, R11 ;  /* 0x0800000c0d0e7389 */ /* 0x00006400000c000b */
[----:B01----:R-:W-:Y:S05]  /*19d0*/  ENDCOLLECTIVE ;  /* 0x000000000000791b */ /* 0x003fea0003800000 */
.L_x_805:
[----:B------:R-:W-:Y:S01]  /*19e0*/  IMAD.MOV.U32 R12, RZ, RZ, 0x2 ;  /* 0x00000002ff0c7424 */ /* 0x000fe200078e00ff */
[----:B------:R-:W-:-:S06]  /*19f0*/  MOV R6, R14 ;  /* 0x0000000e00067202 */ /* 0x000fcc0000000f00 */
[----:B------:R-:W0:Y:S02]  /*1a00*/  DADD R6, R4, R6 ;  /* 0x0000000004067229 */ /* 0x000e240000000006 */
[----:B0-----:R-:W-:-:S07]  /*1a10*/  IMAD.MOV.U32 R13, RZ, RZ, R7 ;  /* 0x000000ffff0d7224 */ /* 0x001fce00078e0007 */
[----:B------:R-:W-:Y:S05]  /*1a20*/  WARPSYNC.COLLECTIVE R15, `(.L_x_806) ;  /* 0x000000000f087348 */ /* 0x000fea0003c00000 */
[----:B------:R0:W1:Y:S02]  /*1a30*/  SHFL.DOWN P6, R14, R13, R12, R11 ;  /* 0x0800000c0d0e7389 */ /* 0x00006400000c000b */
[----:B01----:R-:W-:Y:S05]  /*1a40*/  ENDCOLLECTIVE ;  /* 0x000000000000791b */ /* 0x003fea0003800000 */
.L_x_806:
[----:B------:R-:W-:Y:S01]  /*1a50*/  IMAD.MOV.U32 R13, RZ, RZ, R6 ;  /* 0x000000ffff0d7224 */ /* 0x000fe200078e0006 */
[----:B------:R-:W-:-:S07]  /*1a60*/  MOV R9, R14 ;  /* 0x0000000e00097202 */ /* 0x000fce0000000f00 */
[----:B------:R-:W-:Y:S05]  /*1a70*/  WARPSYNC.COLLECTIVE R15, `(.L_x_807) ;  /* 0x000000000f087348 */ /* 0x000fea0003c00000 */
[----:B------:R0:W1:Y:S02]  /*1a80*/  SHFL.DOWN P6, R14, R13, R12, R11 ;  /* 0x0800000c0d0e7389 */ /* 0x00006400000c000b */
[----:B01----:R-:W-:Y:S05]  /*1a90*/  ENDCOLLECTIVE ;  /* 0x000000000000791b */ /* 0x003fea0003800000 */
.L_x_807:
[----:B------:R-:W-:Y:S02]  /*1aa0*/  IMAD.MOV.U32 R12, RZ, RZ, 0x1 ;  /* 0x00000001ff0c7424 */ /* 0x000fe400078e00ff */
[----:B------:R-:W-:-:S06]  /*1ab0*/  IMAD.MOV.U32 R8, RZ, RZ, R14 ;  /* 0x000000ffff087224 */ /* 0x000fcc00078e000e */
[----:B------:R-:W0:Y:S02]  /*1ac0*/  DADD R8, R6, R8 ;  /* 0x0000000006087229 */ /* 0x000e240000000008 */
[----:B0-----:R-:W-:-:S07]  /*1ad0*/  MOV R13, R9 ;  /* 0x00000009000d7202 */ /* 0x001fce0000000f00 */
[----:B------:R-:W-:Y:S05]  /*1ae0*/  WARPSYNC.COLLECTIVE R15, `(.L_x_808) ;  /* 0x000000000f087348 */ /* 0x000fea0003c00000 */
[----:B------:R0:W1:Y:S02]  /*1af0*/  SHFL.DOWN P6, R14, R13, R12, R11 ;  /* 0x0800000c0d0e7389 */ /* 0x00006400000c000b */
[----:B01----:R-:W-:Y:S05]  /*1b00*/  ENDCOLLECTIVE ;  /* 0x000000000000791b */ /* 0x003fea0003800000 */
.L_x_808:
[----:B------:R-:W-:Y:S01]  /*1b10*/  MOV R13, R8 ;  /* 0x00000008000d7202 */ /* 0x000fe20000000f00 */
[----:B------:R-:W-:-:S07]  /*1b20*/  IMAD.MOV.U32 R3, RZ, RZ, R14 ;  /* 0x000000ffff037224 */ /* 0x000fce00078e000e */
[----:B------:R-:W-:Y:S05]  /*1b30*/  WARPSYNC.COLLECTIVE R15, `(.L_x_809) ;  /* 0x000000000f087348 */ /* 0x000fea0003c00000 */
[----:B------:R0:W1:Y:S02]  /*1b40*/  SHFL.DOWN P6, R14, R13, R12, R11 ;  /* 0x0800000c0d0e7389 */ /* 0x00006400000c000b */
[----:B01----:R-:W-:Y:S05]  /*1b50*/  ENDCOLLECTIVE ;  /* 0x000000000000791b */ /* 0x003fea0003800000 */
.L_x_809:
[----:B------:R-:W-:Y:S05]  /*1b60*/  BRA `(.L_x_810) ;  /* 0xfffffff000f47947 */ /* 0x000fea000383ffff */
.L_x_798:
[----:B---3--:R-:W-:Y:S02]  /*1b70*/  IMAD.MOV.U32 R13, RZ, RZ, R3 ;  /* 0x000000ffff0d7224 */ /* 0x008fe400078e0003 */
[----:B------:R-:W-:Y:S02]  /*1b80*/  HFMA2 R11, -RZ, RZ, 0, 1.847743988037109375e-06 ;  /* 0x0000001fff0b7431 */ /* 0x000fe400000001ff */
[----:B------:R-:W-:Y:S02]  /*1b90*/  IMAD.MOV.U32 R12, RZ, RZ, 0x10 ;  /* 0x00000010ff0c7424 */ /* 0x000fe400078e00ff */
[----:B------:R-:W-:-:S07]  /*1ba0*/  IMAD.MOV.U32 R15, RZ, RZ, -0x1 ;  /* 0xffffffffff0f7424 */ /* 0x000fce00078e00ff */
[----:B0-2---:R-:W-:Y:S05]  /*1bb0*/  WARPSYNC.COLLECTIVE R15, `(.L_x_811) ;  /* 0x000000000f087348 */ /* 0x005fea0003c00000 */
[----:B------:R1:W3:Y:S02]  /*1bc0*/  SHFL.DOWN P6, R14, R13, R12, R11 ;  /* 0x0800000c0d0e7389 */ /* 0x0002e400000c000b */
[----:B0123--:R-:W-:Y:S05]  /*1bd0*/  ENDCOLLECTIVE ;  /* 0x000000000000791b */ /* 0x00ffea0003800000 */
.L_x_811:
[----:B------:R-:W-:Y:S01]  /*1be0*/  MOV R13, R2 ;  /* 0x00000002000d7202 */ /* 0x000fe20000000f00 */
[----:B------:R-:W-:-:S07]  /*1bf0*/  IMAD.MOV.U32 R5, RZ, RZ, R14 ;  /* 0x000000ffff057224 */ /* 0x000fce00078e000e */
[----:B------:R-:W-:Y:S05]  /*1c00*/  WARPSYNC.COLLECTIVE R15, `(.L_x_812) ;  /* 0x000000000f087348 */ /* 0x000fea0003c00000 */
[----:B------:R0:W1:Y:S02]  /*1c10*/  SHFL.DOWN P6, R14, R13, R12, R11 ;  /* 0x0800000c0d0e7389 */ /* 0x00006400000c000b */
[----:B01----:R-:W-:Y:S05]  /*1c20*/  ENDCOLLECTIVE ;  /* 0x000000000000791b */ /* 0x003fea0003800000 */
.L_x_812:
[----:B------:R-:W-:Y:S01]  /*1c30*/  MOV R12, 0x8 ;  /* 0x00000008000c7802 */ /* 0x000fe20000000f00 */
[----:B------:R-:W-:-:S06]  /*1c40*/  IMAD.MOV.U32 R4, RZ, RZ, R14 ;  /* 0x000000ffff047224 */ /* 0x000fcc00078e000e */
[----:B------:R-:W0:Y:S02]  /*1c50*/  DADD R4, R2, R4 ;  /* 0x0000000002047229 */ /* 0x000e240000000004 */
[----:B0-----:R-:W-:-:S07]  /*1c60*/  IMAD.MOV.U32 R13, RZ, RZ, R5 ;  /* 0x000000ffff0d7224 */ /* 0x001fce00078e0005 */
[----:B------:R-:W-:Y:S05]  /*1c70*/  WARPSYNC.COLLECTIVE R15, `(.L_x_813) ;  /* 0x000000000f087348 */ /* 0x000fea0003c00000 */
[----:B------:R0:W1:Y:S02]  /*1c80*/  SHFL.DOWN P6, R14, R13, R12, R11 ;  /* 0x0800000c0d0e7389 */ /* 0x00006400000c000b */
[----:B01----:R-:W-:Y:S05]  /*1c90*/  ENDCOLLECTIVE ;  /* 0x000000000000791b */ /* 0x003fea0003800000 */
.L_x_813:
[----:B------:R-:W-:Y:S02]  /*1ca0*/  IMAD.MOV.U32 R13, RZ, RZ, R4 ;  /* 0x000000ffff0d7224 */ /* 0x000fe400078e0004 */
[----:B------:R-:W-:-:S07]  /*1cb0*/  IMAD.MOV.U32 R7, RZ, RZ, R14 ;  /* 0x000000ffff077224 */ /* 0x000fce00078e000e */
[----:B------:R-:W-:Y:S05]  /*1cc0*/  WARPSYNC.COLLECTIVE R15, `(.L_x_814) ;  /* 0x000000000f087348 */ /* 0x000fea0003c00000 */
[----:B------:R0:W1:Y:S02]  /*1cd0*/  SHFL.DOWN P6, R14, R13, R12, R11 ;  /* 0x0800000c0d0e7389 */ /* 0x00006400000c000b */
[----:B01----:R-:W-:Y:S05]  /*1ce0*/  ENDCOLLECTIVE ;  /* 0x000000000000791b */ /* 0x003fea0003800000 */
.L_x_814:
[----:B------:R-:W-:Y:S01]  /*1cf0*/  IMAD.MOV.U32 R12, RZ, RZ, 0x4 ;  /* 0x00000004ff0c7424 */ /* 0x000fe200078e00ff */
[----:B------:R-:W-:-:S06]  /*1d00*/  MOV R6, R14 ;  /* 0x0000000e00067202 */ /* 0x000fcc0000000f00 */
[----:B------:R-:W0:Y:S02]  /*1d10*/  DADD R6, R4, R6 ;  /* 0x0000000004067229 */ /* 0x000e240000000006 */
[----:B0-----:R-:W-:-:S07]  /*1d20*/  IMAD.MOV.U32 R13, RZ, RZ, R7 ;  /* 0x000000ffff0d7224 */ /* 0x001fce00078e0007 */
[----:B------:R-:W-:Y:S05]  /*1d30*/  WARPSYNC.COLLECTIVE R15, `(.L_x_815) ;  /* 0x000000000f087348 */ /* 0x000fea0003c00000 */
[----:B------:R0:W1:Y:S02]  /*1d40*/  SHFL.DOWN P6, R14, R13, R12, R11 ;  /* 0x0800000c0d0e7389 */ /* 0x00006400000c000b */
[----:B01----:R-:W-:Y:S05]  /*1d50*/  ENDCOLLECTIVE ;  /* 0x000000000000791b */ /* 0x003fea0003800000 */
.L_x_815:
[----:B------:R-:W-:Y:S01]  /*1d60*/  IMAD.MOV.U32 R13, RZ, RZ, R6 ;  /* 0x000000ffff0d7224 */ /* 0x000fe200078e0006 */
[----:B------:R-:W-:-:S07]  /*1d70*/  MOV R9, R14 ;  /* 0x0000000e00097202 */ /* 0x000fce0000000f00 */
[----:B------:R-:W-:Y:S05]  /*1d80*/  WARPSYNC.COLLECTIVE R15, `(.L_x_816) ;  /* 0x000000000f087348 */ /* 0x000fea0003c00000 */
[----:B------:R0:W1:Y:S02]  /*1d90*/  SHFL.DOWN P6, R14, R13, R12, R11 ;  /* 0x0800000c0d0e7389 */ /* 0x00006400000c000b */
[----:B01----:R-:W-:Y:S05]  /*1da0*/  ENDCOLLECTIVE ;  /* 0x000000000000791b */ /* 0x003fea0003800000 */
.L_x_816:
[----:B------:R-:W-:Y:S02]  /*1db0*/  IMAD.MOV.U32 R12, RZ, RZ, 0x2 ;  /* 0x00000002ff0c7424 */ /* 0x000fe400078e00ff */
[----:B------:R-:W-:-:S06]  /*1dc0*/  IMAD.MOV.U32 R8, RZ, RZ, R14 ;  /* 0x000000ffff087224 */ /* 0x000fcc00078e000e */
[----:B------:R-:W0:Y:S02]  /*1dd0*/  DADD R8, R6, R8 ;  /* 0x0000000006087229 */ /* 0x000e240000000008 */
[----:B0-----:R-:W-:-:S07]  /*1de0*/  MOV R13, R9 ;  /* 0x00000009000d7202 */ /* 0x001fce0000000f00 */
[----:B------:R-:W-:Y:S05]  /*1df0*/  WARPSYNC.COLLECTIVE R15, `(.L_x_817) ;  /* 0x000000000f087348 */ /* 0x000fea0003c00000 */
[----:B------:R0:W1:Y:S02]  /*1e00*/  SHFL.DOWN P6, R14, R13, R12, R11 ;  /* 0x0800000c0d0e7389 */ /* 0x00006400000c000b */
[----:B01----:R-:W-:Y:S05]  /*1e10*/  ENDCOLLECTIVE ;  /* 0x000000000000791b */ /* 0x003fea0003800000 */
.L_x_817:
[----:B------:R-:W-:Y:S01]  /*1e20*/  MOV R13, R8 ;  /* 0x00000008000d7202 */ /* 0x000fe20000000f00 */
[----:B------:R-:W-:-:S07]  /*1e30*/  IMAD.MOV.U32 R3, RZ, RZ, R14 ;  /* 0x000000ffff037224 */ /* 0x000fce00078e000e */
[----:B------:R-:W-:Y:S05]  /*1e40*/  WARPSYNC.COLLECTIVE R15, `(.L_x_818) ;  /* 0x000000000f087348 */ /* 0x000fea0003c00000 */
[----:B------:R0:W1:Y:S02]  /*1e50*/  SHFL.DOWN P6, R14, R13, R12, R11 ;  /* 0x0800000c0d0e7389 */ /* 0x00006400000c000b */
[----:B01----:R-:W-:Y:S05]  /*1e60*/  ENDCOLLECTIVE ;  /* 0x000000000000791b */ /* 0x003fea0003800000 */
.L_x_818:
[----:B------:R-:W-:Y:S01]  /*1e70*/  MOV R12, 0x1 ;  /* 0x00000001000c7802 */ /* 0x000fe20000000f00 */
[----:B------:R-:W-:-:S06]  /*1e80*/  IMAD.MOV.U32 R2, RZ, RZ, R14 ;  /* 0x000000ffff027224 */ /* 0x000fcc00078e000e */
[----:B------:R-:W0:Y:S02]  /*1e90*/  DADD R2, R8, R2 ;  /* 0x0000000008027229 */ /* 0x000e240000000002 */
[----:B0-----:R-:W-:-:S07]  /*1ea0*/  IMAD.MOV.U32 R13, RZ, RZ, R3 ;  /* 0x000000ffff0d7224 */ /* 0x001fce00078e0003 */
[----:B------:R-:W-:Y:S05]  /*1eb0*/  WARPSYNC.COLLECTIVE R15, `(.L_x_819) ;  /* 0x000000000f087348 */ /* 0x000fea0003c00000 */
[----:B------:R0:W1:Y:S02]  /*1ec0*/  SHFL.DOWN P6, R14, R13, R12, R11 ;  /* 0x0800000c0d0e7389 */ /* 0x00006400000c000b */
[----:B01----:R-:W-:Y:S05]  /*1ed0*/  ENDCOLLECTIVE ;  /* 0x000000000000791b */ /* 0x003fea0003800000 */
.L_x_819:
[----:B------:R-:W-:Y:S02]  /*1ee0*/  IMAD.MOV.U32 R13, RZ, RZ, R2 ;  /* 0x000000ffff0d7224 */ /* 0x000fe400078e0002 */
[----:B------:R-:W-:-:S07]  /*1ef0*/  IMAD.MOV.U32 R5, RZ, RZ, R14 ;  /* 0x000000ffff057224 */ /* 0x000fce00078e000e */
[----:B------:R-:W-:Y:S05]  /*1f00*/  WARPSYNC.COLLECTIVE R15, `(.L_x_820) ;  /* 0x000000000f087348 */ /* 0x000fea0003c00000 */
[----:B------:R0:W1:Y:S02]  /*1f10*/  SHFL.DOWN P6, R14, R13, R12, R11 ;  /* 0x0800000c0d0e7389 */ /* 0x00006400000c000b */
[----:B01----:R-:W-:Y:S05]  /*1f20*/  ENDCOLLECTIVE ;  /* 0x000000000000791b */ /* 0x003fea0003800000 */
.L_x_820:
[----:B------:R-:W-:Y:S05]  /*1f30*/  BRA `(.L_x_821) ;  /* 0xfffffff000cc7947 */ /* 0x000fea000383ffff */
.L_x_799:
[----:B------:R-:W-:Y:S01]  /*1f40*/  BSSY B0, `(.L_x_822) ;  /* 0x0000008000007945 */ /* 0x000fe20003800000 */
[----:B--2---:R-:W-:Y:S01]  /*1f50*/  MOV R13, R17 ;  /* 0x00000011000d7202 */ /* 0x004fe20000000f00 */
[----:B------:R-:W-:Y:S01]  /*1f60*/  IMAD.MOV.U32 R12, RZ, RZ, 0x10 ;  /* 0x00000010ff0c7424 */ /* 0x000fe200078e00ff */
[----:B-1----:R-:W-:Y:S01]  /*1f70*/  MOV R15, 0xffffffff ;  /* 0xffffffff000f7802 */ /* 0x002fe20000000f00 */
[----:B------:R-:W-:-:S07]  /*1f80*/  IMAD.MOV.U32 R11, RZ, RZ, 0x1f ;  /* 0x0000001fff0b7424 */ /* 0x000fce00078e00ff */
[----:B0--34-:R-:W-:Y:S05]  /*1f90*/  WARPSYNC.COLLECTIVE R15, `(.L_x_823) ;  /* 0x000000000f087348 */ /* 0x019fea0003c00000 */
[----:B------:R1:W2:Y:S02]  /*1fa0*/  SHFL.DOWN P6, R14, R13, R12, R11 ;  /* 0x0800000c0d0e7389 */ /* 0x0002a400000c000b */
[----:B01234-:R-:W-:Y:S05]  /*1fb0*/  ENDCOLLECTIVE ;  /* 0x000000000000791b */ /* 0x01ffea0003800000 */
.L_x_823:
[----:B------:R-:W-:Y:S05]  /*1fc0*/  BSYNC B0 ;  /* 0x0000000000007941 */ /* 0x000fea0003800000 */
.L_x_822:
[----:B------:R-:W-:Y:S02]  /*1fd0*/  IMAD.MOV.U32 R13, RZ, RZ, R16 ;  /* 0x000000ffff0d7224 */ /* 0x000fe400078e0010 */
[----:B------:R-:W-:Y:S02]  /*1fe0*/  HFMA2 R12, -RZ, RZ, 0, 9.5367431640625e-07 ;  /* 0x00000010ff0c7431 */ /* 0x000fe400000001ff */
[----:B------:R-:W-:Y:S02]  /*1ff0*/  IMAD.MOV.U32 R11, RZ, RZ, 0x1f ;  /* 0x0000001fff0b7424 */ /* 0x000fe400078e00ff */
[----:B------:R-:W-:Y:S02]  /*2000*/  IMAD.MOV.U32 R15, RZ, RZ, -0x1 ;  /* 0xffffffffff0f7424 */ /* 0x000fe400078e00ff */
[----:B------:R-:W-:-:S07]  /*2010*/  IMAD.MOV.U32 R5, RZ, RZ, R14 ;  /* 0x000000ffff057224 */ /* 0x000fce00078e000e */
[----:B------:R-:W-:Y:S05]  /*2020*/  WARPSYNC.COLLECTIVE R15, `(.L_x_824) ;  /* 0x000000000f087348 */ /* 0x000fea0003c00000 */
[----:B------:R0:W1:Y:S02]  /*2030*/  SHFL.DOWN P6, R14, R13, R12, R11 ;  /* 0x0800000c0d0e7389 */ /* 0x00006400000c000b */
[----:B01----:R-:W-:Y:S05]  /*2040*/  ENDCOLLECTIVE ;  /* 0x000000000000791b */ /* 0x003fea0003800000 */
.L_x_824:
[----:B------:R-:W-:Y:S01]  /*2050*/  IMAD.MOV.U32 R12, RZ, RZ, 0x8 ;  /* 0x00000008ff0c7424 */ /* 0x000fe200078e00ff */
[----:B------:R-:W-:-:S06]  /*2060*/  MOV R4, R14 ;  /* 0x0000000e00047202 */ /* 0x000fcc0000000f00 */
[----:B------:R-:W0:Y:S02]  /*2070*/  DADD R4, R4, R16 ;  /* 0x0000000004047229 */ /* 0x000e240000000010 */
[----:B0-----:R-:W-:-:S07]  /*2080*/  IMAD.MOV.U32 R13, RZ, RZ, R5 ;  /* 0x000000ffff0d7224 */ /* 0x001fce00078e0005 */
[----:B------:R-:W-:Y:S05]  /*2090*/  WARPSYNC.COLLECTIVE R15, `(.L_x_825) ;  /* 0x000000000f087348 */ /* 0x000fea0003c00000 */
[----:B------:R0:W1:Y:S02]  /*20a0*/  SHFL.DOWN P6, R14, R13, R12, R11 ;  /* 0x0800000c0d0e7389 */ /* 0x00006400000c000b */
[----:B01----:R-:W-:Y:S05]  /*20b0*/  ENDCOLLECTIVE ;  /* 0x000000000000791b */ /* 0x003fea0003800000 */
.L_x_825:
[----:B------:R-:W-:Y:S01]  /*20c0*/  IMAD.MOV.U32 R13, RZ, RZ, R4 ;  /* 0x000000ffff0d7224 */ /* 0x000fe200078e0004 */
[----:B------:R-:W-:-:S07]  /*20d0*/  MOV R7, R14 ;  /* 0x0000000e00077202 */ /* 0x000fce0000000f00 */
[----:B------:R-:W-:Y:S05]  /*20e0*/  WARPSYNC.COLLECTIVE R15, `(.L_x_826) ;  /* 0x000000000f087348 */ /* 0x000fea0003c00000 */
[----:B------:R0:W1:Y:S02]  /*20f0*/  SHFL.DOWN P6, R14, R13, R12, R11 ;  /* 0x0800000c0d0e7389 */ /* 0x00006400000c000b */
[----:B01----:R-:W-:Y:S05]  /*2100*/  ENDCOLLECTIVE ;  /* 0x000000000000791b */ /* 0x003fea0003800000 */
.L_x_826:
[----:B------:R-:W-:Y:S02]  /*2110*/  IMAD.MOV.U32 R12, RZ, RZ, 0x4 ;  /* 0x00000004ff0c7424 */ /* 0x000fe400078e00ff */
[----:B------:R-:W-:-:S06]  /*2120*/  IMAD.MOV.U32 R6, RZ, RZ, R14 ;  /* 0x000000ffff067224 */ /* 0x000fcc00078e000e */
[----:B------:R-:W0:Y:S02]  /*2130*/  DADD R6, R4, R6 ;  /* 0x0000000004067229 */ /* 0x000e240000000006 */
[----:B0-----:R-:W-:-:S07]  /*2140*/  MOV R13, R7 ;  /* 0x00000007000d7202 */ /* 0x001fce0000000f00 */
[----:B------:R-:W-:Y:S05]  /*2150*/  WARPSYNC.COLLECTIVE R15, `(.L_x_827) ;  /* 0x000000000f087348 */ /* 0x000fea0003c00000 */
[----:B------:R0:W1:Y:S02]  /*2160*/  SHFL.DOWN P6, R14, R13, R12, R11 ;  /* 0x0800000c0d0e7389 */ /* 0x00006400000c000b */
[----:B01----:R-:W-:Y:S05]  /*2170*/  ENDCOLLECTIVE ;  /* 0x000000000000791b */ /* 0x003fea0003800000 */
.L_x_827:
[----:B------:R-:W-:Y:S01]  /*2180*/  MOV R13, R6 ;  /* 0x00000006000d7202 */ /* 0x000fe20000000f00 */
[----:B------:R-:W-:-:S07]  /*2190*/  IMAD.MOV.U32 R9, RZ, RZ, R14 ;  /* 0x000000ffff097224 */ /* 0x000fce00078e000e */
[----:B------:R-:W-:Y:S05]  /*21a0*/  WARPSYNC.COLLECTIVE R15, `(.L_x_828) ;  /* 0x000000000f087348 */ /* 0x000fea0003c00000 */
[----:B------:R0:W1:Y:S02]  /*21b0*/  SHFL.DOWN P6, R14, R13, R12, R11 ;  /* 0x0800000c0d0e7389 */ /* 0x00006400000c000b */
[----:B01----:R-:W-:Y:S05]  /*21c0*/  ENDCOLLECTIVE ;  /* 0x000000000000791b */ /* 0x003fea0003800000 */
.L_x_828:
[----:B------:R-:W-:Y:S01]  /*21d0*/  MOV R12, 0x2 ;  /* 0x00000002000c7802 */ /* 0x000fe20000000f00 */
[----:B------:R-:W-:-:S06]  /*21e0*/  IMAD.MOV.U32 R8, RZ, RZ, R14 ;  /* 0x000000ffff087224 */ /* 0x000fcc00078e000e */
[----:B------:R-:W0:Y:S02]  /*21f0*/  DADD R8, R6, R8 ;  /* 0x0000000006087229 */ /* 0x000e240000000008 */
[----:B0-----:R-:W-:-:S07]  /*2200*/  IMAD.MOV.U32 R13, RZ, RZ, R9 ;  /* 0x000000ffff0d7224 */ /* 0x001fce00078e0009 */
[----:B------:R-:W-:Y:S05]  /*2210*/  WARPSYNC.COLLECTIVE R15, `(.L_x_829) ;  /* 0x000000000f087348 */ /* 0x000fea0003c00000 */
[----:B------:R0:W1:Y:S02]  /*2220*/  SHFL.DOWN P6, R14, R13, R12, R11 ;  /* 0x0800000c0d0e7389 */ /* 0x00006400000c000b */
[----:B01----:R-:W-:Y:S05]  /*2230*/  ENDCOLLECTIVE ;  /* 0x000000000000791b */ /* 0x003fea0003800000 */
.L_x_829:
[----:B------:R-:W-:Y:S02]  /*2240*/  IMAD.MOV.U32 R13, RZ, RZ, R8 ;  /* 0x000000ffff0d7224 */ /* 0x000fe400078e0008 */
[----:B------:R-:W-:-:S07]  /*2250*/  IMAD.MOV.U32 R17, RZ, RZ, R14 ;  /* 0x000000ffff117224 */ /* 0x000fce00078e000e */
[----:B------:R-:W-:Y:S05]  /*2260*/  WARPSYNC.COLLECTIVE R15, `(.L_x_830) ;  /* 0x000000000f087348 */ /* 0x000fea0003c00000 */
[----:B------:R0:W1:Y:S02]  /*2270*/  SHFL.DOWN P6, R14, R13, R12, R11 ;  /* 0x0800000c0d0e7389 */ /* 0x00006400000c000b */
[----:B01----:R-:W-:Y:S05]  /*2280*/  ENDCOLLECTIVE ;  /* 0x000000000000791b */ /* 0x003fea0003800000 */
.L_x_830:
[----:B------:R-:W-:Y:S01]  /*2290*/  MOV R15, R17 ;  /* 0x00000011000f7202 */ /* 0x000fe20000000f00 */
[----:B------:R-:W-:-:S05]  /*22a0*/  IMAD.MOV.U32 R12, RZ, RZ, 0x1 ;  /* 0x00000001ff0c7424 */ /* 0x000fca00078e00ff */
[----:B------:R-:W0:Y:S02]  /*22b0*/  DADD R16, R8, R14 ;  /* 0x0000000008107229 */ /* 0x000e24000000000e */
[----:B0-----:R-:W-:Y:S01]  /*22c0*/  IMAD.MOV.U32 R13, RZ, RZ, R17 ;  /* 0x000000ffff0d7224 */ /* 0x001fe200078e0011 */
[----:B------:R-:W-:-:S07]  /*22d0*/  MOV R15, 0xffffffff ;  /* 0xffffffff000f7802 */ /* 0x000fce0000000f00 */
[----:B------:R-:W-:Y:S05]  /*22e0*/  WARPSYNC.COLLECTIVE R15, `(.L_x_831) ;  /* 0x000000000f087348 */ /* 0x000fea0003c00000 */
[----:B------:R0:W1:Y:S02]  /*22f0*/  SHFL.DOWN P6, R14, R13, R12, R11 ;  /* 0x0800000c0d0e7389 */ /* 0x00006400000c000b */
[----:B01----:R-:W-:Y:S05]  /*2300*/  ENDCOLLECTIVE ;  /* 0x000000000000791b */ /* 0x003fea0003800000 */
.L_x_831:
[----:B------:R-:W-:Y:S01]  /*2310*/  MOV R13, R16 ;  /* 0x00000010000d7202 */ /* 0x000fe20000000f00 */
[----:B------:R-:W-:-:S07]  /*2320*/  IMAD.MOV.U32 R5, RZ, RZ, R14 ;  /* 0x000000ffff057224 */ /* 0x000fce00078e000e */
[----:B------:R-:W-:Y:S05]  /*2330*/  WARPSYNC.COLLECTIVE R15, `(.L_x_832) ;  /* 0x000000000f087348 */ /* 0x000fea0003c00000 */
[----:B------:R0:W1:Y:S02]  /*2340*/  SHFL.DOWN P6, R14, R13, R12, R11 ;  /* 0x0800000c0d0e7389 */ /* 0x00006400000c000b */
[----:B01----:R-:W-:Y:S05]  /*2350*/  ENDCOLLECTIVE ;  /* 0x000000000000791b */ /* 0x003fea0003800000 */
.L_x_832:
[----:B------:R-:W-:Y:S05]  /*2360*/  BRA `(.L_x_833) ;  /* 0xfffffff000447947 */ /* 0x000fea000383ffff */
.L_x_834:
        /* <DEDUP_REMOVED lines=9> */
.L_x_1163:


//--------------------- .text._ZN2at6native45_GLOBAL__N__efdd3984_12_NLLLoss2d_cu_e9278b4638nll_loss2d_forward_size_average_kernelIdEEvPT_PKS3_ --------------------------
	.section	.text._ZN2at6native45_GLOBAL__N__efdd3984_12_NLLLoss2d_cu_e9278b4638nll_loss2d_forward_size_average_kernelIdEEvPT_PKS3_,"ax",@progbits
	.align	128
.text._ZN2at6native45_GLOBAL__N__efdd3984_12_NLLLoss2d_cu_e9278b4638nll_loss2d_forward_size_average_kernelIdEEvPT_PKS3_:
        .type           _ZN2at6native45_GLOBAL__N__efdd3984_12_NLLLoss2d_cu_e9278b4638nll_loss2d_forward_size_average_kernelIdEEvPT_PKS3_,@function
        .size           _ZN2at6native45_GLOBAL__N__efdd3984_12_NLLLoss2d_cu_e9278b4638nll_loss2d_forward_size_average_kernelIdEEvPT_PKS3_,(.L_x_1164 - _ZN2at6native45_GLOBAL__N__efdd3984_12_NLLLoss2d_cu_e9278b4638nll_loss2d_forward_size_average_kernelIdEEvPT_PKS3_)
        .other          _ZN2at6native45_GLOBAL__N__efdd3984_12_NLLLoss2d_cu_e9278b4638nll_loss2d_forward_size_average_kernelIdEEvPT_PKS3_,@"STO_CUDA_ENTRY STV_DEFAULT"
_ZN2at6native45_GLOBAL__N__efdd3984_12_NLLLoss2d_cu_e9278b4638nll_loss2d_forward_size_average_kernelIdEEvPT_PKS3_:
[----:B------:R-:W-:Y:S08]  /*0000*/  LDC R1, c[0x0][0x37c] ;  /* 0x0000df00ff017b82 */ /* 0x000ff00000000800 */
[----:B------:R-:W0:Y:S01]  /*0010*/  LDC.64 R4, c[0x0][0x388] ;  /* 0x0000e200ff047b82 */ /* 0x000e220000000a00 */
[----:B------:R-:W0:Y:S07]  /*0020*/  LDCU.64 UR4, c[0x0][0x358] ;  /* 0x00006b00ff0477ac */ /* 0x000e2e0008000a00 */
[----:B------:R-:W1:Y:S01]  /*0030*/  LDC.64 R6, c[0x0][0x380] ;  /* 0x0000e000ff067b82 */ /* 0x000e620000000a00 */
[----:B0-----:R-:W2:Y:S04]  /*0040*/  LDG.E.64 R4, desc[UR4][R4.64] ;  /* 0x0000000404047981 */ /* 0x001ea8000c1e1b00 */
[----:B-1----:R-:W3:Y:S01]  /*0050*/  LDG.E.64 R6, desc[UR4][R6.64] ;  /* 0x0000000406067981 */ /* 0x002ee2000c1e1b00 */
[----:B------:R-:W-:Y:S01]  /*0060*/  IMAD.MOV.U32 R2, RZ, RZ, 0x1 ;  /* 0x00000001ff027424 */ /* 0x000fe200078e00ff */
[----:B--2---:R-:W0:Y:S01]  /*0070*/  MUFU.RCP64H R3, R5 ;  /* 0x0000000500037308 */ /* 0x004e220000001800 */
[----:B---3--:R-:W-:-:S04]  /*0080*/  FSETP.GEU.AND P1, PT, |R7|, 6.5827683646048100446e-37, PT ;  /* 0x036000000700780b */ /* 0x008fc80003f2e200 */
[----:B0-----:R-:W0:-:S15]  /*0090*/  DFMA R8, -R4, R2, 1 ;  /* 0x3ff000000408742b */ /* 0x001e1e0000000102 */
        /* <DEDUP_REMOVED lines=24> */
[----:B0-----:R-:W0:-:S15]  /*0220*/  DMUL R8, R6, R2 ;  /* 0x0000000206087228 */ /* 0x001e1e0000000000 */
[----:B------:R-:W-:-:S15]  /*0230*/  NOP ;  /* 0x0000000000007918 */ /* 0x000fde0000000000 */
[----:B------:R-:W-:-:S15]  /*0240*/  NOP ;  /* 0x0000000000007918 */ /* 0x000fde0000000000 */
[----:B------:R-:W-:-:S15]  /*0250*/  NOP ;  /* 0x0000000000007918 */ /* 0x000fde0000000000 */
[----:B------:R-:W-:-:S04]  /*0260*/  NOP ;  /* 0x0000000000007918 */ /* 0x000fc80000000000 */
[----:B0-----:R-:W0:-:S15]  /*0270*/  DFMA R10, -R4, R8, R6 ;  /* 0x00000008040a722b */ /* 0x001e1e0000000106 */
[----:B------:R-:W-:-:S15]  /*0280*/  NOP ;  /* 0x0000000000007918 */ /* 0x000fde0000000000 */
[----:B------:R-:W-:-:S15]  /*0290*/  NOP ;  /* 0x0000000000007918 */ /* 0x000fde0000000000 */
[----:B------:R-:W-:-:S15]  /*02a0*/  NOP ;  /* 0x0000000000007918 */ /* 0x000fde0000000000 */
[----:B------:R-:W-:-:S04]  /*02b0*/  NOP ;  /* 0x0000000000007918 */ /* 0x000fc80000000000 */
[----:B0-----:R-:W0:Y:S02]  /*02c0*/  DFMA R2, R2, R10, R8 ;  /* 0x0000000a0202722b */ /* 0x001e240000000008 */
[----:B0-----:R-:W-:-:S05]  /*02d0*/  FFMA R0, RZ, R5, R3 ;  /* 0x00000005ff007223 */ /* 0x001fca0000000003 */
[----:B------:R-:W-:-:S13]  /*02e0*/  FSETP.GT.AND P0, PT, |R0|, 1.469367938527859385e-39, PT ;  /* 0x001000000000780b */ /* 0x000fda0003f04200 */
[----:B------:R-:W-:Y:S05]  /*02f0*/  @P0 BRA P1, `(.L_x_835) ;  /* 0x0000000000100947 */ /* 0x000fea0000800000 */
[----:B------:R-:W-:-:S07]  /*0300*/  MOV R0, 0x320 ;  /* 0x0000032000007802 */ /* 0x000fce0000000f00 */
[----:B------:R-:W-:Y:S05]  /*0310*/  CALL.REL.NOINC `($__internal_13_$__cuda_sm20_div_rn_f64_full) ;  /* 0x0000000000147944 */ /* 0x000fea0003c00000 */
[----:B------:R-:W-:Y:S02]  /*0320*/  IMAD.MOV.U32 R2, RZ, RZ, R12 ;  /* 0x000000ffff027224 */ /* 0x000fe400078e000c */
[----:B------:R-:W-:-:S07]  /*0330*/  IMAD.MOV.U32 R3, RZ, RZ, R13 ;  /* 0x000000ffff037224 */ /* 0x000fce00078e000d */
.L_x_835:
[----:B------:R-:W0:Y:S02]  /*0340*/  LDC.64 R4, c[0x0][0x380] ;  /* 0x0000e000ff047b82 */ /* 0x000e240000000a00 */
[----:B0-----:R-:W-:Y:S01]  /*0350*/  STG.E.64 desc[UR4][R4.64], R2 ;  /* 0x0000000204007986 */ /* 0x001fe2000c101b04 */
[----:B------:R-:W-:Y:S05]  /*0360*/  EXIT ;  /* 0x000000000000794d */ /* 0x000fea0003800000 */
        .weak           $__internal_13_$__cuda_sm20_div_rn_f64_full
        .type           $__internal_13_$__cuda_sm20_div_rn_f64_full,@function
        .size           $__internal_13_$__cuda_sm20_div_rn_f64_full,(.L_x_1164 - $__internal_13_$__cuda_sm20_div_rn_f64_full)
$__internal_13_$__cuda_sm20_div_rn_f64_full:
        /* <DEDUP_REMOVED lines=52> */
.L_x_836:
        /* <DEDUP_REMOVED lines=47> */
.L_x_837:
        /* <DEDUP_REMOVED lines=16> */
.L_x_840:
[----:B------:R-:W-:Y:S01]  /*0aa0*/  LOP3.LUT R13, R5, 0x80000, RZ, 0xfc, !PT ;  /* 0x00080000050d7812 */ /* 0x000fe200078efcff */
[----:B------:R-:W-:Y:S01]  /*0ab0*/  IMAD.MOV.U32 R12, RZ, RZ, R4 ;  /* 0x000000ffff0c7224 */ /* 0x000fe200078e0004 */
[----:B------:R-:W-:Y:S06]  /*0ac0*/  BRA `(.L_x_838) ;  /* 0x0000000000087947 */ /* 0x000fec0003800000 */
.L_x_839:
[----:B------:R-:W-:Y:S01]  /*0ad0*/  LOP3.LUT R13, R9, 0x80000, RZ, 0xfc, !PT ;  /* 0x00080000090d7812 */ /* 0x000fe200078efcff */
[----:B------:R-:W-:-:S07]  /*0ae0*/  IMAD.MOV.U32 R12, RZ, RZ, R8 ;  /* 0x000000ffff0c7224 */ /* 0x000fce00078e0008 */
.L_x_838:
[----:B------:R-:W-:Y:S02]  /*0af0*/  IMAD.MOV.U32 R2, RZ, RZ, R0 ;  /* 0x000000ffff027224 */ /* 0x000fe400078e0000 */
[----:B------:R-:W-:-:S04]  /*0b00*/  IMAD.MOV.U32 R3, RZ, RZ, 0x0 ;  /* 0x00000000ff037424 */ /* 0x000fc800078e00ff */
[----:B------:R-:W-:Y:S05]  /*0b10*/  RET.REL.NODEC R2 `(_ZN2at6native45_GLOBAL__N__efdd3984_12_NLLLoss2d_cu_e9278b4638nll_loss2d_forward_size_average_kernelIdEEvPT_PKS3_) ;  /* 0xfffffff402387950 */ /* 0x000fea0003c3ffff */
.L_x_841:
        /* <DEDUP_REMOVED lines=14> */
.L_x_1164:


//--------------------- .text._ZN2at6native45_GLOBAL__N__efdd3984_12_NLLLoss2d_cu_e9278b4625nll_loss2d_forward_kernelIddiEEvPT_S4_PKS3_PKlS6_iiil --------------------------
	.section	.text._ZN2at6native45_GLOBAL__N__efdd3984_12_NLLLoss2d_cu_e9278b4625nll_loss2d_forward_kernelIddiEEvPT_S4_PKS3_PKlS6_iiil,"ax",@progbits
	.align	128
.text._ZN2at6native45_GLOBAL__N__efdd3984_12_NLLLoss2d_cu_e9278b4625nll_loss2d_forward_kernelIddiEEvPT_S4_PKS3_PKlS6_iiil:
        .type           _ZN2at6native45_GLOBAL__N__efdd3984_12_NLLLoss2d_cu_e9278b4625nll_loss2d_forward_kernelIddiEEvPT_S4_PKS3_PKlS6_iiil,@function
        .size           _ZN2at6native45_GLOBAL__N__efdd3984_12_NLLLoss2d_cu_e9278b4625nll_loss2d_forward_kernelIddiEEvPT_S4_PKS3_PKlS6_iiil,(.L_x_1166 - _ZN2at6native45_GLOBAL__N__efdd3984_12_NLLLoss2d_cu_e9278b4625nll_loss2d_forward_kernelIddiEEvPT_S4_PKS3_PKlS6_iiil)
        .other          _ZN2at6native45_GLOBAL__N__efdd3984_12_NLLLoss2d_cu_e9278b4625nll_loss2d_forward_kernelIddiEEvPT_S4_PKS3_PKlS6_iiil,@"STO_CUDA_ENTRY STV_DEFAULT"
_ZN2at6native45_GLOBAL__N__efdd3984_12_NLLLoss2d_cu_e9278b4625nll_loss2d_forward_kernelIddiEEvPT_S4_PKS3_PKlS6_iiil:
[----:B------:R-:W0:Y:S08]  /*0000*/  LDC R1, c[0x0][0x37c] ;  /* 0x0000df00ff017b82 */ /* 0x000e300000000800 */
[----:B------:R-:W1:Y:S01]  /*0010*/  LDC R5, c[0x0][0x3b0] ;  /* 0x0000ec00ff057b82 */ /* 0x000e620000000800 */
[----:B------:R-:W2:Y:S01]  /*0020*/  S2R R25, SR_TID.X ;  /* 0x0000000000197919 */ /* 0x000ea20000002100 */
[----:B------:R-:W2:Y:S01]  /*0030*/  LDCU UR48, c[0x0][0x360] ;  /* 0x00006c00ff3077ac */ /* 0x000ea20008000800 */
[----:B------:R-:W-:Y:S01]  /*0040*/  BSSY.RECONVERGENT B8, `(.L_x_842) ;  /* 0x00000b7000087945 */ /* 0x000fe20003800200 */
[----:B------:R-:W-:-:S02]  /*0050*/  CS2R R22, SRZ ;  /* 0x0000000000167805 */ /* 0x000fc4000001ff00 */
[----:B------:R-:W-:Y:S01]  /*0060*/  CS2R R18, SRZ ;  /* 0x0000000000127805 */ /* 0x000fe2000001ff00 */
[----:B------:R-:W3:Y:S01]  /*0070*/  LDCU UR5, c[0x0][0x3ac] ;  /* 0x00007580ff0577ac */ /* 0x000ee20008000800 */
        /* <DEDUP_REMOVED lines=18> */
[----:B------:R-:W-:-:S06]  /*01a0*/  IMAD.HI.U32 R3, R3, R7, R2 ;  /* 0x0000000703037227 */ /* 0x000fcc00078e0002 */
        /* <DEDUP_REMOVED lines=19> */
[----:B------:R-:W-:Y:S02]  /*02e0*/  CS2R R18, SRZ ;  /* 0x0000000000127805 */ /* 0x000fe4000001ff00 */
[----:B------:R-:W-:-:S07]  /*02f0*/  CS2R R22, SRZ ;  /* 0x0000000000167805 */ /* 0x000fce000001ff00 */
.L_x_851:
[----:B0-----:R-:W0:Y:S01]  /*0300*/  LDC.64 R26, c[0x0][0x398] ;  /* 0x0000e600ff1a7b82 */ /* 0x001e220000000a00 */
[----:B------:R-:W-:-:S05]  /*0310*/  IADD3 R3, PT, PT, R24, R25, RZ ;  /* 0x0000001918037210 */ /* 0x000fca0007ffe0ff */
[----:B0-----:R-:W-:-:S06]  /*0320*/  IMAD.WIDE R26, R3, 0x8, R26 ;  /* 0x00000008031a7825 */ /* 0x001fcc00078e021a */
[----:B--2---:R-:W2:Y:S01]  /*0330*/  LDG.E R26, desc[UR36][R26.64] ;  /* 0x000000241a1a7981 */ /* 0x004ea2000c1e1900 */
        /* <DEDUP_REMOVED lines=25> */
.L_x_848:
[----:B------:R-:W-:Y:S05]  /*04d0*/  BSYNC.RECONVERGENT B6 ;  /* 0x0000000000067941 */ /* 0x000fea0003800200 */
.L_x_847:
[----:B------:R-:W-:-:S04]  /*04e0*/  SHF.R.S64 R16, RZ, 0x1d, R26 ;  /* 0x0000001dff107819 */ /* 0x000fc8000000101a */
[----:B------:R-:W-:-:S04]  /*04f0*/  IADD3 R16, P0, PT, R16, UR40, RZ ;  /* 0x0000002810107c10 */ /* 0x000fc8000ff1e0ff */
[----:B------:R-:W-:-:S06]  /*0500*/  LEA.HI.X.SX32 R17, R26, UR41, 0x3, P0 ;  /* 0x000000291a117c11 */ /* 0x000fcc00080f1eff */
[----:B------:R-:W5:Y:S01]  /*0510*/  LDG.E.64 R16, desc[UR36][R16.64] ;  /* 0x0000002410107981 */ /* 0x000f62000c1e1b00 */
[----:B------:R-:W-:Y:S01]  /*0520*/  IMAD R3, R24, UR42, R25 ;  /* 0x0000002a18037c24 */ /* 0x000fe2000f8e0219 */
[----:B------:R-:W-:Y:S03]  /*0530*/  BSSY.RECONVERGENT B6, `(.L_x_849) ;  /* 0x0000014000067945 */ /* 0x000fe60003800200 */
[----:B------:R-:W-:-:S05]  /*0540*/  IMAD R26, R26, UR43, R3 ;  /* 0x0000002b1a1a7c24 */ /* 0x000fca000f8e0203 */
[----:B------:R-:W-:-:S13]  /*0550*/  ISETP.GT.AND P0, PT, R26, -0x1, PT ;  /* 0xffffffff1a00780c */ /* 0x000fda0003f04270 */
[----:B------:R-:W-:Y:S05]  /*0560*/  @P0 BRA `(.L_x_850) ;  /* 0x0000000000400947 */ /* 0x000fea0003800000 */
        /* <DEDUP_REMOVED lines=15> */
[----:B--2--5:R-:W-:Y:S05]  /*0660*/  CALL.ABS.NOINC R2 ;  /* 0x0000000002007343 */ /* 0x024fea0003c00000 */
.L_x_850:
[----:B------:R-:W-:Y:S05]  /*0670*/  BSYNC.RECONVERGENT B6 ;  /* 0x0000000000067941 */ /* 0x000fea0003800200 */
.L_x_849:
[----:B------:R-:W0:Y:S02]  /*0680*/  LDC.64 R2, c[0x0][0x390] ;  /* 0x0000e400ff027b82 */ /* 0x000e240000000a00 */
[----:B0-----:R-:W-:-:S06]  /*0690*/  IMAD.WIDE R26, R26, 0x8, R2 ;  /* 0x000000081a1a7825 */ /* 0x001fcc00078e0202 */
[----:B------:R-:W2:Y:S01]  /*06a0*/  LDG.E.64 R26, desc[UR36][R26.64] ;  /* 0x000000241a1a7981 */ /* 0x000ea2000c1e1b00 */
[----:B-----5:R0:W1:-:S15]  /*06b0*/  DADD R18, R18, R16 ;  /* 0x0000000012127229 */ /* 0x02005e0000000010 */
[----:B------:R-:W-:-:S15]  /*06c0*/  NOP ;  /* 0x0000000000007918 */ /* 0x000fde0000000000 */
[----:B------:R-:W-:-:S15]  /*06d0*/  NOP ;  /* 0x0000000000007918 */ /* 0x000fde0000000000 */
[----:B------:R-:W-:-:S15]  /*06e0*/  NOP ;  /* 0x0000000000007918 */ /* 0x000fde0000000000 */
[----:B------:R-:W-:-:S04]  /*06f0*/  NOP ;  /* 0x0000000000007918 */ /* 0x000fc80000000000 */
[----:B-12---:R0:W2:Y:S02]  /*0700*/  DFMA R22, -R16, R26, R22 ;  /* 0x0000001a1016722b */ /* 0x0060a40000000116 */
.L_x_846:
[----:B------:R-:W-:Y:S05]  /*0710*/  BSYNC.RECONVERGENT B7 ;  /* 0x0000000000077941 */ /* 0x000fea0003800200 */
.L_x_845:
[----:B------:R-:W1:Y:S02]  /*0720*/  LDC R0, c[0x0][0x3b0] ;  /* 0x0000ec00ff007b82 */ /* 0x000e640000000800 */
[----:B-1----:R-:W-:-:S05]  /*0730*/  IMAD R25, R0, UR48, R25 ;  /* 0x0000003000197c24 */ /* 0x002fca000f8e0219 */
[----:B------:R-:W-:-:S13]  /*0740*/  ISETP.GE.AND P0, PT, R25, UR50, PT ;  /* 0x0000003219007c0c */ /* 0x000fda000bf06270 */
[----:B------:R-:W-:Y:S05]  /*0750*/  @!P0 BRA `(.L_x_851) ;  /* 0xfffffff800e88947 */ /* 0x000fea000383ffff */
[----:B------:R-:W-:Y:S05]  /*0760*/  BRA `(.L_x_843) ;  /* 0x0000000400107947 */ /* 0x000fea0003800000 */
.L_x_844:
[----:B------:R-:W-:Y:S02]  /*0770*/  CS2R R18, SRZ ;  /* 0x0000000000127805 */ /* 0x000fe4000001ff00 */
[----:B------:R-:W-:-:S07]  /*0780*/  CS2R R22, SRZ ;  /* 0x0000000000167805 */ /* 0x000fce000001ff00 */
.L_x_858:
[----:B-1----:R-:W0:Y:S01]  /*0790*/  LDC.64 R16, c[0x0][0x398] ;  /* 0x0000e600ff107b82 */ /* 0x002e220000000a00 */
[----:B------:R-:W-:-:S04]  /*07a0*/  IMAD.IADD R3, R24, 0x1, R25 ;  /* 0x0000000118037824 */ /* 0x000fc800078e0219 */
        /* <DEDUP_REMOVED lines=22> */
[----:B------:R-:W-:Y:S01]  /*0910*/  IMAD.U32 R7, RZ, RZ, UR7 ;  /* 0x00000007ff077e24 */ /* 0x000fe2000f8e00ff */
[----:B---3--:R-:W-:Y:S01]  /*0920*/  MOV R10, UR8 ;  /* 0x00000008000a7c02 */ /* 0x008fe20008000f00 */
[----:B------:R-:W-:-:S07]  /*0930*/  IMAD.U32 R11, RZ, RZ, UR9 ;  /* 0x00000009ff0b7e24 */ /* 0x000fce000f8e00ff */
[----:B------:R-:W-:-:S07]  /*0940*/  LEPC R20, `(.L_x_855) ;  /* 0x000000001014794e */ /* 0x000fce0000000000 */
[----:B--2---:R-:W-:Y:S05]  /*0950*/  CALL.ABS.NOINC R2 ;  /* 0x0000000002007343 */ /* 0x004fea0003c00000 */
.L_x_855:
[----:B------:R-:W-:Y:S05]  /*0960*/  BSYNC.RECONVERGENT B6 ;  /* 0x0000000000067941 */ /* 0x000fea0003800200 */
.L_x_854:
        /* <DEDUP_REMOVED lines=21> */
.L_x_857:
[----:B------:R-:W-:Y:S05]  /*0ac0*/  BSYNC.RECONVERGENT B6 ;  /* 0x0000000000067941 */ /* 0x000fea0003800200 */
.L_x_856:
[----:B------:R-:W0:Y:S02]  /*0ad0*/  LDC.64 R2, c[0x0][0x390] ;  /* 0x0000e400ff027b82 */ /* 0x000e240000000a00 */
[----:B0-----:R-:W-:-:S06]  /*0ae0*/  IMAD.WIDE R16, R16, 0x8, R2 ;  /* 0x0000000810107825 */ /* 0x001fcc00078e0202 */
[----:B------:R-:W2:Y:S01]  /*0af0*/  LDG.E.64 R16, desc[UR36][R16.64] ;  /* 0x0000002410107981 */ /* 0x000ea2000c1e1b00 */
[----:B------:R-:W0:-:S15]  /*0b00*/  DADD R18, R18, 1 ;  /* 0x3ff0000012127429 */ /* 0x000e1e0000000000 */
[----:B------:R-:W-:-:S15]  /*0b10*/  NOP ;  /* 0x0000000000007918 */ /* 0x000fde0000000000 */
[----:B------:R-:W-:-:S15]  /*0b20*/  NOP ;  /* 0x0000000000007918 */ /* 0x000fde0000000000 */
[----:B------:R-:W-:-:S15]  /*0b30*/  NOP ;  /* 0x0000000000007918 */ /* 0x000fde0000000000 */
[----:B------:R-:W-:-:S04]  /*0b40*/  NOP ;  /* 0x0000000000007918 */ /* 0x000fc80000000000 */
[----:B0-2---:R1:W2:Y:S02]  /*0b50*/  DADD R22, R22, -R16 ;  /* 0x0000000016167229 */ /* 0x0052a40000000810 */
.L_x_853:
[----:B------:R-:W-:Y:S05]  /*0b60*/  BSYNC.RECONVERGENT B7 ;  /* 0x0000000000077941 */ /* 0x000fea0003800200 */
.L_x_852:
[----:B------:R-:W0:Y:S02]  /*0b70*/  LDC R0, c[0x0][0x3b0] ;  /* 0x0000ec00ff007b82 */ /* 0x000e240000000800 */
[----:B0-----:R-:W-:-:S05]  /*0b80*/  IMAD R25, R0, UR48, R25 ;  /* 0x0000003000197c24 */ /* 0x001fca000f8e0219 */
[----:B------:R-:W-:-:S13]  /*0b90*/  ISETP.GE.AND P0, PT, R25, UR49, PT ;  /* 0x0000003119007c0c */ /* 0x000fda000bf06270 */
[----:B------:R-:W-:Y:S05]  /*0ba0*/  @!P0 BRA `(.L_x_858) ;  /* 0xfffffff800f88947 */ /* 0x000fea000383ffff */
.L_x_843:
[----:B------:R-:W-:Y:S05]  /*0bb0*/  BSYNC.RECONVERGENT B8 ;  /* 0x0000000000087941 */ /* 0x000fea0003800200 */
.L_x_842:
[----:B------:R-:W3:Y:S01]  /*0bc0*/  S2R R0, SR_TID.X ;  /* 0x0000000000007919 */ /* 0x000ee20000002100 */
[----:B------:R-:W-:-:S03]  /*0bd0*/  UMOV UR4, 0xffffffff ;  /* 0xffffffff00047882 */ /* 0x000fc60000000000 */
[----:B------:R-:W-:Y:S05]  /*0be0*/  BRA.DIV UR4, `(.L_x_859) ;  /* 0x0000000a04847947 */ /* 0x000fea000b800000 */
[----:B------:R-:W4:Y:S04]  /*0bf0*/  SHFL.DOWN PT, R14, R18, 0x10, 0x1f ;  /* 0x0a001f00120e7f89 */ /* 0x000f2800000e0000 */
[----:B------:R-:W5:Y:S01]  /*0c00*/  SHFL.DOWN PT, R3, R19, 0x10, 0x1f ;  /* 0x0a001f0013037f89 */ /* 0x000f6200000e0000 */
[----:B----4-:R-:W-:-:S06]  /*0c10*/  IMAD.MOV.U32 R2, RZ, RZ, R14 ;  /* 0x000000ffff027224 */ /* 0x010fcc00078e000e */
[----:B-----5:R-:W4:Y:S02]  /*0c20*/  DADD R2, R2, R18 ;  /* 0x0000000002027229 */ /* 0x020f240000000012 */
[----:B----4-:R-:W4:Y:S04]  /*0c30*/  SHFL.DOWN PT, R5, R3, 0x8, 0x1f ;  /* 0x09001f0003057f89 */ /* 0x010f2800000e0000 */
[----:B------:R-:W5:Y:S01]  /*0c40*/  SHFL.DOWN PT, R14, R2, 0x8, 0x1f ;  /* 0x09001f00020e7f89 */ /* 0x000f6200000e0000 */
[----:B----4-:R-:W-:-:S15]  /*0c50*/  MOV R15, R5 ;  /* 0x00000005000f7202 */ /* 0x010fde0000000f00 */
[----:B------:R-:W-:-:S15]  /*0c60*/  NOP ;  /* 0x0000000000007918 */ /* 0x000fde0000000000 */
[----:B------:R-:W-:-:S15]  /*0c70*/  NOP ;  /* 0x0000000000007918 */ /* 0x000fde0000000000 */
[----:B------:R-:W-:-:S12]  /*0c80*/  NOP ;  /* 0x0000000000007918 */ /* 0x000fd80000000000 */
[----:B-----5:R-:W4:Y:S02]  /*0c90*/  DADD R6, R2, R14 ;  /* 0x0000000002067229 */ /* 0x020f24000000000e */
[----:B----4-:R-:W4:Y:S04]  /*0ca0*/  SHFL.DOWN PT, R5, R7, 0x4, 0x1f ;  /* 0x08801f0007057f89 */ /* 0x010f2800000e0000 */
[----:B------:R-:W5:Y:S01]  /*0cb0*/  SHFL.DOWN PT, R14, R6, 0x4, 0x1f ;  /* 0x08801f00060e7f89 */ /* 0x000f6200000e0000 */
[----:B----4-:R-:W-:-:S15]  /*0cc0*/  IMAD.MOV.U32 R15, RZ, RZ, R5 ;  /* 0x000000ffff0f7224 */ /* 0x010fde00078e0005 */
        /* <DEDUP_REMOVED lines=11> */
[----:B----4-:R4:W0:Y:S04]  /*0d80*/  SHFL.DOWN PT, R3, R5, 0x1, 0x1f ;  /* 0x08201f0005037f89 */ /* 0x01082800000e0000 */
[----:B------:R4:W0:Y:S02]  /*0d90*/  SHFL.DOWN PT, R14, R4, 0x1, 0x1f ;  /* 0x08201f00040e7f89 */ /* 0x00082400000e0000 */
.L_x_874:
[----:B---3--:R-:W-:Y:S01]  /*0da0*/  LOP3.LUT P1, R10, R0, 0x1f, RZ, 0xc0, !PT ;  /* 0x0000001f000a7812 */ /* 0x008fe2000782c0ff */
[----:B------:R-:W-:Y:S05]  /*0db0*/  WARPSYNC.ALL ;  /* 0x0000000000007948 */ /* 0x000fea0003800000 */
[----:B------:R-:W-:Y:S01]  /*0dc0*/  USHF.R.U32.HI UR4, URZ, 0x5, UR48 ;  /* 0x00000005ff047899 */ /* 0x000fe20008011630 */
[----:B------:R-:W-:Y:S01]  /*0dd0*/  BAR.SYNC.DEFER_BLOCKING 0x0 ;  /* 0x0000000000007b1d */ /* 0x000fe20000010000 */
[----:B0-----:R-:W-:-:S04]  /*0de0*/  MOV R15, R3 ;  /* 0x00000003000f7202 */ /* 0x001fc80000000f00 */
[----:B------:R-:W-:Y:S01]  /*0df0*/  ISETP.GE.U32.AND P0, PT, R0, UR4, PT ;  /* 0x0000000400007c0c */ /* 0x000fe2000bf06070 */
[----:B------:R-:W-:Y:S01]  /*0e00*/  BSSY B0, `(.L_x_860) ;  /* 0x000002f000007945 */ /* 0x000fe20003800000 */
[----:B------:R-:W-:Y:S01]  /*0e10*/  @!P1 MOV R2, 0x400 ;  /* 0x0000040000029802 */ /* 0x000fe20000000f00 */
[----:B------:R-:W0:Y:S01]  /*0e20*/  @!P1 S2R R7, SR_CgaCtaId ;  /* 0x0000000000079919 */ /* 0x000e220000008800 */
[----:B------:R-:W3:Y:S09]  /*0e30*/  DADD R14, R4, R14 ;  /* 0x00000000040e7229 */ /* 0x000ef2000000000e */
[----:B------:R-:W5:Y:S01]  /*0e40*/  @!P0 S2R R9, SR_CgaCtaId ;  /* 0x0000000000098919 */ /* 0x000f620000008800 */
[----:B------:R-:W-:-:S02]  /*0e50*/  @!P0 MOV R6, 0x400 ;  /* 0x0000040000068802 */ /* 0x000fc40000000f00 */
[----:B0-----:R-:W-:Y:S02]  /*0e60*/  @!P1 LEA R7, R7, R2, 0x18 ;  /* 0x0000000207079211 */ /* 0x001fe400078ec0ff */
[----:B------:R-:W-:Y:S02]  /*0e70*/  CS2R R2, SRZ ;  /* 0x0000000000027805 */ /* 0x000fe4000001ff00 */
[----:B------:R-:W-:-:S05]  /*0e80*/  @!P1 LEA.HI R7, R0, R7, RZ, 0x1e ;  /* 0x0000000700079211 */ /* 0x000fca00078ff0ff */
[----:B---3--:R0:W-:Y:S01]  /*0e90*/  @!P1 STS.64 [R7], R14 ;  /* 0x0000000e07009388 */ /* 0x0081e20000000a00 */
[----:B-----5:R-:W-:Y:S01]  /*0ea0*/  @!P0 LEA R9, R9, R6, 0x18 ;  /* 0x0000000609098211 */ /* 0x020fe200078ec0ff */
[----:B------:R-:W-:Y:S01]  /*0eb0*/  BAR.SYNC.DEFER_BLOCKING 0x0 ;  /* 0x0000000000007b1d */ /* 0x000fe20000010000 */
[----:B------:R-:W-:-:S03]  /*0ec0*/  ISETP.GT.U32.AND P1, PT, R0, 0x1f, PT ;  /* 0x0000001f0000780c */ /* 0x000fc60003f24070 */
[----:B------:R-:W-:-:S05]  /*0ed0*/  @!P0 IMAD R6, R10, 0x8, R9 ;  /* 0x000000080a068824 */ /* 0x000fca00078e0209 */
[----:B------:R0:W3:Y:S05]  /*0ee0*/  @!P0 LDS.64 R2, [R6] ;  /* 0x0000000006028984 */ /* 0x0000ea0000000a00 */
[----:B------:R-:W-:Y:S05]  /*0ef0*/  @P1 BRA `(.L_x_861) ;  /* 0x00000000007c1947 */ /* 0x000fea0003800000 */
[----:B------:R-:W-:-:S03]  /*0f00*/  UMOV UR4, 0xffffffff ;  /* 0xffffffff00047882 */ /* 0x000fc60000000000 */
[----:B------:R-:W-:Y:S05]  /*0f10*/  BRA.DIV UR4, `(.L_x_862) ;  /* 0x0000000a04b47947 */ /* 0x000fea000b800000 */
[----:B0--3--:R-:W0:Y:S04]  /*0f20*/  SHFL.DOWN PT, R14, R2, 0x10, 0x1f ;  /* 0x0a001f00020e7f89 */ /* 0x009e2800000e0000 */
[----:B----4-:R-:W3:Y:S01]  /*0f30*/  SHFL.DOWN PT, R5, R3, 0x10, 0x1f ;  /* 0x0a001f0003057f89 */ /* 0x010ee200000e0000 */
[----:B0-----:R-:W-:-:S06]  /*0f40*/  IMAD.MOV.U32 R4, RZ, RZ, R14 ;  /* 0x000000ffff047224 */ /* 0x001fcc00078e000e */
[----:B---3--:R-:W0:Y:S02]  /*0f50*/  DADD R4, R2, R4 ;  /* 0x0000000002047229 */ /* 0x008e240000000004 */
[----:B0-----:R-:W0:Y:S04]  /*0f60*/  SHFL.DOWN PT, R14, R4, 0x8, 0x1f ;  /* 0x09001f00040e7f89 */ /* 0x001e2800000e0000 */
[----:B------:R-:W3:Y:S01]  /*0f70*/  SHFL.DOWN PT, R7, R5, 0x8, 0x1f ;  /* 0x09001f0005077f89 */ /* 0x000ee200000e0000 */
[----:B0-----:R-:W-:-:S15]  /*0f80*/  MOV R6, R14 ;  /* 0x0000000e00067202 */ /* 0x001fde0000000f00 */
[----:B------:R-:W-:-:S15]  /*0f90*/  NOP ;  /* 0x0000000000007918 */ /* 0x000fde0000000000 */
[----:B------:R-:W-:-:S15]  /*0fa0*/  NOP ;  /* 0x0000000000007918 */ /* 0x000fde0000000000 */
[----:B------:R-:W-:-:S12]  /*0fb0*/  NOP ;  /* 0x0000000000007918 */ /* 0x000fd80000000000 */
[----:B---3--:R-:W0:Y:S02]  /*0fc0*/  DADD R6, R4, R6 ;  /* 0x0000000004067229 */ /* 0x008e240000000006 */
[----:B0-----:R-:W0:Y:S04]  /*0fd0*/  SHFL.DOWN PT, R14, R6, 0x4, 0x1f ;  /* 0x08801f00060e7f89 */ /* 0x001e2800000e0000 */
[----:B------:R-:W3:Y:S01]  /*0fe0*/  SHFL.DOWN PT, R9, R7, 0x4, 0x1f ;  /* 0x08801f0007097f89 */ /* 0x000ee200000e0000 */
[----:B0-----:R-:W-:-:S15]  /*0ff0*/  IMAD.MOV.U32 R8, RZ, RZ, R14 ;  /* 0x000000ffff087224 */ /* 0x001fde00078e000e */
        /* <DEDUP_REMOVED lines=11> */
[----:B0-----:R0:W3:Y:S04]  /*10b0*/  SHFL.DOWN PT, R5, R3, 0x1, 0x1f ;  /* 0x08201f0003057f89 */ /* 0x0010e800000e0000 */
[----:B------:R0:W4:Y:S02]  /*10c0*/  SHFL.DOWN PT, R14, R2, 0x1, 0x1f ;  /* 0x08201f00020e7f89 */ /* 0x00012400000e0000 */
.L_x_885:
[----:B---3--:R-:W-:-:S06]  /*10d0*/  MOV R15, R5 ;  /* 0x00000005000f7202 */ /* 0x008fcc0000000f00 */
[----:B0---4-:R0:W3:Y:S02]  /*10e0*/  DADD R2, R2, R14 ;  /* 0x0000000002027229 */ /* 0x0110e4000000000e */
.L_x_861:
[----:B------:R-:W-:Y:S05]  /*10f0*/  BSYNC B0 ;  /* 0x0000000000007941 */ /* 0x000fea0003800000 */
.L_x_860:
[----:B------:R-:W-:Y:S01]  /*1100*/  UMOV UR4, 0xffffffff ;  /* 0xffffffff00047882 */ /* 0x000fe20000000000 */
[----:B------:R-:W-:Y:S02]  /*1110*/  ISETP.NE.AND P2, PT, R10, RZ, PT ;  /* 0x000000ff0a00720c */ /* 0x000fe40003f45270 */
[----:B------:R-:W-:Y:S11]  /*1120*/  BRA.DIV UR4, `(.L_x_863) ;  /* 0x0000000e04247947 */ /* 0x000ff6000b800000 */
[----:B--2-4-:R-:W2:Y:S04]  /*1130*/  SHFL.DOWN PT, R5, R23, 0x10, 0x1f ;  /* 0x0a001f0017057f89 */ /* 0x014ea800000e0000 */
[----:B0-----:R-:W0:Y:S01]  /*1140*/  SHFL.DOWN PT, R14, R22, 0x10, 0x1f ;  /* 0x0a001f00160e7f89 */ /* 0x001e2200000e0000 */
[----:B--2---:R-:W-:-:S06]  /*1150*/  IMAD.MOV.U32 R15, RZ, RZ, R5 ;  /* 0x000000ffff0f7224 */ /* 0x004fcc00078e0005 */
[----:B0-----:R-:W0:Y:S02]  /*1160*/  DADD R6, R14, R22 ;  /* 0x000000000e067229 */ /* 0x001e240000000016 */
[----:B0-----:R-:W0:Y:S04]  /*1170*/  SHFL.DOWN PT, R5, R7, 0x8, 0x1f ;  /* 0x09001f0007057f89 */ /* 0x001e2800000e0000 */
[----:B------:R-:W2:Y:S01]  /*1180*/  SHFL.DOWN PT, R14, R6, 0x8, 0x1f ;  /* 0x09001f00060e7f89 */ /* 0x000ea200000e0000 */
[----:B0-----:R-:W-:-:S15]  /*1190*/  IMAD.MOV.U32 R15, RZ, RZ, R5 ;  /* 0x000000ffff0f7224 */ /* 0x001fde00078e0005 */
[----:B------:R-:W-:-:S15]  /*11a0*/  NOP ;  /* 0x0000000000007918 */ /* 0x000fde0000000000 */
[----:B------:R-:W-:-:S15]  /*11b0*/  NOP ;  /* 0x0000000000007918 */ /* 0x000fde0000000000 */
[----:B------:R-:W-:-:S12]  /*11c0*/  NOP ;  /* 0x0000000000007918 */ /* 0x000fd80000000000 */
[----:B--2---:R-:W0:Y:S02]  /*11d0*/  DADD R8, R6, R14 ;  /* 0x0000000006087229 */ /* 0x004e24000000000e */
        /* <DEDUP_REMOVED lines=15> */
[----:B------:R0:W2:Y:S02]  /*12d0*/  SHFL.DOWN PT, R14, R4, 0x1, 0x1f ;  /* 0x08201f00040e7f89 */ /* 0x0000a400000e0000 */
.L_x_897:
[----:B------:R-:W4:Y:S01]  /*12e0*/  @!P2 S2R R9, SR_CgaCtaId ;  /* 0x000000000009a919 */ /* 0x000f220000008800 */
[----:B------:R-:W-:Y:S05]  /*12f0*/  WARPSYNC.ALL ;  /* 0x0000000000007948 */ /* 0x000fea0003800000 */
[----:B------:R-:W-:Y:S01]  /*1300*/  BAR.SYNC.DEFER_BLOCKING 0x0 ;  /* 0x0000000000007b1d */ /* 0x000fe20000010000 */
[----:B------:R-:W-:Y:S01]  /*1310*/  @!P2 MOV R6, 0x400 ;  /* 0x000004000006a802 */ /* 0x000fe20000000f00 */
[----:B-1----:R-:W-:Y:S01]  /*1320*/  IMAD.MOV.U32 R15, RZ, RZ, R7 ;  /* 0x000000ffff0f7224 */ /* 0x002fe200078e0007 */
[----:B------:R-:W-:Y:S02]  /*1330*/  @!P0 MOV R8, 0x400 ;  /* 0x0000040000088802 */ /* 0x000fe40000000f00 */
[----:B------:R-:W-:Y:S01]  /*1340*/  @!P2 IADD3 R6, PT, PT, R6, 0x2000, RZ ;  /* 0x000020000606a810 */ /* 0x000fe20007ffe0ff */
[----:B------:R-:W1:Y:S02]  /*1350*/  @!P0 S2R R11, SR_CgaCtaId ;  /* 0x00000000000b8919 */ /* 0x000e640000008800 */
[----:B--2---:R0:W2:Y:S01]  /*1360*/  DADD R14, R4, R14 ;  /* 0x00000000040e7229 */ /* 0x0040a2000000000e */
[----:B------:R-:W-:Y:S01]  /*1370*/  @!P0 VIADD R8, R8, 0x2000 ;  /* 0x0000200008088836 */ /* 0x000fe20000000000 */
[----:B0-----:R-:W-:-:S02]  /*1380*/  CS2R R4, SRZ ;  /* 0x0000000000047805 */ /* 0x001fc4000001ff00 */
[----:B----4-:R-:W-:-:S04]  /*1390*/  @!P2 LEA R7, R9, R6, 0x18 ;  /* 0x000000060907a211 */ /* 0x010fc800078ec0ff */
[----:B------:R-:W-:-:S05]  /*13a0*/  @!P2 LEA.HI R7, R0, R7, RZ, 0x1e ;  /* 0x000000070007a211 */ /* 0x000fca00078ff0ff */
[----:B--2---:R0:W-:Y:S01]  /*13b0*/  @!P2 STS.64 [R7], R14 ;  /* 0x0000000e0700a388 */ /* 0x0041e20000000a00 */
[----:B-1----:R-:W-:-:S05]  /*13c0*/  @!P0 LEA R11, R11, R8, 0x18 ;  /* 0x000000080b0b8211 */ /* 0x002fca00078ec0ff */
[----:B------:R-:W-:Y:S01]  /*13d0*/  @!P0 IMAD R10, R10, 0x8, R11 ;  /* 0x000000080a0a8824 */ /* 0x000fe200078e020b */
[----:B------:R-:W-:Y:S06]  /*13e0*/  BAR.SYNC.DEFER_BLOCKING 0x0 ;  /* 0x0000000000007b1d */ /* 0x000fec0000010000 */
[----:B------:R0:W1:Y:S01]  /*13f0*/  @!P0 LDS.64 R4, [R10] ;  /* 0x000000000a048984 */ /* 0x0000620000000a00 */
[----:B------:R-:W-:Y:S05]  /*1400*/  @P1 EXIT ;  /* 0x000000000000194d */ /* 0x000fea0003800000 */
[----:B01----:R-:W-:Y:S01]  /*1410*/  SHFL.DOWN PT, R7, R5, 0x10, 0x1f ;  /* 0x0a001f0005077f89 */ /* 0x003fe200000e0000 */
[----:B------:R-:W-:-:S03]  /*1420*/  ISETP.NE.AND P0, PT, R0, RZ, PT ;  /* 0x000000ff0000720c */ /* 0x000fc60003f05270 */
[----:B------:R-:W0:Y:S02]  /*1430*/  SHFL.DOWN PT, R6, R4, 0x10, 0x1f ;  /* 0x0a001f0004067f89 */ /* 0x000e2400000e0000 */
[----:B0-----:R-:W0:Y:S02]  /*1440*/  DADD R6, R6, R4 ;  /* 0x0000000006067229 */ /* 0x001e240000000004 */
[----:B0-----:R-:W-:Y:S04]  /*1450*/  SHFL.DOWN PT, R9, R7, 0x8, 0x1f ;  /* 0x09001f0007097f89 */ /* 0x001fe800000e0000 */
[----:B------:R-:W0:-:S15]  /*1460*/  SHFL.DOWN PT, R8, R6, 0x8, 0x1f ;  /* 0x09001f0006087f89 */ /* 0x000e1e00000e0000 */
[----:B------:R-:W-:-:S15]  /*1470*/  NOP ;  /* 0x0000000000007918 */ /* 0x000fde0000000000 */
[----:B------:R-:W-:-:S15]  /*1480*/  NOP ;  /* 0x0000000000007918 */ /* 0x000fde0000000000 */
[----:B------:R-:W-:-:S13]  /*1490*/  NOP ;  /* 0x0000000000007918 */ /* 0x000fda0000000000 */
        /* <DEDUP_REMOVED lines=13> */
[----:B0-----:R0:W1:Y:S04]  /*1570*/  SHFL.DOWN PT, R5, R13, 0x1, 0x1f ;  /* 0x08201f000d057f89 */ /* 0x00106800000e0000 */
[----:B------:R0:W2:Y:S01]  /*1580*/  SHFL.DOWN PT, R4, R12, 0x1, 0x1f ;  /* 0x08201f000c047f89 */ /* 0x0000a200000e0000 */
[----:B------:R-:W-:Y:S05]  /*1590*/  @P0 EXIT ;  /* 0x000000000000094d */ /* 0x000fea0003800000 */
[----:B------:R-:W3:Y:S01]  /*15a0*/  LDC.64 R6, c[0x0][0x388] ;  /* 0x0000e200ff067b82 */ /* 0x000ee20000000a00 */
[----:B-12---:R-:W1:Y:S07]  /*15b0*/  DADD R4, R12, R4 ;  /* 0x000000000c047229 */ /* 0x006e6e0000000004 */
[----:B------:R-:W1:Y:S01]  /*15c0*/  LDC.64 R8, c[0x0][0x380] ;  /* 0x0000e000ff087b82 */ /* 0x000e620000000a00 */
[----:B---3--:R-:W-:Y:S04]  /*15d0*/  REDG.E.ADD.F64.RN.STRONG.GPU desc[UR36][R6.64], R2 ;  /* 0x00000002060079a6 */ /* 0x008fe8000c12ff24 */
[----:B-1----:R-:W-:Y:S01]  /*15e0*/  REDG.E.ADD.F64.RN.STRONG.GPU desc[UR36][R8.64], R4 ;  /* 0x00000004080079a6 */ /* 0x002fe2000c12ff24 */
[----:B------:R-:W-:Y:S05]  /*15f0*/  EXIT ;  /* 0x000000000000794d */ /* 0x000fea0003800000 */
.L_x_859:
[----:B------:R-:W-:Y:S01]  /*1600*/  MOV R13, R19 ;  /* 0x00000013000d7202 */ /* 0x000fe20000000f00 */
[----:B------:R-:W-:Y:S01]  /*1610*/  IMAD.MOV.U32 R12, RZ, RZ, 0x10 ;  /* 0x00000010ff0c7424 */ /* 0x000fe200078e00ff */
[----:B------:R-:W-:Y:S01]  /*1620*/  MOV R15, 0xffffffff ;  /* 0xffffffff000f7802 */ /* 0x000fe20000000f00 */
[----:B------:R-:W-:-:S07]  /*1630*/  IMAD.MOV.U32 R11, RZ, RZ, 0x1f ;  /* 0x0000001fff0b7424 */ /* 0x000fce00078e00ff */
[----:B0123--:R-:W-:Y:S05]  /*1640*/  WARPSYNC.COLLECTIVE R15, `(.L_x_864) ;  /* 0x000000000f087348 */ /* 0x00ffea0003c00000 */
[----:B------:R4:W0:Y:S02]  /*1650*/  SHFL.DOWN P6, R14, R13, R12, R11 ;  /* 0x0800000c0d0e7389 */ /* 0x00082400000c000b */
[----:B01234-:R-:W-:Y:S05]  /*1660*/  ENDCOLLECTIVE ;  /* 0x000000000000791b */ /* 0x01ffea0003800000 */
.L_x_864:
[----:B------:R-:W-:Y:S02]  /*1670*/  IMAD.MOV.U32 R13, RZ, RZ, R18 ;  /* 0x000000ffff0d7224 */ /* 0x000fe400078e0012 */
[----:B------:R-:W-:-:S07]  /*1680*/  IMAD.MOV.U32 R3, RZ, RZ, R14 ;  /* 0x000000ffff037224 */ /* 0x000fce00078e000e */
[----:B------:R-:W-:Y:S05]  /*1690*/  WARPSYNC.COLLECTIVE R15, `(.L_x_865) ;  /* 0x000000000f087348 */ /* 0x000fea0003c00000 */
[----:B------:R0:W1:Y:S02]  /*16a0*/  SHFL.DOWN P6, R14, R13, R12, R11 ;  /* 0x0800000c0d0e7389 */ /* 0x00006400000c000b */
[----:B01----:R-:W-:Y:S05]  /*16b0*/  ENDCOLLECTIVE ;  /* 0x000000000000791b */ /* 0x003fea0003800000 */
.L_x_865:
[----:B------:R-:W-:Y:S01]  /*16c0*/  IMAD.MOV.U32 R12, RZ, RZ, 0x8 ;  /* 0x00000008ff0c7424 */ /* 0x000fe200078e00ff */
[----:B------:R-:W-:-:S06]  /*16d0*/  MOV R2, R14 ;  /* 0x0000000e00027202 */ /* 0x000fcc0000000f00 */
[----:B------:R-:W0:Y:S02]  /*16e0*/  DADD R2, R2, R18 ;  /* 0x0000000002027229 */ /* 0x000e240000000012 */
[----:B0-----:R-:W-:-:S07]  /*16f0*/  IMAD.MOV.U32 R13, RZ, RZ, R3 ;  /* 0x000000ffff0d7224 */ /* 0x001fce00078e0003 */
[----:B------:R-:W-:Y:S05]  /*1700*/  WARPSYNC.COLLECTIVE R15, `(.L_x_866) ;  /* 0x000000000f087348 */ /* 0x000fea0003c00000 */
[----:B------:R0:W1:Y:S02]  /*1710*/  SHFL.DOWN P6, R14, R13, R12, R11 ;  /* 0x0800000c0d0e7389 */ /* 0x00006400000c000b */
[----:B01----:R-:W-:Y:S05]  /*1720*/  ENDCOLLECTIVE ;  /* 0x000000000000791b */ /* 0x003fea0003800000 */
.L_x_866:
[----:B------:R-:W-:Y:S01]  /*1730*/  IMAD.MOV.U32 R13, RZ, RZ, R2 ;  /* 0x000000ffff0d7224 */ /* 0x000fe200078e0002 */
[----:B------:R-:W-:-:S07]  /*1740*/  MOV R5, R14 ;  /* 0x0000000e00057202 */ /* 0x000fce0000000f00 */
[----:B------:R-:W-:Y:S05]  /*1750*/  WARPSYNC.COLLECTIVE R15, `(.L_x_867) ;  /* 0x000000000f087348 */ /* 0x000fea0003c00000 */
[----:B------:R0:W1:Y:S02]  /*1760*/  SHFL.DOWN P6, R14, R13, R12, R11 ;  /* 0x0800000c0d0e7389 */ /* 0x00006400000c000b */
[----:B01----:R-:W-:Y:S05]  /*1770*/  ENDCOLLECTIVE ;  /* 0x000000000000791b */ /* 0x003fea0003800000 */
.L_x_867:
[----:B------:R-:W-:Y:S02]  /*1780*/  IMAD.MOV.U32 R15, RZ, RZ, R5 ;  /* 0x000000ffff0f7224 */ /* 0x000fe400078e0005 */
[----:B------:R-:W-:-:S04]  /*1790*/  IMAD.MOV.U32 R12, RZ, RZ, 0x4 ;  /* 0x00000004ff0c7424 */ /* 0x000fc800078e00ff */
[----:B------:R-:W0:Y:S02]  /*17a0*/  DADD R6, R2, R14 ;  /* 0x0000000002067229 */ /* 0x000e24000000000e */
[----:B0-----:R-:W-:Y:S01]  /*17b0*/  MOV R13, R7 ;  /* 0x00000007000d7202 */ /* 0x001fe20000000f00 */
[----:B------:R-:W-:-:S07]  /*17c0*/  IMAD.MOV.U32 R15, RZ, RZ, -0x1 ;  /* 0xffffffffff0f7424 */ /* 0x000fce00078e00ff */
[----:B------:R-:W-:Y:S05]  /*17d0*/  WARPSYNC.COLLECTIVE R15, `(.L_x_868) ;  /* 0x000000000f087348 */ /* 0x000fea0003c00000 */
[----:B------:R0:W1:Y:S02]  /*17e0*/  SHFL.DOWN P6, R14, R13, R12, R11 ;  /* 0x0800000c0d0e7389 */ /* 0x00006400000c000b */
[----:B01----:R-:W-:Y:S05]  /*17f0*/  ENDCOLLECTIVE ;  /* 0x000000000000791b */ /* 0x003fea0003800000 */
.L_x_868:
[----:B------:R-:W-:Y:S01]  /*1800*/  IMAD.MOV.U32 R13, RZ, RZ, R6 ;  /* 0x000000ffff0d7224 */ /* 0x000fe200078e0006 */
[----:B------:R-:W-:-:S07]  /*1810*/  MOV R5, R14 ;  /* 0x0000000e00057202 */ /* 0x000fce0000000f00 */
[----:B------:R-:W-:Y:S05]  /*1820*/  WARPSYNC.COLLECTIVE R15, `(.L_x_869) ;  /* 0x000000000f087348 */ /* 0x000fea0003c00000 */
[----:B------:R0:W1:Y:S02]  /*1830*/  SHFL.DOWN P6, R14, R13, R12, R11 ;  /* 0x0800000c0d0e7389 */ /* 0x00006400000c000b */
[----:B01----:R-:W-:Y:S05]  /*1840*/  ENDCOLLECTIVE ;  /* 0x000000000000791b */ /* 0x003fea0003800000 */
.L_x_869:
        /* <DEDUP_REMOVED lines=8> */
.L_x_870:
[----:B------:R-:W-:Y:S01]  /*18d0*/  IMAD.MOV.U32 R13, RZ, RZ, R8 ;  /* 0x000000ffff0d7224 */ /* 0x000fe200078e0008 */
[----:B------:R-:W-:-:S07]  /*18e0*/  MOV R5, R14 ;  /* 0x0000000e00057202 */ /* 0x000fce0000000f00 */
[----:B------:R-:W-:Y:S05]  /*18f0*/  WARPSYNC.COLLECTIVE R15, `(.L_x_871) ;  /* 0x000000000f087348 */ /* 0x000fea0003c00000 */
[----:B------:R0:W1:Y:S02]  /*1900*/  SHFL.DOWN P6, R14, R13, R12, R11 ;  /* 0x0800000c0d0e7389 */ /* 0x00006400000c000b */
[----:B01----:R-:W-:Y:S05]  /*1910*/  ENDCOLLECTIVE ;  /* 0x000000000000791b */ /* 0x003fea0003800000 */
.L_x_871:
[----:B------:R-:W-:Y:S02]  /*1920*/  IMAD.MOV.U32 R12, RZ, RZ, 0x1 ;  /* 0x00000001ff0c7424 */ /* 0x000fe400078e00ff */
[----:B------:R-:W-:-:S06]  /*1930*/  IMAD.MOV.U32 R4, RZ, RZ, R14 ;  /* 0x000000ffff047224 */ /* 0x000fcc00078e000e */
[----:B------:R-:W0:Y:S02]  /*1940*/  DADD R4, R8, R4 ;  /* 0x0000000008047229 */ /* 0x000e240000000004 */
[----:B0-----:R-:W-:-:S07]  /*1950*/  MOV R13, R5 ;  /* 0x00000005000d7202 */ /* 0x001fce0000000f00 */
[----:B------:R-:W-:Y:S05]  /*1960*/  WARPSYNC.COLLECTIVE R15, `(.L_x_872) ;  /* 0x000000000f087348 */ /* 0x000fea0003c00000 */
[----:B------:R0:W1:Y:S02]  /*1970*/  SHFL.DOWN P6, R14, R13, R12, R11 ;  /* 0x0800000c0d0e7389 */ /* 0x00006400000c000b */
[----:B01----:R-:W-:Y:S05]  /*1980*/  ENDCOLLECTIVE ;  /* 0x000000000000791b */ /* 0x003fea0003800000 */
.L_x_872:
[----:B------:R-:W-:Y:S01]  /*1990*/  MOV R13, R4 ;  /* 0x00000004000d7202 */ /* 0x000fe20000000f00 */
[----:B------:R-:W-:-:S07]  /*19a0*/  IMAD.MOV.U32 R3, RZ, RZ, R14 ;  /* 0x000000ffff037224 */ /* 0x000fce00078e000e */
[----:B------:R-:W-:Y:S05]  /*19b0*/  WARPSYNC.COLLECTIVE R15, `(.L_x_873) ;  /* 0x000000000f087348 */ /* 0x000fea0003c00000 */
[----:B------:R0:W1:Y:S02]  /*19c0*/  SHFL.DOWN P6, R14, R13, R12, R11 ;  /* 0x0800000c0d0e7389 */ /* 0x00006400000c000b */
[----:B01----:R-:W-:Y:S05]  /*19d0*/  ENDCOLLECTIVE ;  /* 0x000000000000791b */ /* 0x003fea0003800000 */
.L_x_873:
[----:B------:R-:W-:Y:S05]  /*19e0*/  BRA `(.L_x_874) ;  /* 0xfffffff000ec7947 */ /* 0x000fea000383ffff */
.L_x_862:
[----:B---3--:R-:W-:Y:S02]  /*19f0*/  IMAD.MOV.U32 R13, RZ, RZ, R3 ;  /* 0x000000ffff0d7224 */ /* 0x008fe400078e0003 */
[----:B------:R-:W-:Y:S02]  /*1a00*/  HFMA2 R11, -RZ, RZ, 0, 1.847743988037109375e-06 ;  /* 0x0000001fff0b7431 */ /* 0x000fe400000001ff */
[----:B------:R-:W-:Y:S02]  /*1a10*/  IMAD.MOV.U32 R12, RZ, RZ, 0x10 ;  /* 0x00000010ff0c7424 */ /* 0x000fe400078e00ff */
[----:B0-----:R-:W-:-:S07]  /*1a20*/  IMAD.MOV.U32 R15, RZ, RZ, -0x1 ;  /* 0xffffffffff0f7424 */ /* 0x001fce00078e00ff */
[----:B-12-4-:R-:W-:Y:S05]  /*1a30*/  WARPSYNC.COLLECTIVE R15, `(.L_x_875) ;  /* 0x000000000f087348 */ /* 0x016fea0003c00000 */
[----:B------:R0:W3:Y:S02]  /*1a40*/  SHFL.DOWN P6, R14, R13, R12, R11 ;  /* 0x0800000c0d0e7389 */ /* 0x0000e400000c000b */
[----:B01234-:R-:W-:Y:S05]  /*1a50*/  ENDCOLLECTIVE ;  /* 0x000000000000791b */ /* 0x01ffea0003800000 */
.L_x_875:
[----:B------:R-:W-:Y:S01]  /*1a60*/  MOV R13, R2 ;  /* 0x00000002000d7202 */ /* 0x000fe20000000f00 */
[----:B------:R-:W-:-:S07]  /*1a70*/  IMAD.MOV.U32 R5, RZ, RZ, R14 ;  /* 0x000000ffff057224 */ /* 0x000fce00078e000e */
[----:B------:R-:W-:Y:S05]  /*1a80*/  WARPSYNC.COLLECTIVE R15, `(.L_x_876) ;  /* 0x000000000f087348 */ /* 0x000fea0003c00000 */
[----:B------:R0:W1:Y:S02]  /*1a90*/  SHFL.DOWN P6, R14, R13, R12, R11 ;  /* 0x0800000c0d0e7389 */ /* 0x00006400000c000b */
[----:B01----:R-:W-:Y:S05]  /*1aa0*/  ENDCOLLECTIVE ;  /* 0x000000000000791b */ /* 0x003fea0003800000 */
.L_x_876:
[----:B------:R-:W-:Y:S02]  /*1ab0*/  IMAD.MOV.U32 R12, RZ, RZ, 0x8 ;  /* 0x00000008ff0c7424 */ /* 0x000fe400078e00ff */
[----:B------:R-:W-:-:S06]  /*1ac0*/  IMAD.MOV.U32 R4, RZ, RZ, R14 ;  /* 0x000000ffff047224 */ /* 0x000fcc00078e000e */
[----:B------:R-:W0:Y:S02]  /*1ad0*/  DADD R4, R2, R4 ;  /* 0x0000000002047229 */ /* 0x000e240000000004 */
[----:B0-----:R-:W-:-:S07]  /*1ae0*/  MOV R13, R5 ;  /* 0x00000005000d7202 */ /* 0x001fce0000000f00 */
[----:B------:R-:W-:Y:S05]  /*1af0*/  WARPSYNC.COLLECTIVE R15, `(.L_x_877) ;  /* 0x000000000f087348 */ /* 0x000fea0003c00000 */
[----:B------:R0:W1:Y:S02]  /*1b00*/  SHFL.DOWN P6, R14, R13, R12, R11 ;  /* 0x0800000c0d0e7389 */ /* 0x00006400000c000b */
[----:B01----:R-:W-:Y:S05]  /*1b10*/  ENDCOLLECTIVE ;  /* 0x000000000000791b */ /* 0x003fea0003800000 */
.L_x_877:
[----:B------:R-:W-:Y:S01]  /*1b20*/  IMAD.MOV.U32 R13, RZ, RZ, R4 ;  /* 0x000000ffff0d7224 */ /* 0x000fe200078e0004 */
[----:B------:R-:W-:-:S07]  /*1b30*/  MOV R7, R14 ;  /* 0x0000000e00077202 */ /* 0x000fce0000000f00 */
[----:B------:R-:W-:Y:S05]  /*1b40*/  WARPSYNC.COLLECTIVE R15, `(.L_x_878) ;  /* 0x000000000f087348 */ /* 0x000fea0003c00000 */
[----:B------:R0:W1:Y:S02]  /*1b50*/  SHFL.DOWN P6, R14, R13, R12, R11 ;  /* 0x0800000c0d0e7389 */ /* 0x00006400000c000b */
[----:B01----:R-:W-:Y:S05]  /*1b60*/  ENDCOLLECTIVE ;  /* 0x000000000000791b */ /* 0x003fea0003800000 */
.L_x_878:
[----:B------:R-:W-:Y:S02]  /*1b70*/  MOV R12, 0x4 ;  /* 0x00000004000c7802 */ /* 0x000fe40000000f00 */
[----:B------:R-:W-:-:S06]  /*1b80*/  MOV R6, R14 ;  /* 0x0000000e00067202 */ /* 0x000fcc0000000f00 */
[----:B------:R-:W0:Y:S02]  /*1b90*/  DADD R6, R4, R6 ;  /* 0x0000000004067229 */ /* 0x000e240000000006 */
[----:B0-----:R-:W-:-:S07]  /*1ba0*/  IMAD.MOV.U32 R13, RZ, RZ, R7 ;  /* 0x000000ffff0d7224 */ /* 0x001fce00078e0007 */
[----:B------:R-:W-:Y:S05]  /*1bb0*/  WARPSYNC.COLLECTIVE R15, `(.L_x_879) ;  /* 0x000000000f087348 */ /* 0x000fea0003c00000 */
[----:B------:R0:W1:Y:S02]  /*1bc0*/  SHFL.DOWN P6, R14, R13, R12, R11 ;  /* 0x0800000c0d0e7389 */ /* 0x00006400000c000b */
[----:B01----:R-:W-:Y:S05]  /*1bd0*/  ENDCOLLECTIVE ;  /* 0x000000000000791b */ /* 0x003fea0003800000 */
.L_x_879:
[----:B------:R-:W-:Y:S01]  /*1be0*/  MOV R13, R6 ;  /* 0x00000006000d7202 */ /* 0x000fe20000000f00 */
[----:B------:R-:W-:-:S07]  /*1bf0*/  IMAD.MOV.U32 R9, RZ, RZ, R14 ;  /* 0x000000ffff097224 */ /* 0x000fce00078e000e */
[----:B------:R-:W-:Y:S05]  /*1c00*/  WARPSYNC.COLLECTIVE R15, `(.L_x_880) ;  /* 0x000000000f087348 */ /* 0x000fea0003c00000 */
[----:B------:R0:W1:Y:S02]  /*1c10*/  SHFL.DOWN P6, R14, R13, R12, R11 ;  /* 0x0800000c0d0e7389 */ /* 0x00006400000c000b */
[----:B01----:R-:W-:Y:S05]  /*1c20*/  ENDCOLLECTIVE ;  /* 0x000000000000791b */ /* 0x003fea0003800000 */
.L_x_880:
[----:B------:R-:W-:Y:S02]  /*1c30*/  IMAD.MOV.U32 R12, RZ, RZ, 0x2 ;  /* 0x00000002ff0c7424 */ /* 0x000fe400078e00ff */
[----:B------:R-:W-:-:S06]  /*1c40*/  IMAD.MOV.U32 R8, RZ, RZ, R14 ;  /* 0x000000ffff087224 */ /* 0x000fcc00078e000e */
[----:B------:R-:W0:Y:S02]  /*1c50*/  DADD R8, R6, R8 ;  /* 0x0000000006087229 */ /* 0x000e240000000008 */
[----:B0-----:R-:W-:-:S07]  /*1c60*/  MOV R13, R9 ;  /* 0x00000009000d7202 */ /* 0x001fce0000000f00 */
[----:B------:R-:W-:Y:S05]  /*1c70*/  WARPSYNC.COLLECTIVE R15, `(.L_x_881) ;  /* 0x000000000f087348 */ /* 0x000fea0003c00000 */
[----:B------:R0:W1:Y:S02]  /*1c80*/  SHFL.DOWN P6, R14, R13, R12, R11 ;  /* 0x0800000c0d0e7389 */ /* 0x00006400000c000b */
[----:B01----:R-:W-:Y:S05]  /*1c90*/  ENDCOLLECTIVE ;  /* 0x000000000000791b */ /* 0x003fea0003800000 */
.L_x_881:
[----:B------:R-:W-:Y:S01]  /*1ca0*/  IMAD.MOV.U32 R13, RZ, RZ, R8 ;  /* 0x000000ffff0d7224 */ /* 0x000fe200078e0008 */
[----:B------:R-:W-:-:S07]  /*1cb0*/  MOV R3, R14 ;  /* 0x0000000e00037202 */ /* 0x000fce0000000f00 */
[----:B------:R-:W-:Y:S05]  /*1cc0*/  WARPSYNC.COLLECTIVE R15, `(.L_x_882) ;  /* 0x000000000f087348 */ /* 0x000fea0003c00000 */
[----:B------:R0:W1:Y:S02]  /*1cd0*/  SHFL.DOWN P6, R14, R13, R12, R11 ;  /* 0x0800000c0d0e7389 */ /* 0x00006400000c000b */
[----:B01----:R-:W-:Y:S05]  /*1ce0*/  ENDCOLLECTIVE ;  /* 0x000000000000791b */ /* 0x003fea0003800000 */
.L_x_882:
[----:B------:R-:W-:Y:S02]  /*1cf0*/  MOV R12, 0x1 ;  /* 0x00000001000c7802 */ /* 0x000fe40000000f00 */
[----:B------:R-:W-:-:S06]  /*1d00*/  MOV R2, R14 ;  /* 0x0000000e00027202 */ /* 0x000fcc0000000f00 */
[----:B------:R-:W0:Y:S02]  /*1d10*/  DADD R2, R8, R2 ;  /* 0x0000000008027229 */ /* 0x000e240000000002 */
[----:B0-----:R-:W-:-:S07]  /*1d20*/  IMAD.MOV.U32 R13, RZ, RZ, R3 ;  /* 0x000000ffff0d7224 */ /* 0x001fce00078e0003 */
[----:B------:R-:W-:Y:S05]  /*1d30*/  WARPSYNC.COLLECTIVE R15, `(.L_x_883) ;  /* 0x000000000f087348 */ /* 0x000fea0003c00000 */
[----:B------:R0:W1:Y:S02]  /*1d40*/  SHFL.DOWN P6, R14, R13, R12, R11 ;  /* 0x0800000c0d0e7389 */ /* 0x00006400000c000b */
[----:B01----:R-:W-:Y:S05]  /*1d50*/  ENDCOLLECTIVE ;  /* 0x000000000000791b */ /* 0x003fea0003800000 */
.L_x_883:
[----:B------:R-:W-:Y:S01]  /*1d60*/  MOV R13, R2 ;  /* 0x00000002000d7202 */ /* 0x000fe20000000f00 */
[----:B------:R-:W-:-:S07]  /*1d70*/  IMAD.MOV.U32 R5, RZ, RZ, R14 ;  /* 0x000000ffff057224 */ /* 0x000fce00078e000e */
[----:B------:R-:W-:Y:S05]  /*1d80*/  WARPSYNC.COLLECTIVE R15, `(.L_x_884) ;  /* 0x000000000f087348 */ /* 0x000fea0003c00000 */
[----:B------:R0:W1:Y:S02]  /*1d90*/  SHFL.DOWN P6, R14, R13, R12, R11 ;  /* 0x0800000c0d0e7389 */ /* 0x00006400000c000b */
[----:B01----:R-:W-:Y:S05]  /*1da0*/  ENDCOLLECTIVE ;  /* 0x000000000000791b */ /* 0x003fea0003800000 */
.L_x_884:
[----:B------:R-:W-:Y:S05]  /*1db0*/  BRA `(.L_x_885) ;  /* 0xfffffff000c47947 */ /* 0x000fea000383ffff */
.L_x_863:
[----:B------:R-:W-:Y:S01]  /*1dc0*/  HFMA2 R12, -RZ, RZ, 0, 9.5367431640625e-07 ;  /* 0x00000010ff0c7431 */ /* 0x000fe200000001ff */
[----:B------:R-:W-:Y:S01]  /*1dd0*/  BSSY B0, `(.L_x_886) ;  /* 0x0000007000007945 */ /* 0x000fe20003800000 */
[----:B--2---:R-:W-:Y:S01]  /*1de0*/  IMAD.MOV.U32 R13, RZ, RZ, R23 ;  /* 0x000000ffff0d7224 */ /* 0x004fe200078e0017 */
[----:B0-----:R-:W-:Y:S01]  /*1df0*/  MOV R15, 0xffffffff ;  /* 0xffffffff000f7802 */ /* 0x001fe20000000f00 */
[----:B------:R-:W-:-:S07]  /*1e00*/  IMAD.MOV.U32 R11, RZ, RZ, 0x1f ;  /* 0x0000001fff0b7424 */ /* 0x000fce00078e00ff */
[----:B-1-34-:R-:W-:Y:S05]  /*1e10*/  WARPSYNC.COLLECTIVE R15, `(.L_x_887) ;  /* 0x000000000f087348 */ /* 0x01afea0003c00000 */
[----:B------:R0:W2:Y:S02]  /*1e20*/  SHFL.DOWN P6, R14, R13, R12, R11 ;  /* 0x0800000c0d0e7389 */ /* 0x0000a400000c000b */
[----:B01234-:R-:W-:Y:S05]  /*1e30*/  ENDCOLLECTIVE ;  /* 0x000000000000791b */ /* 0x01ffea0003800000 */
.L_x_887:
[----:B------:R-:W-:Y:S05]  /*1e40*/  BSYNC B0 ;  /* 0x0000000000007941 */ /* 0x000fea0003800000 */
.L_x_886:
[----:B------:R-:W-:Y:S01]  /*1e50*/  MOV R13, R22 ;  /* 0x00000016000d7202 */ /* 0x000fe20000000f00 */
[----:B------:R-:W-:Y:S02]  /*1e60*/  IMAD.MOV.U32 R12, RZ, RZ, 0x10 ;  /* 0x00000010ff0c7424 */ /* 0x000fe400078e00ff */
[----:B------:R-:W-:Y:S02]  /*1e70*/  HFMA2 R11, -RZ, RZ, 0, 1.847743988037109375e-06 ;  /* 0x0000001fff0b7431 */ /* 0x000fe400000001ff */
[----:B------:R-:W-:Y:S02]  /*1e80*/  IMAD.MOV.U32 R15, RZ, RZ, -0x1 ;  /* 0xffffffffff0f7424 */ /* 0x000fe400078e00ff */
[----:B------:R-:W-:-:S07]  /*1e90*/  IMAD.MOV.U32 R5, RZ, RZ, R14 ;  /* 0x000000ffff057224 */ /* 0x000fce00078e000e */
[----:B------:R-:W-:Y:S05]  /*1ea0*/  WARPSYNC.COLLECTIVE R15, `(.L_x_888) ;  /* 0x000000000f087348 */ /* 0x000fea0003c00000 */
[----:B------:R0:W1:Y:S02]  /*1eb0*/  SHFL.DOWN P6, R14, R13, R12, R11 ;  /* 0x0800000c0d0e7389 */ /* 0x00006400000c000b */
[----:B01----:R-:W-:Y:S05]  /*1ec0*/  ENDCOLLECTIVE ;  /* 0x000000000000791b */ /* 0x003fea0003800000 */
.L_x_888:
[----:B------:R-:W-:Y:S02]  /*1ed0*/  MOV R15, R5 ;  /* 0x00000005000f7202 */ /* 0x000fe40000000f00 */
[----:B------:R-:W-:-:S04]  /*1ee0*/  MOV R12, 0x8 ;  /* 0x00000008000c7802 */ /* 0x000fc80000000f00 */
[----:B------:R-:W0:Y:S02]  /*1ef0*/  DADD R6, R14, R22 ;  /* 0x000000000e067229 */ /* 0x000e240000000016 */
[----:B0-----:R-:W-:Y:S02]  /*1f00*/  IMAD.MOV.U32 R13, RZ, RZ, R7 ;  /* 0x000000ffff0d7224 */ /* 0x001fe400078e0007 */
[----:B------:R-:W-:-:S07]  /*1f10*/  IMAD.MOV.U32 R15, RZ, RZ, -0x1 ;  /* 0xffffffffff0f7424 */ /* 0x000fce00078e00ff */
[----:B------:R-:W-:Y:S05]  /*1f20*/  WARPSYNC.COLLECTIVE R15, `(.L_x_889) ;  /* 0x000000000f087348 */ /* 0x000fea0003c00000 */
[----:B------:R0:W1:Y:S02]  /*1f30*/  SHFL.DOWN P6, R14, R13, R12, R11 ;  /* 0x0800000c0d0e7389 */ /* 0x00006400000c000b */
[----:B01----:R-:W-:Y:S05]  /*1f40*/  ENDCOLLECTIVE ;  /* 0x000000000000791b */ /* 0x003fea0003800000 */
.L_x_889:
[----:B------:R-:W-:Y:S01]  /*1f50*/  IMAD.MOV.U32 R13, RZ, RZ, R6 ;  /* 0x000000ffff0d7224 */ /* 0x000fe200078e0006 */
[----:B------:R-:W-:-:S07]  /*1f60*/  MOV R5, R14 ;  /* 0x0000000e00057202 */ /* 0x000fce0000000f00 */
[----:B------:R-:W-:Y:S05]  /*1f70*/  WARPSYNC.COLLECTIVE R15, `(.L_x_890) ;  /* 0x000000000f087348 */ /* 0x000fea0003c00000 */
[----:B------:R0:W1:Y:S02]  /*1f80*/  SHFL.DOWN P6, R14, R13, R12, R11 ;  /* 0x0800000c0d0e7389 */ /* 0x00006400000c000b */
[----:B01----:R-:W-:Y:S05]  /*1f90*/  ENDCOLLECTIVE ;  /* 0x000000000000791b */ /* 0x003fea0003800000 */
.L_x_890:
        /* <DEDUP_REMOVED lines=8> */
.L_x_891:
[----:B------:R-:W-:Y:S01]  /*2020*/  IMAD.MOV.U32 R13, RZ, RZ, R8 ;  /* 0x000000ffff0d7224 */ /* 0x000fe200078e0008 */
[----:B------:R-:W-:-:S07]  /*2030*/  MOV R5, R14 ;  /* 0x0000000e00057202 */ /* 0x000fce0000000f00 */
[----:B------:R-:W-:Y:S05]  /*2040*/  WARPSYNC.COLLECTIVE R15, `(.L_x_892) ;  /* 0x000000000f087348 */ /* 0x000fea0003c00000 */
[----:B------:R0:W1:Y:S02]  /*2050*/  SHFL.DOWN P6, R14, R13, R12, R11 ;  /* 0x0800000c0d0e7389 */ /* 0x00006400000c000b */
[----:B01----:R-:W-:Y:S05]  /*2060*/  ENDCOLLECTIVE ;  /* 0x000000000000791b */ /* 0x003fea0003800000 */
.L_x_892:
        /* <DEDUP_REMOVED lines=8> */
.L_x_893:
[----:B------:R-:W-:Y:S01]  /*20f0*/  IMAD.MOV.U32 R13, RZ, RZ, R16 ;  /* 0x000000ffff0d7224 */ /* 0x000fe200078e0010 */
[----:B------:R-:W-:-:S07]  /*2100*/  MOV R5, R14 ;  /* 0x0000000e00057202 */ /* 0x000fce0000000f00 */
[----:B------:R-:W-:Y:S05]  /*2110*/  WARPSYNC.COLLECTIVE R15, `(.L_x_894) ;  /* 0x000000000f087348 */ /* 0x000fea0003c00000 */
[----:B------:R0:W1:Y:S02]  /*2120*/  SHFL.DOWN P6, R14, R13, R12, R11 ;  /* 0x0800000c0d0e7389 */ /* 0x00006400000c000b */
[----:B01----:R-:W-:Y:S05]  /*2130*/  ENDCOLLECTIVE ;  /* 0x000000000000791b */ /* 0x003fea0003800000 */
.L_x_894:
[----:B------:R-:W-:Y:S02]  /*2140*/  MOV R12, 0x1 ;  /* 0x00000001000c7802 */ /* 0x000fe40000000f00 */
[----:B------:R-:W-:-:S06]  /*2150*/  MOV R4, R14 ;  /* 0x0000000e00047202 */ /* 0x000fcc0000000f00 */
[----:B------:R-:W0:Y:S02]  /*2160*/  DADD R4, R16, R4 ;  /* 0x0000000010047229 */ /* 0x000e240000000004 */
[----:B0-----:R-:W-:-:S07]  /*2170*/  IMAD.MOV.U32 R13, RZ, RZ, R5 ;  /* 0x000000ffff0d7224 */ /* 0x001fce00078e0005 */
[----:B------:R-:W-:Y:S05]  /*2180*/  WARPSYNC.COLLECTIVE R15, `(.L_x_895) ;  /* 0x000000000f087348 */ /* 0x000fea0003c00000 */
[----:B------:R0:W1:Y:S02]  /*2190*/  SHFL.DOWN P6, R14, R13, R12, R11 ;  /* 0x0800000c0d0e7389 */ /* 0x00006400000c000b */
[----:B01----:R-:W-:Y:S05]  /*21a0*/  ENDCOLLECTIVE ;  /* 0x000000000000791b */ /* 0x003fea0003800000 */
.L_x_895:
[----:B------:R-:W-:Y:S01]  /*21b0*/  MOV R13, R4 ;  /* 0x00000004000d7202 */ /* 0x000fe20000000f00 */
[----:B------:R-:W-:-:S07]  /*21c0*/  IMAD.MOV.U32 R7, RZ, RZ, R14 ;  /* 0x000000ffff077224 */ /* 0x000fce00078e000e */
[----:B------:R-:W-:Y:S05]  /*21d0*/  WARPSYNC.COLLECTIVE R15, `(.L_x_896) ;  /* 0x000000000f087348 */ /* 0x000fea0003c00000 */
[----:B------:R0:W1:Y:S02]  /*21e0*/  SHFL.DOWN P6, R14, R13, R12, R11 ;  /* 0x0800000c0d0e7389 */ /* 0x00006400000c000b */
[----:B01----:R-:W-:Y:S05]  /*21f0*/  ENDCOLLECTIVE ;  /* 0x000000000000791b */ /* 0x003fea0003800000 */
.L_x_896:
[----:B------:R-:W-:Y:S05]  /*2200*/  BRA `(.L_x_897) ;  /* 0xfffffff000347947 */ /* 0x000fea000383ffff */
.L_x_898:
        /* <DEDUP_REMOVED lines=15> */
.L_x_1166:


//--------------------- .text._ZN2at6native45_GLOBAL__N__efdd3984_12_NLLLoss2d_cu_e9278b4635nll_loss2d_forward_no_reduce_kernelIN3c108BFloat16EEEvlNS_27GenericPackedTensorAccessorIT_Lm4ENS_16DefaultPtrTraitsElEENS5_IlLm3ES7_lEENS5_IS6_Lm3ES7_lEEPKS6_l --------------------------
	.section	.text._ZN2at6native45_GLOBAL__N__efdd3984_12_NLLLoss2d_cu_e9278b4635nll_loss2d_forward_no_reduce_kernelIN3c108BFloat16EEEvlNS_27GenericPackedTensorAccessorIT_Lm4ENS_16DefaultPtrTraitsElEENS5_IlLm3ES7_lEENS5_IS6_Lm3ES7_lEEPKS6_l,"ax",@progbits
	.align	128
.text._ZN2at6native45_GLOBAL__N__efdd3984_12_NLLLoss2d_cu_e9278b4635nll_loss2d_forward_no_reduce_kernelIN3c108BFloat16EEEvlNS_27GenericPackedTensorAccessorIT_Lm4ENS_16DefaultPtrTraitsElEENS5_IlLm3ES7_lEENS5_IS6_Lm3ES7_lEEPKS6_l:
        .type           _ZN2at6native45_GLOBAL__N__efdd3984_12_NLLLoss2d_cu_e9278b4635nll_loss2d_forward_no_reduce_kernelIN3c108BFloat16EEEvlNS_27GenericPackedTensorAccessorIT_Lm4ENS_16DefaultPtrTraitsElEENS5_IlLm3ES7_lEENS5_IS6_Lm3ES7_lEEPKS6_l,@function
        .size           _ZN2at6native45_GLOBAL__N__efdd3984_12_NLLLoss2d_cu_e9278b4635nll_loss2d_forward_no_reduce_kernelIN3c108BFloat16EEEvlNS_27GenericPackedTensorAccessorIT_Lm4ENS_16DefaultPtrTraitsElEENS5_IlLm3ES7_lEENS5_IS6_Lm3ES7_lEEPKS6_l,(.L_x_1167 - _ZN2at6native45_GLOBAL__N__efdd3984_12_NLLLoss2d_cu_e9278b4635nll_loss2d_forward_no_reduce_kernelIN3c108BFloat16EEEvlNS_27GenericPackedTensorAccessorIT_Lm4ENS_16DefaultPtrTraitsElEENS5_IlLm3ES7_lEENS5_IS6_Lm3ES7_lEEPKS6_l)
        .other          _ZN2at6native45_GLOBAL__N__efdd3984_12_NLLLoss2d_cu_e9278b4635nll_loss2d_forward_no_reduce_kernelIN3c108BFloat16EEEvlNS_27GenericPackedTensorAccessorIT_Lm4ENS_16DefaultPtrTraitsElEENS5_IlLm3ES7_lEENS5_IS6_Lm3ES7_lEEPKS6_l,@"STO_CUDA_ENTRY STV_DEFAULT"
_ZN2at6native45_GLOBAL__N__efdd3984_12_NLLLoss2d_cu_e9278b4635nll_loss2d_forward_no_reduce_kernelIN3c108BFloat16EEEvlNS_27GenericPackedTensorAccessorIT_Lm4ENS_16DefaultPtrTraitsElEENS5_IlLm3ES7_lEENS5_IS6_Lm3ES7_lEEPKS6_l:
        /* <DEDUP_REMOVED lines=12> */
[----:B------:R-:W1:Y:S01]  /*00c0*/  LDCU.64 UR6, c[0x0][0x390] ;  /* 0x00007200ff0677ac */ /* 0x000e620008000a00 */
[----:B------:R-:W1:Y:S01]  /*00d0*/  LDCU.64 UR8, c[0x0][0x3a0] ;  /* 0x00007400ff0877ac */ /* 0x000e620008000a00 */
[----:B------:R-:W2:Y:S01]  /*00e0*/  LDCU UR5, c[0x0][0x370] ;  /* 0x00006e00ff0577ac */ /* 0x000ea20008000800 */
[----:B0-----:R-:W-:-:S04]  /*00f0*/  UISETP.NE.U32.AND UP0, UPT, UR10, URZ, UPT ;  /* 0x000000ff0a00728c */ /* 0x001fc8000bf05070 */
[----:B------:R-:W-:Y:S02]  /*0100*/  UISETP.NE.AND.EX UP0, UPT, UR11, URZ, UPT, UP0 ;  /* 0x000000ff0b00728c */ /* 0x000fe4000bf05300 */
[----:B-1----:R-:W-:Y:S02]  /*0110*/  UIMAD UR4, UR7, UR8, URZ ;  /* 0x00000008070472a4 */ /* 0x002fe4000f8e02ff */
[----:B------:R-:W-:Y:S02]  /*0120*/  UIMAD.WIDE.U32 UR36, UR6, UR8, URZ ;  /* 0x00000008062472a5 */ /* 0x000fe4000f8e00ff */
[----:B------:R-:W-:Y:S01]  /*0130*/  UIMAD UR4, UR6, UR9, UR4 ;  /* 0x00000009060472a4 */ /* 0x000fe2000f8e0204 */
[----:B--2---:R-:W-:-:S03]  /*0140*/  IMAD R2, R5, UR5, RZ ;  /* 0x0000000505027c24 */ /* 0x004fc6000f8e02ff */
[----:B------:R-:W-:-:S06]  /*0150*/  UIADD3 UR4, UPT, UPT, UR37, UR4, URZ ;  /* 0x0000000425047290 */ /* 0x000fcc000fffe0ff */
[----:B------:R-:W-:Y:S01]  /*0160*/  IMAD.U32 R19, RZ, RZ, UR4 ;  /* 0x00000004ff137e24 */ /* 0x000fe2000f8e00ff */
[----:B------:R-:W-:Y:S06]  /*0170*/  BRA.U !UP0, `(.L_x_899) ;  /* 0x0000001108507547 */ /* 0x000fec000b800000 */
[----:B------:R-:W-:Y:S01]  /*0180*/  BSSY.RECONVERGENT B8, `(.L_x_900) ;  /* 0x0000112000087945 */ /* 0x000fe20003800200 */
[----:B------:R-:W-:Y:S01]  /*0190*/  IMAD.MOV.U32 R23, RZ, RZ, RZ ;  /* 0x000000ffff177224 */ /* 0x000fe200078e00ff */
[----:B------:R-:W0:Y:S01]  /*01a0*/  LDCU.64 UR38, c[0x0][0x428] ;  /* 0x00008500ff2677ac */ /* 0x000e220008000a00 */
[----:B------:R-:W-:Y:S01]  /*01b0*/  IMAD.MOV.U32 R24, RZ, RZ, R22 ;  /* 0x000000ffff187224 */ /* 0x000fe200078e0016 */
[----:B------:R-:W1:Y:S01]  /*01c0*/  LDCU.64 UR40, c[0x0][0x408] ;  /* 0x00008100ff2877ac */ /* 0x000e620008000a00 */
[----:B------:R-:W2:Y:S01]  /*01d0*/  LDCU.64 UR42, c[0x0][0x390] ;  /* 0x00007200ff2a77ac */ /* 0x000ea20008000a00 */
[----:B------:R-:W3:Y:S01]  /*01e0*/  LDCU.64 UR52, c[0x0][0x380] ;  /* 0x00007000ff3477ac */ /* 0x000ee20008000a00 */
[----:B------:R-:W4:Y:S01]  /*01f0*/  LDCU.64 UR54, c[0x0][0x400] ;  /* 0x00008000ff3677ac */ /* 0x000f220008000a00 */
[----:B------:R-:W0:Y:S01]  /*0200*/  LDCU.64 UR56, c[0x0][0x3d0] ;  /* 0x00007a00ff3877ac */ /* 0x000e220008000a00 */
[----:B------:R-:W0:Y:S01]  /*0210*/  LDCU.64 UR58, c[0x0][0x448] ;  /* 0x00008900ff3a77ac */ /* 0x000e220008000a00 */
[----:B------:R-:W0:Y:S01]  /*0220*/  LDCU.64 UR60, c[0x0][0x398] ;  /* 0x00007300ff3c77ac */ /* 0x000e220008000a00 */
[----:B------:R-:W0:Y:S01]  /*0230*/  LDCU.64 UR62, c[0x0][0x388] ;  /* 0x00007100ff3e77ac */ /* 0x000e220008000a00 */
[----:B------:R-:W0:Y:S01]  /*0240*/  LDCU.128 UR44, c[0x0][0x430] ;  /* 0x00008600ff2c77ac */ /* 0x000e220008000c00 */
[----:B------:R-:W0:Y:S02]  /*0250*/  LDCU.128 UR48, c[0x0][0x3f0] ;  /* 0x00007e00ff3077ac */ /* 0x000e240008000c00 */
.L_x_918:
[----:B------:R-:W5:Y:S01]  /*0260*/  LDCU UR4, c[0x0][0x394] ;  /* 0x00007280ff0477ac */ /* 0x000f620008000800 */
[----:B------:R-:W-:Y:S01]  /*0270*/  SHF.R.S32.HI R8, RZ, 0x1f, R24 ;  /* 0x0000001fff087819 */ /* 0x000fe20000011418 */
[----:B------:R-:W-:Y:S03]  /*0280*/  BSSY.RECONVERGENT B0, `(.L_x_901) ;  /* 0x0000029000007945 */ /* 0x000fe60003800200 */
[----:B-1---5:R-:W-:-:S04]  /*0290*/  LOP3.LUT R0, R8, UR4, RZ, 0xfc, !PT ;  /* 0x0000000408007c12 */ /* 0x022fc8000f8efcff */
[----:B------:R-:W-:-:S13]  /*02a0*/  ISETP.NE.U32.AND P0, PT, R0, RZ, PT ;  /* 0x000000ff0000720c */ /* 0x000fda0003f05070 */
[----:B0-----:R-:W-:Y:S05]  /*02b0*/  @P0 BRA `(.L_x_902) ;  /* 0x0000000000600947 */ /* 0x001fea0003800000 */
[----:B------:R-:W5:Y:S01]  /*02c0*/  LDCU UR4, c[0x0][0x390] ;  /* 0x00007200ff0477ac */ /* 0x000f620008000800 */
[----:B------:R-:W-:Y:S02]  /*02d0*/  HFMA2 R7, -RZ, RZ, 0, 0 ;  /* 0x00000000ff077431 */ /* 0x000fe400000001ff */
[----:B------:R-:W-:Y:S01]  /*02e0*/  IMAD.MOV.U32 R25, RZ, RZ, RZ ;  /* 0x000000ffff197224 */ /* 0x000fe200078e00ff */
[----:B-----5:R-:W5:Y:S01]  /*02f0*/  I2F.U32.RP R0, UR4 ;  /* 0x0000000400007d06 */ /* 0x020f620008209000 */
[----:B------:R-:W-:-:S07]  /*0300*/  ISETP.NE.U32.AND P2, PT, RZ, UR4, PT ;  /* 0x00000004ff007c0c */ /* 0x000fce000bf45070 */
[----:B-----5:R-:W5:Y:S02]  /*0310*/  MUFU.RCP R0, R0 ;  /* 0x0000000000007308 */ /* 0x020f640000001000 */
[----:B-----5:R-:W-:-:S06]  /*0320*/  IADD3 R4, PT, PT, R0, 0xffffffe, RZ ;  /* 0x0ffffffe00047810 */ /* 0x020fcc0007ffe0ff */
[----:B------:R5:W0:Y:S02]  /*0330*/  F2I.FTZ.U32.TRUNC.NTZ R5, R4 ;  /* 0x0000000400057305 */ /* 0x000a24000021f000 */
[----:B-----5:R-:W-:Y:S02]  /*0340*/  IMAD.MOV.U32 R4, RZ, RZ, RZ ;  /* 0x000000ffff047224 */ /* 0x020fe400078e00ff */
[----:B0-----:R-:W-:-:S04]  /*0350*/  IMAD.MOV R3, RZ, RZ, -R5 ;  /* 0x000000ffff037224 */ /* 0x001fc800078e0a05 */
[----:B------:R-:W-:-:S04]  /*0360*/  IMAD R3, R3, UR4, RZ ;  /* 0x0000000403037c24 */ /* 0x000fc8000f8e02ff */
[----:B------:R-:W-:-:S06]  /*0370*/  IMAD.HI.U32 R5, R5, R3, R4 ;  /* 0x0000000305057227 */ /* 0x000fcc00078e0004 */
        /* <DEDUP_REMOVED lines=12> */
.L_x_902:
[----:B------:R-:W5:Y:S01]  /*0440*/  LDCU.64 UR4, c[0x0][0x390] ;  /* 0x00007200ff0477ac */ /* 0x000f620008000a00 */
[----:B------:R-:W-:Y:S01]  /*0450*/  IMAD.MOV.U32 R12, RZ, RZ, R24 ;  /* 0x000000ffff0c7224 */ /* 0x000fe200078e0018 */
[----:B------:R-:W-:Y:S01]  /*0460*/  MOV R3, 0x4a0 ;  /* 0x000004a000037802 */ /* 0x000fe20000000f00 */
[----:B-----5:R-:W-:Y:S01]  /*0470*/  IMAD.U32 R7, RZ, RZ, UR4 ;  /* 0x00000004ff077e24 */ /* 0x020fe2000f8e00ff */
[----:B------:R-:W-:-:S07]  /*0480*/  MOV R6, UR5 ;  /* 0x0000000500067c02 */ /* 0x000fce0008000f00 */
[----:B01234-:R-:W-:Y:S05]  /*0490*/  CALL.REL.NOINC `($__internal_14_$__cuda_sm20_div_s64) ;  /* 0x0000001c00c47944 */ /* 0x01ffea0003c00000 */
[----:B------:R-:W-:Y:S01]  /*04a0*/  IADD3 R3, P0, PT, RZ, -R6, RZ ;  /* 0x80000006ff037210 */ /* 0x000fe20007f1e0ff */
[----:B------:R-:W-:-:S04]  /*04b0*/  IMAD.MOV.U32 R25, RZ, RZ, R8 ;  /* 0x000000ffff197224 */ /* 0x000fc800078e0008 */
[----:B------:R-:W-:Y:S02]  /*04c0*/  IMAD.X R0, RZ, RZ, ~R7, P0 ;  /* 0x000000ffff007224 */ /* 0x000fe400000e0e07 */
[----:B------:R-:W-:-:S04]  /*04d0*/  IMAD.WIDE.U32 R26, R3, UR42, R24 ;  /* 0x0000002a031a7c25 */ /* 0x000fc8000f8e0018 */
[----:B------:R-:W-:-:S04]  /*04e0*/  IMAD R0, R0, UR42, RZ ;  /* 0x0000002a00007c24 */ /* 0x000fc8000f8e02ff */
[----:B------:R-:W-:-:S05]  /*04f0*/  IMAD R25, R3, UR43, R0 ;  /* 0x0000002b03197c24 */ /* 0x000fca000f8e0200 */
[----:B------:R-:W-:-:S07]  /*0500*/  IADD3 R25, PT, PT, R27, R25, RZ ;  /* 0x000000191b197210 */ /* 0x000fce0007ffe0ff */
.L_x_903:
[----:B-1234-:R-:W-:Y:S05]  /*0510*/  BSYNC.RECONVERGENT B0 ;  /* 0x0000000000007941 */ /* 0x01efea0003800200 */
.L_x_901:
        /* <DEDUP_REMOVED lines=25> */
.L_x_905:
[----:B------:R-:W0:Y:S01]  /*06b0*/  LDCU.64 UR4, c[0x0][0x3a0] ;  /* 0x00007400ff0477ac */ /* 0x000e220008000a00 */
[----:B------:R-:W-:Y:S02]  /*06c0*/  MOV R5, R7 ;  /* 0x0000000700057202 */ /* 0x000fe40000000f00 */
[----:B------:R-:W-:Y:S01]  /*06d0*/  MOV R0, 0x710 ;  /* 0x0000071000007802 */ /* 0x000fe20000000f00 */
[----:B0-----:R-:W-:Y:S01]  /*06e0*/  IMAD.U32 R4, RZ, RZ, UR4 ;  /* 0x00000004ff047e24 */ /* 0x001fe2000f8e00ff */
[----:B------:R-:W-:-:S07]  /*06f0*/  MOV R3, UR5 ;  /* 0x0000000500037c02 */ /* 0x000fce0008000f00 */
[----:B------:R-:W-:Y:S05]  /*0700*/  CALL.REL.NOINC `($__internal_15_$__cuda_sm20_rem_s64) ;  /* 0x0000002000847944 */ /* 0x000fea0003c00000 */
[----:B------:R-:W-:Y:S01]  /*0710*/  IMAD.MOV.U32 R16, RZ, RZ, R30 ;  /* 0x000000ffff107224 */ /* 0x000fe200078e001e */
[----:B------:R-:W-:-:S07]  /*0720*/  MOV R17, R31 ;  /* 0x0000001f00117202 */ /* 0x000fce0000000f00 */
.L_x_906:
[----:B------:R-:W-:Y:S05]  /*0730*/  BSYNC.RECONVERGENT B0 ;  /* 0x0000000000007941 */ /* 0x000fea0003800200 */
.L_x_904:
[----:B------:R-:W-:Y:S01]  /*0740*/  R2UR UR4, R19 ;  /* 0x00000000130472ca */ /* 0x000fe200000e0000 */
[----:B------:R-:W-:-:S12]  /*0750*/  BSSY.RECONVERGENT B0, `(.L_x_907) ;  /* 0x0000020000007945 */ /* 0x000fd80003800200 */
[----:B------:R-:W-:-:S04]  /*0760*/  LOP3.LUT R0, R8, UR4, RZ, 0xfc, !PT ;  /* 0x0000000408007c12 */ /* 0x000fc8000f8efcff */
[----:B------:R-:W-:-:S13]  /*0770*/  ISETP.NE.U32.AND P0, PT, R0, RZ, PT ;  /* 0x000000ff0000720c */ /* 0x000fda0003f05070 */
[----:B------:R-:W-:Y:S05]  /*0780*/  @P0 BRA `(.L_x_908) ;  /* 0x0000000000500947 */ /* 0x000fea0003800000 */
[----:B------:R-:W0:Y:S01]  /*0790*/  I2F.U32.RP R0, UR36 ;  /* 0x0000002400007d06 */ /* 0x000e220008209000 */
[----:B------:R-:W-:Y:S01]  /*07a0*/  ISETP.NE.U32.AND P2, PT, RZ, UR36, PT ;  /* 0x00000024ff007c0c */ /* 0x000fe2000bf45070 */
[----:B------:R-:W-:-:S06]  /*07b0*/  HFMA2 R7, -RZ, RZ, 0, 0 ;  /* 0x00000000ff077431 */ /* 0x000fcc00000001ff */
        /* <DEDUP_REMOVED lines=17> */
.L_x_908:
[----:B------:R-:W-:Y:S01]  /*08d0*/  R2UR UR4, R19 ;  /* 0x00000000130472ca */ /* 0x000fe200000e0000 */
[----:B------:R-:W-:Y:S01]  /*08e0*/  IMAD.U32 R4, RZ, RZ, UR36 ;  /* 0x00000024ff047e24 */ /* 0x000fe2000f8e00ff */
[----:B------:R-:W-:Y:S01]  /*08f0*/  MOV R5, UR37 ;  /* 0x0000002500057c02 */ /* 0x000fe20008000f00 */
[----:B------:R-:W-:Y:S01]  /*0900*/  IMAD.MOV.U32 R12, RZ, RZ, R24 ;  /* 0x000000ffff0c7224 */ /* 0x000fe200078e0018 */
[----:B------:R-:W-:Y:S02]  /*0910*/  MOV R3, 0x950 ;  /* 0x0000095000037802 */ /* 0x000fe40000000f00 */
[----:B------:R-:W-:-:S07]  /*0920*/  MOV R7, R4 ;  /* 0x0000000400077202 */ /* 0x000fce0000000f00 */
[----:B------:R-:W-:-:S07]  /*0930*/  IMAD.U32 R6, RZ, RZ, UR4 ;  /* 0x00000004ff067e24 */ /* 0x000fce000f8e00ff */
[----:B------:R-:W-:Y:S05]  /*0940*/  CALL.REL.NOINC `($__internal_14_$__cuda_sm20_div_s64) ;  /* 0x0000001800987944 */ /* 0x000fea0003c00000 */
.L_x_909:
[----:B------:R-:W-:Y:S05]  /*0950*/  BSYNC.RECONVERGENT B0 ;  /* 0x0000000000007941 */ /* 0x000fea0003800200 */
.L_x_907:
        /* <DEDUP_REMOVED lines=25> */
.L_x_911:
[----:B------:R-:W0:Y:S01]  /*0af0*/  LDCU.64 UR4, c[0x0][0x3a8] ;  /* 0x00007500ff0477ac */ /* 0x000e220008000a00 */
[----:B------:R-:W-:Y:S01]  /*0b00*/  IMAD.MOV.U32 R5, RZ, RZ, R7 ;  /* 0x000000ffff057224 */ /* 0x000fe200078e0007 */
[----:B------:R-:W-:Y:S02]  /*0b10*/  MOV R0, 0xb50 ;  /* 0x00000b5000007802 */ /* 0x000fe40000000f00 */
[----:B0-----:R-:W-:Y:S01]  /*0b20*/  MOV R4, UR4 ;  /* 0x0000000400047c02 */ /* 0x001fe20008000f00 */
[----:B------:R-:W-:-:S07]  /*0b30*/  IMAD.U32 R3, RZ, RZ, UR5 ;  /* 0x00000005ff037e24 */ /* 0x000fce000f8e00ff */
[----:B------:R-:W-:Y:S05]  /*0b40*/  CALL.REL.NOINC `($__internal_15_$__cuda_sm20_rem_s64) ;  /* 0x0000001c00747944 */ /* 0x000fea0003c00000 */
.L_x_912:
[----:B------:R-:W-:Y:S05]  /*0b50*/  BSYNC.RECONVERGENT B0 ;  /* 0x0000000000007941 */ /* 0x000fea0003800200 */
.L_x_910:
        /* <DEDUP_REMOVED lines=19> */
[----:B------:R-:W-:Y:S05]  /*0c90*/  @P0 BRA `(.L_x_914) ;  /* 0x0000000000440947 */ /* 0x000fea0003800000 */
        /* <DEDUP_REMOVED lines=14> */
[----:B------:R-:W-:-:S05]  /*0d80*/  LEA.HI.X R5, R30, UR41, R3, 0x1, P0 ;  /* 0x000000291e057c11 */ /* 0x000fca00080f0c03 */
[----:B0-----:R0:W-:Y:S01]  /*0d90*/  STG.E.U16 desc[UR4][R4.64], RZ ;  /* 0x000000ff04007986 */ /* 0x0011e2000c101504 */
[----:B------:R-:W-:Y:S05]  /*0da0*/  BRA `(.L_x_915) ;  /* 0x00000004001c7947 */ /* 0x000fea0003800000 */
.L_x_914:
        /* <DEDUP_REMOVED lines=8> */
[----:B------:R-:W-:Y:S02]  /*0e30*/  HFMA2 R8, -RZ, RZ, 0, 4.351139068603515625e-06 ;  /* 0x00000049ff087431 */ /* 0x000fe400000001ff */
        /* <DEDUP_REMOVED lines=13> */
.L_x_917:
[----:B------:R-:W-:Y:S05]  /*0f10*/  BSYNC.RECONVERGENT B6 ;  /* 0x0000000000067941 */ /* 0x000fea0003800200 */
.L_x_916:
[----:B------:R-:W0:Y:S01]  /*0f20*/  LDCU.128 UR4, c[0x0][0x3b0] ;  /* 0x00007600ff0477ac */ /* 0x000e220008000c00 */
        /* <DEDUP_REMOVED lines=17> */
[----:B------:R-:W-:-:S05]  /*1040*/  IMAD.WIDE.U32 R4, R28, UR6, R4 ;  /* 0x000000061c047c25 */ /* 0x000fca000f8e0004 */
[----:B------:R-:W-:Y:S02]  /*1050*/  IADD3 R3, PT, PT, R5, R3, RZ ;  /* 0x0000000305037210 */ /* 0x000fe40007ffe0ff */
[----:B------:R-:W-:-:S04]  /*1060*/  LEA R6, P0, R4, UR62, 0x1 ;  /* 0x0000003e04067c11 */ /* 0x000fc8000f8008ff */
[----:B------:R-:W-:-:S05]  /*1070*/  LEA.HI.X R7, R4, UR63, R3, 0x1, P0 ;  /* 0x0000003f04077c11 */ /* 0x000fca00080f0c03 */
[----:B--2---:R1:W2:Y:S01]  /*1080*/  LDG.E.U16 R6, desc[UR12][R6.64] ;  /* 0x0000000c06067981 */ /* 0x0042a2000c1e1500 */
[----:B0-----:R-:W-:-:S04]  /*1090*/  LEA R4, P0, R28, UR4, 0x1 ;  /* 0x000000041c047c11 */ /* 0x001fc8000f8008ff */
[----:B------:R-:W-:-:S05]  /*10a0*/  LEA.HI.X R5, R28, UR5, R29, 0x1, P0 ;  /* 0x000000051c057c11 */ /* 0x000fca00080f0c1d */
[----:B------:R0:W3:Y:S01]  /*10b0*/  LDG.E.U16 R0, desc[UR12][R4.64] ;  /* 0x0000000c04007981 */ /* 0x0000e2000c1e1500 */
[----:B------:R-:W-:Y:S02]  /*10c0*/  IMAD R25, R25, UR38, RZ ;  /* 0x0000002619197c24 */ /* 0x000fe4000f8e02ff */
[----:B-1----:R-:W-:Y:S02]  /*10d0*/  IMAD R7, R17, UR44, RZ ;  /* 0x0000002c11077c24 */ /* 0x002fe4000f8e02ff */
[C---:B------:R-:W-:Y:S02]  /*10e0*/  IMAD R25, R26.reuse, UR39, R25 ;  /* 0x000000271a197c24 */ /* 0x040fe4000f8e0219 */
[----:B------:R-:W-:-:S04]  /*10f0*/  IMAD.WIDE.U32 R26, R26, UR38, RZ ;  /* 0x000000261a1a7c25 */ /* 0x000fc8000f8e00ff */
[----:B------:R-:W-:Y:S01]  /*1100*/  IMAD R7, R16, UR45, R7 ;  /* 0x0000002d10077c24 */ /* 0x000fe2000f8e0207 */
[----:B------:R-:W-:-:S03]  /*1110*/  IADD3 R27, PT, PT, R27, R25, RZ ;  /* 0x000000191b1b7210 */ /* 0x000fc60007ffe0ff */
[----:B------:R-:W-:-:S04]  /*1120*/  IMAD.WIDE.U32 R16, R16, UR44, R26 ;  /* 0x0000002c10107c25 */ /* 0x000fc8000f8e001a */
[----:B------:R-:W-:Y:S02]  /*1130*/  IMAD.IADD R17, R17, 0x1, R7 ;  /* 0x0000000111117824 */ /* 0x000fe400078e0207 */
[----:B------:R-:W-:Y:S02]  /*1140*/  IMAD R7, R31, UR46, RZ ;  /* 0x0000002e1f077c24 */ /* 0x000fe4000f8e02ff */
[----:B------:R-:W-:-:S04]  /*1150*/  IMAD.WIDE.U32 R16, R30, UR46, R16 ;  /* 0x0000002e1e107c25 */ /* 0x000fc8000f8e0010 */
[----:B------:R-:W-:Y:S01]  /*1160*/  IMAD R7, R30, UR47, R7 ;  /* 0x0000002f1e077c24 */ /* 0x000fe2000f8e0207 */
[----:B0-----:R-:W-:-:S04]  /*1170*/  LEA R4, P0, R16, UR40, 0x1 ;  /* 0x0000002810047c11 */ /* 0x001fc8000f8008ff */
[----:B------:R-:W-:Y:S01]  /*1180*/  IADD3 R7, PT, PT, R17, R7, RZ ;  /* 0x0000000711077210 */ /* 0x000fe20007ffe0ff */
[----:B--2---:R-:W-:-:S04]  /*1190*/  IMAD.U32 R3, R6, 0x10000, RZ ;  /* 0x0001000006037824 */ /* 0x004fc800078e00ff */
[----:B------:R-:W-:-:S06]  /*11a0*/  FADD.FTZ R3, -R3, -RZ ;  /* 0x800000ff03037221 */ /* 0x000fcc0000010100 */
[----:B------:R-:W0:Y:S01]  /*11b0*/  F2F.BF16.F32 R3, R3 ;  /* 0x0000000300037304 */ /* 0x000e220000202000 */
[----:B---3--:R-:W-:Y:S01]  /*11c0*/  SHF.L.U32 R5, R0, 0x10, RZ ;  /* 0x0000001000057819 */ /* 0x008fe200000006ff */
[----:B0-----:R-:W-:-:S04]  /*11d0*/  IMAD.U32 R0, R3, 0x10000, RZ ;  /* 0x0001000003007824 */ /* 0x001fc800078e00ff */
[----:B------:R-:W-:Y:S01]  /*11e0*/  FMUL.FTZ R0, R0, R5 ;  /* 0x0000000500007220 */ /* 0x000fe20000410000 */
[----:B------:R-:W-:-:S04]  /*11f0*/  LEA.HI.X R5, R16, UR41, R7, 0x1, P0 ;  /* 0x0000002910057c11 */ /* 0x000fc800080f0c07 */
[----:B------:R-:W-:-:S05]  /*1200*/  F2FP.BF16.F32.PACK_AB R0, RZ, R0 ;  /* 0x00000000ff00723e */ /* 0x000fca00000010ff */
[----:B------:R1:W-:Y:S02]  /*1210*/  STG.E.U16 desc[UR12][R4.64], R0 ;  /* 0x0000000004007986 */ /* 0x0003e4000c10150c */
.L_x_915:
[----:B------:R-:W-:Y:S05]  /*1220*/  BSYNC.RECONVERGENT B7 ;  /* 0x0000000000077941 */ /* 0x000fea0003800200 */
.L_x_913:
[----:B------:R-:W-:Y:S02]  /*1230*/  IADD3 R22, P0, PT, R2, R22, RZ ;  /* 0x0000001602167210 */ /* 0x000fe40007f1e0ff */
[----:B------:R-:W-:-:S03]  /*1240*/  IADD3 R23, P1, PT, RZ, R23, RZ ;  /* 0x00000017ff177210 */ /* 0x000fc60007f3e0ff */
[----:B------:R-:W-:Y:S01]  /*1250*/  IMAD.X R18, RZ, RZ, R18, P0 ;  /* 0x000000ffff127224 */ /* 0x000fe200000e0612 */
[----:B------:R-:W-:Y:S02]  /*1260*/  ISETP.GE.U32.AND P0, PT, R22, UR52, PT ;  /* 0x0000003416007c0c */ /* 0x000fe4000bf06070 */
[----:B------:R-:W-:Y:S02]  /*1270*/  IADD3.X R24, PT, PT, R2, R24, RZ, P1, !PT ;  /* 0x0000001802187210 */ /* 0x000fe40000ffe4ff */
[----:B------:R-:W-:-:S13]  /*1280*/  ISETP.GE.AND.EX P0, PT, R18, UR53, PT, P0 ;  /* 0x0000003512007c0c */ /* 0x000fda000bf06300 */
[----:B------:R-:W-:Y:S05]  /*1290*/  @!P0 BRA `(.L_x_918) ;  /* 0xffffffec00f08947 */ /* 0x000fea000383ffff */
[----:B------:R-:W-:Y:S05]  /*12a0*/  BSYNC.RECONVERGENT B8 ;  /* 0x0000000000087941 */ /* 0x000fea0003800200 */
.L_x_900:
[----:B------:R-:W-:Y:S05]  /*12b0*/  EXIT ;  /* 0x000000000000794d */ /* 0x000fea0003800000 */
.L_x_899:
[----:B------:R-:W-:Y:S01]  /*12c0*/  BSSY.RECONVERGENT B8, `(.L_x_919) ;  /* 0x000010d000087945 */ /* 0x000fe20003800200 */
[----:B------:R-:W-:Y:S01]  /*12d0*/  IMAD.MOV.U32 R23, RZ, RZ, RZ ;  /* 0x000000ffff177224 */ /* 0x000fe200078e00ff */
[----:B------:R-:W-:Y:S01]  /*12e0*/  MOV R24, R22 ;  /* 0x0000001600187202 */ /* 0x000fe20000000f00 */
[----:B------:R-:W0:Y:S01]  /*12f0*/  LDCU.64 UR38, c[0x0][0x428] ;  /* 0x00008500ff2677ac */ /* 0x000e220008000a00 */
        /* <DEDUP_REMOVED lines=10> */
.L_x_937:
[----:B------:R-:W5:Y:S01]  /*13a0*/  LDCU UR4, c[0x0][0x394] ;  /* 0x00007280ff0477ac */ /* 0x000f620008000800 */
[----:B------:R-:W-:Y:S01]  /*13b0*/  SHF.R.S32.HI R8, RZ, 0x1f, R24 ;  /* 0x0000001fff087819 */ /* 0x000fe20000011418 */
[----:B------:R-:W-:Y:S03]  /*13c0*/  BSSY.RECONVERGENT B0, `(.L_x_920) ;  /* 0x0000029000007945 */ /* 0x000fe60003800200 */
[----:B-----5:R-:W-:-:S04]  /*13d0*/  LOP3.LUT R0, R8, UR4, RZ, 0xfc, !PT ;  /* 0x0000000408007c12 */ /* 0x020fc8000f8efcff */
[----:B------:R-:W-:-:S13]  /*13e0*/  ISETP.NE.U32.AND P0, PT, R0, RZ, PT ;  /* 0x000000ff0000720c */ /* 0x000fda0003f05070 */
[----:B01----:R-:W-:Y:S05]  /*13f0*/  @P0 BRA `(.L_x_921) ;  /* 0x0000000000600947 */ /* 0x003fea0003800000 */
[----:B------:R-:W5:Y:S01]  /*1400*/  LDCU UR4, c[0x0][0x390] ;  /* 0x00007200ff0477ac */ /* 0x000f620008000800 */
[----:B------:R-:W-:Y:S01]  /*1410*/  IMAD.MOV.U32 R25, RZ, RZ, RZ ;  /* 0x000000ffff197224 */ /* 0x000fe200078e00ff */
[----:B-----5:R-:W5:Y:S01]  /*1420*/  I2F.U32.RP R7, UR4 ;  /* 0x0000000400077d06 */ /* 0x020f620008209000 */
[----:B------:R-:W-:-:S07]  /*1430*/  ISETP.NE.U32.AND P2, PT, RZ, UR4, PT ;  /* 0x00000004ff007c0c */ /* 0x000fce000bf45070 */
[----:B-----5:R-:W5:Y:S02]  /*1440*/  MUFU.RCP R7, R7 ;  /* 0x0000000700077308 */ /* 0x020f640000001000 */
[----:B-----5:R-:W-:Y:S02]  /*1450*/  VIADD R4, R7, 0xffffffe ;  /* 0x0ffffffe07047836 */ /* 0x020fe40000000000 */
[----:B------:R-:W-:-:S04]  /*1460*/  HFMA2 R7, -RZ, RZ, 0, 0 ;  /* 0x00000000ff077431 */ /* 0x000fc800000001ff */
[----:B------:R5:W0:Y:S02]  /*1470*/  F2I.FTZ.U32.TRUNC.NTZ R5, R4 ;  /* 0x0000000400057305 */ /* 0x000a24000021f000 */
[----:B-----5:R-:W-:Y:S01]  /*1480*/  IMAD.MOV.U32 R4, RZ, RZ, RZ ;  /* 0x000000ffff047224 */ /* 0x020fe200078e00ff */
[----:B0-----:R-:W-:-:S05]  /*1490*/  IADD3 R3, PT, PT, RZ, -R5, RZ ;  /* 0x80000005ff037210 */ /* 0x001fca0007ffe0ff */
        /* <DEDUP_REMOVED lines=14> */
.L_x_921:
[----:B------:R-:W5:Y:S01]  /*1580*/  LDCU.64 UR4, c[0x0][0x390] ;  /* 0x00007200ff0477ac */ /* 0x000f620008000a00 */
[----:B------:R-:W-:Y:S01]  /*1590*/  IMAD.MOV.U32 R12, RZ, RZ, R24 ;  /* 0x000000ffff0c7224 */ /* 0x000fe200078e0018 */
[----:B------:R-:W-:Y:S02]  /*15a0*/  MOV R3, 0x15e0 ;  /* 0x000015e000037802 */ /* 0x000fe40000000f00 */
[----:B-----5:R-:W-:Y:S01]  /*15b0*/  MOV R7, UR4 ;  /* 0x0000000400077c02 */ /* 0x020fe20008000f00 */
[----:B------:R-:W-:-:S07]  /*15c0*/  IMAD.U32 R6, RZ, RZ, UR5 ;  /* 0x00000005ff067e24 */ /* 0x000fce000f8e00ff */
[----:B01234-:R-:W-:Y:S05]  /*15d0*/  CALL.REL.NOINC `($__internal_14_$__cuda_sm20_div_s64) ;  /* 0x0000000c00747944 */ /* 0x01ffea0003c00000 */
[----:B------:R-:W-:Y:S01]  /*15e0*/  IADD3 R3, P0, PT, RZ, -R6, RZ ;  /* 0x80000006ff037210 */ /* 0x000fe20007f1e0ff */
[----:B------:R-:W-:-:S03]  /*15f0*/  IMAD.MOV.U32 R25, RZ, RZ, R8 ;  /* 0x000000ffff197224 */ /* 0x000fc600078e0008 */
[----:B------:R-:W-:Y:S01]  /*1600*/  IADD3.X R0, PT, PT, RZ, ~R7, RZ, P0, !PT ;  /* 0x80000007ff007210 */ /* 0x000fe200007fe4ff */
[----:B------:R-:W-:-:S04]  /*1610*/  IMAD.WIDE.U32 R26, R3, UR42, R24 ;  /* 0x0000002a031a7c25 */ /* 0x000fc8000f8e0018 */
[----:B------:R-:W-:-:S04]  /*1620*/  IMAD R0, R0, UR42, RZ ;  /* 0x0000002a00007c24 */ /* 0x000fc8000f8e02ff */
[----:B------:R-:W-:-:S05]  /*1630*/  IMAD R3, R3, UR43, R0 ;  /* 0x0000002b03037c24 */ /* 0x000fca000f8e0200 */
[----:B------:R-:W-:-:S07]  /*1640*/  IADD3 R25, PT, PT, R3, R27, RZ ;  /* 0x0000001b03197210 */ /* 0x000fce0007ffe0ff */
.L_x_922:
[----:B-1234-:R-:W-:Y:S05]  /*1650*/  BSYNC.RECONVERGENT B0 ;  /* 0x0000000000007941 */ /* 0x01efea0003800200 */
.L_x_920:
        /* <DEDUP_REMOVED lines=25> */
.L_x_924:
        /* <DEDUP_REMOVED lines=8> */
.L_x_925:
[----:B------:R-:W-:Y:S05]  /*1870*/  BSYNC.RECONVERGENT B0 ;  /* 0x0000000000007941 */ /* 0x000fea0003800200 */
.L_x_923:
        /* <DEDUP_REMOVED lines=8> */
[----:B0-----:R-:W-:Y:S02]  /*1900*/  VIADD R4, R7, 0xffffffe ;  /* 0x0ffffffe07047836 */ /* 0x001fe40000000000 */
[----:B------:R-:W-:-:S04]  /*1910*/  HFMA2 R7, -RZ, RZ, 0, 0 ;  /* 0x00000000ff077431 */ /* 0x000fc800000001ff */
        /* <DEDUP_REMOVED lines=15> */
.L_x_927:
        /* <DEDUP_REMOVED lines=8> */
.L_x_928:
[----:B------:R-:W-:Y:S05]  /*1a90*/  BSYNC.RECONVERGENT B0 ;  /* 0x0000000000007941 */ /* 0x000fea0003800200 */
.L_x_926:
        /* <DEDUP_REMOVED lines=25> */
.L_x_930:
[----:B------:R-:W0:Y:S01]  /*1c30*/  LDCU.64 UR4, c[0x0][0x3a8] ;  /* 0x00007500ff0477ac */ /* 0x000e220008000a00 */
[----:B------:R-:W-:Y:S01]  /*1c40*/  IMAD.MOV.U32 R5, RZ, RZ, R7 ;  /* 0x000000ffff057224 */ /* 0x000fe200078e0007 */
[----:B------:R-:W-:Y:S02]  /*1c50*/  MOV R0, 0x1c90 ;  /* 0x00001c9000007802 */ /* 0x000fe40000000f00 */
[----:B0-----:R-:W-:Y:S01]  /*1c60*/  MOV R4, UR4 ;  /* 0x0000000400047c02 */ /* 0x001fe20008000f00 */
[----:B------:R-:W-:-:S07]  /*1c70*/  IMAD.U32 R3, RZ, RZ, UR5 ;  /* 0x00000005ff037e24 */ /* 0x000fce000f8e00ff */
[----:B------:R-:W-:Y:S05]  /*1c80*/  CALL.REL.NOINC `($__internal_15_$__cuda_sm20_rem_s64) ;  /* 0x0000000c00247944 */ /* 0x000fea0003c00000 */
.L_x_931:
[----:B------:R-:W-:Y:S05]  /*1c90*/  BSYNC.RECONVERGENT B0 ;  /* 0x0000000000007941 */ /* 0x000fea0003800200 */
.L_x_929:
        /* <DEDUP_REMOVED lines=42> */
.L_x_935:
[----:B------:R-:W-:Y:S05]  /*1f40*/  BSYNC.RECONVERGENT B6 ;  /* 0x0000000000067941 */ /* 0x000fea0003800200 */
.L_x_934:
[----:B------:R-:W0:Y:S01]  /*1f50*/  LDCU.128 UR4, c[0x0][0x3b0] ;  /* 0x00007600ff0477ac */ /* 0x000e220008000c00 */
[----:B------:R-:W1:Y:S01]  /*1f60*/  LDCU.128 UR8, c[0x0][0x3c0] ;  /* 0x00007800ff0877ac */ /* 0x000e620008000c00 */
[----:B------:R-:W2:Y:S01]  /*1f70*/  LDCU.64 UR12, c[0x0][0x358] ;  /* 0x00006b00ff0c77ac */ /* 0x000ea20008000a00 */
[----:B0-----:R-:W-:Y:S02]  /*1f80*/  IMAD R3, R25, UR4, RZ ;  /* 0x0000000419037c24 */ /* 0x001fe4000f8e02ff */
[----:B------:R-:W-:-:S04]  /*1f90*/  IMAD.WIDE.U32 R4, R26, UR4, RZ ;  /* 0x000000041a047c25 */ /* 0x000fc8000f8e00ff */
[----:B------:R-:W-:Y:S02]  /*1fa0*/  IMAD R3, R26, UR5, R3 ;  /* 0x000000051a037c24 */ /* 0x000fe4000f8e0203 */
[----:B-1----:R-:W-:-:S03]  /*1fb0*/  IMAD R7, R17, UR8, RZ ;  /* 0x0000000811077c24 */ /* 0x002fc6000f8e02ff */
[----:B------:R-:W-:Y:S01]  /*1fc0*/  IADD3 R5, PT, PT, R5, R3, RZ ;  /* 0x0000000305057210 */ /* 0x000fe20007ffe0ff */
[C---:B------:R-:W-:Y:S02]  /*1fd0*/  IMAD R7, R16.reuse, UR9, R7 ;  /* 0x0000000910077c24 */ /* 0x040fe4000f8e0207 */
[----:B------:R-:W-:Y:S02]  /*1fe0*/  IMAD R3, R31, UR10, RZ ;  /* 0x0000000a1f037c24 */ /* 0x000fe4000f8e02ff */
[----:B------:R-:W-:-:S04]  /*1ff0*/  IMAD.WIDE.U32 R4, R16, UR8, R4 ;  /* 0x0000000810047c25 */ /* 0x000fc8000f8e0004 */
        /* <DEDUP_REMOVED lines=21> */
[----:B------:R-:W-:-:S05]  /*2150*/  IMAD.WIDE.U32 R30, R30, UR46, R16 ;  /* 0x0000002e1e1e7c25 */ /* 0x000fca000f8e0010 */
[----:B------:R-:W-:Y:S02]  /*2160*/  IADD3 R5, PT, PT, R31, R5, RZ ;  /* 0x000000051f057210 */ /* 0x000fe40007ffe0ff */
[----:B------:R-:W-:-:S04]  /*2170*/  LEA R4, P0, R30, UR40, 0x1 ;  /* 0x000000281e047c11 */ /* 0x000fc8000f8008ff */
[----:B------:R-:W-:Y:S02]  /*2180*/  LEA.HI.X R5, R30, UR41, R5, 0x1, P0 ;  /* 0x000000291e057c11 */ /* 0x000fe400080f0c05 */
[----:B--2---:R-:W-:-:S05]  /*2190*/  SHF.L.U32 R0, R6, 0x10, RZ ;  /* 0x0000001006007819 */ /* 0x004fca00000006ff */
[----:B------:R-:W-:-:S06]  /*21a0*/  FADD.FTZ R0, -R0, -RZ ;  /* 0x800000ff00007221 */ /* 0x000fcc0000010100 */
[----:B------:R-:W0:Y:S02]  /*21b0*/  F2F.BF16.F32 R0, R0 ;  /* 0x0000000000007304 */ /* 0x000e240000202000 */
[----:B0-----:R-:W-:-:S04]  /*21c0*/  IMAD.U32 R3, R0, 0x10000, RZ ;  /* 0x0001000000037824 */ /* 0x001fc800078e00ff */
[----:B------:R-:W-:-:S05]  /*21d0*/  FADD.FTZ R3, R3, -RZ ;  /* 0x800000ff03037221 */ /* 0x000fca0000010000 */
[----:B------:R-:W-:-:S05]  /*21e0*/  F2FP.BF16.F32.PACK_AB R3, RZ, R3 ;  /* 0x00000003ff03723e */ /* 0x000fca00000010ff */
[----:B------:R1:W-:Y:S01]  /*21f0*/  STG.E.U16 desc[UR12][R4.64], R3 ;  /* 0x0000000304007986 */ /* 0x0003e2000c10150c */
[----:B------:R-:W-:Y:S05]  /*2200*/  BRA `(.L_x_936) ;  /* 0x0000000000407947 */ /* 0x000fea0003800000 */
.L_x_933:
        /* <DEDUP_REMOVED lines=15> */
[----:B0-----:R0:W-:Y:S04]  /*2300*/  STG.E.U16 desc[UR4][R6.64], RZ ;  /* 0x000000ff06007986 */ /* 0x0011e8000c101504 */
.L_x_936:
[----:B------:R-:W-:Y:S05]  /*2310*/  BSYNC.RECONVERGENT B7 ;  /* 0x0000000000077941 */ /* 0x000fea0003800200 */
.L_x_932:
[----:B------:R-:W-:Y:S02]  /*2320*/  IADD3 R22, P0, PT, R2, R22, RZ ;  /* 0x0000001602167210 */ /* 0x000fe40007f1e0ff */
[----:B------:R-:W-:Y:S02]  /*2330*/  IADD3 R23, P1, PT, RZ, R23, RZ ;  /* 0x00000017ff177210 */ /* 0x000fe40007f3e0ff */
[----:B------:R-:W-:Y:S02]  /*2340*/  IADD3.X R18, PT, PT, RZ, R18, RZ, P0, !PT ;  /* 0x00000012ff127210 */ /* 0x000fe400007fe4ff */
[----:B------:R-:W-:Y:S01]  /*2350*/  ISETP.GE.U32.AND P0, PT, R22, UR52, PT ;  /* 0x0000003416007c0c */ /* 0x000fe2000bf06070 */
[----:B------:R-:W-:-:S03]  /*2360*/  IMAD.X R24, R2, 0x1, R24, P1 ;  /* 0x0000000102187824 */ /* 0x000fc600008e0618 */
[----:B------:R-:W-:-:S13]  /*2370*/  ISETP.GE.AND.EX P0, PT, R18, UR53, PT, P0 ;  /* 0x0000003512007c0c */ /* 0x000fda000bf06300 */
[----:B------:R-:W-:Y:S05]  /*2380*/  @!P0 BRA `(.L_x_937) ;  /* 0xfffffff000048947 */ /* 0x000fea000383ffff */
[----:B------:R-:W-:Y:S05]  /*2390*/  BSYNC.RECONVERGENT B8 ;  /* 0x0000000000087941 */ /* 0x000fea0003800200 */
.L_x_919:
[----:B------:R-:W-:Y:S05]  /*23a0*/  EXIT ;  /* 0x000000000000794d */ /* 0x000fea0003800000 */
        .weak           $__internal_14_$__cuda_sm20_div_s64
        .type           $__internal_14_$__cuda_sm20_div_s64,@function
        .size           $__internal_14_$__cuda_sm20_div_s64,($__internal_15_$__cuda_sm20_rem_s64 - $__internal_14_$__cuda_sm20_div_s64)
$__internal_14_$__cuda_sm20_div_s64:
[-C--:B------:R-:W-:Y:S02]  /*23b0*/  IADD3 R4, P1, PT, RZ, -R7.reuse, RZ ;  /* 0x80000007ff047210 */ /* 0x080fe40007f3e0ff */
[----:B------:R-:W-:Y:S02]  /*23c0*/  ISETP.GE.AND P0, PT, R6, RZ, PT ;  /* 0x000000ff0600720c */ /* 0x000fe40003f06270 */
[-C--:B------:R-:W-:Y:S02]  /*23d0*/  IADD3.X R5, PT, PT, RZ, ~R6.reuse, RZ, P1, !PT ;  /* 0x80000006ff057210 */ /* 0x080fe40000ffe4ff */
[----:B------:R-:W-:Y:S02]  /*23e0*/  SEL R4, R4, R7, !P0 ;  /* 0x0000000704047207 */ /* 0x000fe40004000000 */
[----:B------:R-:W-:Y:S02]  /*23f0*/  SEL R5, R5, R6, !P0 ;  /* 0x0000000605057207 */ /* 0x000fe40004000000 */
[----:B------:R-:W-:-:S02]  /*2400*/  ISETP.GE.AND P3, PT, R8, RZ, PT ;  /* 0x000000ff0800720c */ /* 0x000fc40003f66270 */
[----:B------:R-:W0:Y:S01]  /*2410*/  I2F.U64.RP R9, R4 ;  /* 0x0000000400097312 */ /* 0x000e220000309000 */
[----:B------:R-:W-:-:S04]  /*2420*/  IADD3 R13, P4, PT, RZ, -R12, RZ ;  /* 0x8000000cff0d7210 */ /* 0x000fc80007f9e0ff */
[----:B------:R-:W-:Y:S01]  /*2430*/  SEL R13, R13, R12, !P3 ;  /* 0x0000000c0d0d7207 */ /* 0x000fe20005800000 */
[----:B0-----:R-:W0:Y:S02]  /*2440*/  MUFU.RCP R9, R9 ;  /* 0x0000000900097308 */ /* 0x001e240000001000 */
[----:B0-----:R-:W-:-:S15]  /*2450*/  VIADD R10, R9, 0x1ffffffe ;  /* 0x1ffffffe090a7836 */ /* 0x001fde0000000000 */
[----:B------:R-:W-:-:S15]  /*2460*/  NOP ;  /* 0x0000000000007918 */ /* 0x000fde0000000000 */
[----:B------:R-:W-:-:S15]  /*2470*/  NOP ;  /* 0x0000000000007918 */ /* 0x000fde0000000000 */
[----:B------:R-:W-:-:S11]  /*2480*/  NOP ;  /* 0x0000000000007918 */ /* 0x000fd60000000000 */
        /* <DEDUP_REMOVED lines=12> */
[----:B------:R-:W-:-:S04]  /*2550*/  IADD3 R15, P2, PT, R14, R15, RZ ;  /* 0x0000000f0e0f7210 */ /* 0x000fc80007f5e0ff */
[----:B------:R-:W-:Y:S01]  /*2560*/  IADD3.X R0, PT, PT, R0, R11, RZ, P0, !PT ;  /* 0x0000000b00007210 */ /* 0x000fe200007fe4ff */
[----:B------:R-:W-:-:S03]  /*2570*/  IMAD.WIDE.U32 R20, R15, R4, RZ ;  /* 0x000000040f147225 */ /* 0x000fc600078e00ff */
        /* <DEDUP_REMOVED lines=12> */
[-C--:B------:R-:W-:Y:S01]  /*2640*/  IADD3.X R11, PT, PT, RZ, ~R8.reuse, RZ, P4, !PT ;  /* 0x80000008ff0b7210 */ /* 0x080fe200027fe4ff */
        /* <DEDUP_REMOVED lines=17> */
[----:B------:R-:W-:Y:S02]  /*2760*/  IADD3 R14, P1, PT, R13, -R4, RZ ;  /* 0x800000040d0e7210 */ /* 0x000fe40007f3e0ff */
[----:B------:R-:W-:Y:S02]  /*2770*/  IADD3 R11, P2, PT, R0, 0x1, RZ ;  /* 0x00000001000b7810 */ /* 0x000fe40007f5e0ff */
[CC--:B------:R-:W-:Y:S02]  /*2780*/  ISETP.GE.U32.AND.EX P0, PT, R10.reuse, R5.reuse, PT, P0 ;  /* 0x000000050a00720c */ /* 0x0c0fe40003f06100 */
[----:B------:R-:W-:Y:S02]  /*2790*/  IADD3.X R12, PT, PT, R10, ~R5, RZ, P1, !PT ;  /* 0x800000050a0c7210 */ /* 0x000fe40000ffe4ff */
[----:B------:R-:W-:Y:S01]  /*27a0*/  SEL R13, R14, R13, P0 ;  /* 0x0000000d0e0d7207 */ /* 0x000fe20000000000 */
[----:B------:R-:W-:Y:S01]  /*27b0*/  IMAD.X R14, RZ, RZ, R9, P2 ;  /* 0x000000ffff0e7224 */ /* 0x000fe200010e0609 */
[----:B------:R-:W-:-:S02]  /*27c0*/  SEL R12, R12, R10, P0 ;  /* 0x0000000a0c0c7207 */ /* 0x000fc40000000000 */
[----:B------:R-:W-:Y:S02]  /*27d0*/  SEL R11, R11, R0, P0 ;  /* 0x000000000b0b7207 */ /* 0x000fe40000000000 */
[----:B------:R-:W-:Y:S02]  /*27e0*/  ISETP.GE.U32.AND P1, PT, R13, R4, PT ;  /* 0x000000040d00720c */ /* 0x000fe40003f26070 */
[----:B------:R-:W-:Y:S02]  /*27f0*/  SEL R14, R14, R9, P0 ;  /* 0x000000090e0e7207 */ /* 0x000fe40000000000 */
[----:B------:R-:W-:Y:S02]  /*2800*/  IADD3 R0, P2, PT, R11, 0x1, RZ ;  /* 0x000000010b007810 */ /* 0x000fe40007f5e0ff */
[----:B------:R-:W-:Y:S02]  /*2810*/  ISETP.GE.U32.AND.EX P0, PT, R12, R5, PT, P1 ;  /* 0x000000050c00720c */ /* 0x000fe40003f06110 */
[----:B------:R-:W-:-:S02]  /*2820*/  IADD3.X R5, PT, PT, RZ, R14, RZ, P2, !PT ;  /* 0x0000000eff057210 */ /* 0x000fc400017fe4ff */
[----:B------:R-:W-:Y:S02]  /*2830*/  SEL R11, R0, R11, P0 ;  /* 0x0000000b000b7207 */ /* 0x000fe40000000000 */
[----:B------:R-:W-:Y:S01]  /*2840*/  SEL R14, R5, R14, P0 ;  /* 0x0000000e050e7207 */ /* 0x000fe20000000000 */
[----:B------:R-:W-:Y:S01]  /*2850*/  IMAD.MOV.U32 R5, RZ, RZ, 0x0 ;  /* 0x00000000ff057424 */ /* 0x000fe200078e00ff */
[----:B------:R-:W-:Y:S02]  /*2860*/  IADD3 R0, P2, PT, RZ, -R11, RZ ;  /* 0x8000000bff007210 */ /* 0x000fe40007f5e0ff */
[----:B------:R-:W-:Y:S02]  /*2870*/  LOP3.LUT R4, R6, R8, RZ, 0x3c, !PT ;  /* 0x0000000806047212 */ /* 0x000fe400078e3cff */
[----:B------:R-:W-:Y:S01]  /*2880*/  ISETP.NE.U32.AND P0, PT, R7, RZ, PT ;  /* 0x000000ff0700720c */ /* 0x000fe20003f05070 */
[----:B------:R-:W-:Y:S01]  /*2890*/  IMAD.X R7, RZ, RZ, ~R14, P2 ;  /* 0x000000ffff077224 */ /* 0x000fe200010e0e0e */
[----:B------:R-:W-:-:S02]  /*28a0*/  ISETP.GE.AND P1, PT, R4, RZ, PT ;  /* 0x000000ff0400720c */ /* 0x000fc40003f26270 */
[----:B------:R-:W-:Y:S02]  /*28b0*/  MOV R4, R3 ;  /* 0x0000000300047202 */ /* 0x000fe40000000f00 */
[----:B------:R-:W-:Y:S02]  /*28c0*/  ISETP.NE.AND.EX P0, PT, R6, RZ, PT, P0 ;  /* 0x000000ff0600720c */ /* 0x000fe40003f05300 */
[----:B------:R-:W-:Y:S02]  /*28d0*/  SEL R6, R0, R11, !P1 ;  /* 0x0000000b00067207 */ /* 0x000fe40004800000 */
[----:B------:R-:W-:Y:S02]  /*28e0*/  SEL R7, R7, R14, !P1 ;  /* 0x0000000e07077207 */ /* 0x000fe40004800000 */
[----:B------:R-:W-:Y:S02]  /*28f0*/  SEL R6, R6, 0xffffffff, P0 ;  /* 0xffffffff06067807 */ /* 0x000fe40000000000 */
[----:B------:R-:W-:Y:S01]  /*2900*/  SEL R7, R7, 0xffffffff, P0 ;  /* 0xffffffff07077807 */ /* 0x000fe20000000000 */
[----:B------:R-:W-:Y:S06]  /*2910*/  RET.REL.NODEC R4 `(_ZN2at6native45_GLOBAL__N__efdd3984_12_NLLLoss2d_cu_e9278b4635nll_loss2d_forward_no_reduce_kernelIN3c108BFloat16EEEvlNS_27GenericPackedTensorAccessorIT_Lm4ENS_16DefaultPtrTraitsElEENS5_IlLm3ES7_lEENS5_IS6_Lm3ES7_lEEPKS6_l) ;  /* 0xffffffd404b87950 */ /* 0x000fec0003c3ffff */
        .weak           $__internal_15_$__cuda_sm20_rem_s64
        .type           $__internal_15_$__cuda_sm20_rem_s64,@function
        .size           $__internal_15_$__cuda_sm20_rem_s64,(.L_x_1167 - $__internal_15_$__cuda_sm20_rem_s64)
$__internal_15_$__cuda_sm20_rem_s64:
        /* <DEDUP_REMOVED lines=28> */
[----:B------:R-:W-:Y:S02]  /*2ae0*/  IADD3 R11, P0, PT, RZ, -R10, RZ ;  /* 0x8000000aff0b7210 */ /* 0x000fe40007f1e0ff */
[----:B------:R-:W-:Y:S01]  /*2af0*/  ISETP.GE.AND P1, PT, R5, RZ, PT ;  /* 0x000000ff0500720c */ /* 0x000fe20003f26270 */
[----:B------:R-:W-:Y:S01]  /*2b00*/  IMAD R9, R7, R14, R9 ;  /* 0x0000000e07097224 */ /* 0x000fe200078e0209 */
[----:B------:R-:W-:Y:S01]  /*2b10*/  IADD3 R10, P4, PT, RZ, -R6, RZ ;  /* 0x80000006ff0a7210 */ /* 0x000fe20007f9e0ff */
[----:B------:R-:W-:-:S03]  /*2b20*/  IMAD.HI.U32 R12, R13, R11, RZ ;  /* 0x0000000b0d0c7227 */ /* 0x000fc600078e00ff */
[----:B------:R-:W-:Y:S01]  /*2b30*/  SEL R10, R10, R6, !P1 ;  /* 0x000000060a0a7207 */ /* 0x000fe20004800000 */
[----:B------:R-:W-:Y:S01]  /*2b40*/  IMAD.X R9, RZ, RZ, ~R9, P0 ;  /* 0x000000ffff097224 */ /* 0x000fe200000e0e09 */
[----:B------:R-:W-:-:S03]  /*2b50*/  IADD3.X R6, PT, PT, RZ, ~R5, RZ, P4, !PT ;  /* 0x80000005ff067210 */ /* 0x000fc600027fe4ff */
[----:B------:R-:W-:Y:S01]  /*2b60*/  IMAD.WIDE.U32 R12, P0, R13, R9, R12 ;  /* 0x000000090d0c7225 */ /* 0x000fe2000780000c */
[----:B------:R-:W-:-:S03]  /*2b70*/  SEL R6, R6, R5, !P1 ;  /* 0x0000000506067207 */ /* 0x000fc60004800000 */
[----:B------:R-:W-:-:S04]  /*2b80*/  IMAD.HI.U32 R11, P2, R7, R11, R12 ;  /* 0x0000000b070b7227 */ /* 0x000fc8000784000c */
[----:B------:R-:W-:Y:S02]  /*2b90*/  HFMA2 R13, -RZ, RZ, 0, 0 ;  /* 0x00000000ff0d7431 */ /* 0x000fe400000001ff */
[CC--:B------:R-:W-:Y:S02]  /*2ba0*/  IMAD R12, R7.reuse, R9.reuse, RZ ;  /* 0x00000009070c7224 */ /* 0x0c0fe400078e02ff */
[----:B------:R-:W-:-:S03]  /*2bb0*/  IMAD.HI.U32 R9, R7, R9, RZ ;  /* 0x0000000907097227 */ /* 0x000fc600078e00ff */
[----:B------:R-:W-:Y:S01]  /*2bc0*/  IADD3 R11, P3, PT, R12, R11, RZ ;  /* 0x0000000b0c0b7210 */ /* 0x000fe20007f7e0ff */
[----:B------:R-:W-:-:S04]  /*2bd0*/  IMAD.X R9, R9, 0x1, R7, P0 ;  /* 0x0000000109097824 */ /* 0x000fc800000e0607 */
[----:B------:R-:W-:Y:S01]  /*2be0*/  IMAD.HI.U32 R12, R11, R10, RZ ;  /* 0x0000000a0b0c7227 */ /* 0x000fe200078e00ff */
        /* <DEDUP_REMOVED lines=25> */
[-C--:B------:R-:W-:Y:S02]  /*2d80*/  IADD3 R5, P2, PT, RZ, -R30.reuse, RZ ;  /* 0x8000001eff057210 */ /* 0x080fe40007f5e0ff */
[----:B------:R-:W-:Y:S02]  /*2d90*/  ISETP.NE.U32.AND P0, PT, R4, RZ, PT ;  /* 0x000000ff0400720c */ /* 0x000fe40003f05070 */
[-C--:B------:R-:W-:Y:S02]  /*2da0*/  IADD3.X R4, PT, PT, RZ, ~R31.reuse, RZ, P2, !PT ;  /* 0x8000001fff047210 */ /* 0x080fe400017fe4ff */
[----:B------:R-:W-:Y:S02]  /*2db0*/  SEL R30, R5, R30, !P1 ;  /* 0x0000001e051e7207 */ /* 0x000fe40004800000 */
[----:B------:R-:W-:Y:S01]  /*2dc0*/  SEL R31, R4, R31, !P1 ;  /* 0x0000001f041f7207 */ /* 0x000fe20004800000 */
[----:B------:R-:W-:Y:S01]  /*2dd0*/  IMAD.MOV.U32 R4, RZ, RZ, R0 ;  /* 0x000000ffff047224 */ /* 0x000fe200078e0000 */
[----:B------:R-:W-:-:S02]  /*2de0*/  MOV R5, 0x0 ;  /* 0x0000000000057802 */ /* 0x000fc40000000f00 */
[----:B------:R-:W-:-:S04]  /*2df0*/  ISETP.NE.AND.EX P0, PT, R3, RZ, PT, P0 ;  /* 0x000000ff0300720c */ /* 0x000fc80003f05300 */
[----:B------:R-:W-:Y:S02]  /*2e00*/  SEL R30, R30, 0xffffffff, P0 ;  /* 0xffffffff1e1e7807 */ /* 0x000fe40000000000 */
[----:B------:R-:W-:Y:S01]  /*2e10*/  SEL R31, R31, 0xffffffff, P0 ;  /* 0xffffffff1f1f7807 */ /* 0x000fe20000000000 */
[----:B------:R-:W-:Y:S06]  /*2e20*/  RET.REL.NODEC R4 `(_ZN2at6native45_GLOBAL__N__efdd3984_12_NLLLoss2d_cu_e9278b4635nll_loss2d_forward_no_reduce_kernelIN3c108BFloat16EEEvlNS_27GenericPackedTensorAccessorIT_Lm4ENS_16DefaultPtrTraitsElEENS5_IlLm3ES7_lEENS5_IS6_Lm3ES7_lEEPKS6_l) ;  /* 0xffffffd004747950 */ /* 0x000fec0003c3ffff */
.L_x_938:
        /* <DEDUP_REMOVED lines=13> */
.L_x_1167:


//--------------------- .text._ZN2at6native45_GLOBAL__N__efdd3984_12_NLLLoss2d_cu_e9278b4635nll_loss2d_forward_no_reduce_kernelIN3c104HalfEEEvlNS_27GenericPackedTensorAccessorIT_Lm4ENS_16DefaultPtrTraitsElEENS5_IlLm3ES7_lEENS5_IS6_Lm3ES7_lEEPKS6_l --------------------------
	.section	.text._ZN2at6native45_GLOBAL__N__efdd3984_12_NLLLoss2d_cu_e9278b4635nll_loss2d_forward_no_reduce_kernelIN3c104HalfEEEvlNS_27GenericPackedTensorAccessorIT_Lm4ENS_16DefaultPtrTraitsElEENS5_IlLm3ES7_lEENS5_IS6_Lm3ES7_lEEPKS6_l,"ax",@progbits
	.align	128
.text._ZN2at6native45_GLOBAL__N__efdd3984_12_NLLLoss2d_cu_e9278b4635nll_loss2d_forward_no_reduce_kernelIN3c104HalfEEEvlNS_27GenericPackedTensorAccessorIT_Lm4ENS_16DefaultPtrTraitsElEENS5_IlLm3ES7_lEENS5_IS6_Lm3ES7_lEEPKS6_l:
        .type           _ZN2at6native45_GLOBAL__N__efdd3984_12_NLLLoss2d_cu_e9278b4635nll_loss2d_forward_no_reduce_kernelIN3c104HalfEEEvlNS_27GenericPackedTensorAccessorIT_Lm4ENS_16DefaultPtrTraitsElEENS5_IlLm3ES7_lEENS5_IS6_Lm3ES7_lEEPKS6_l,@function
        .size           _ZN2at6native45_GLOBAL__N__efdd3984_12_NLLLoss2d_cu_e9278b4635nll_loss2d_forward_no_reduce_kernelIN3c104HalfEEEvlNS_27GenericPackedTensorAccessorIT_Lm4ENS_16DefaultPtrTraitsElEENS5_IlLm3ES7_lEENS5_IS6_Lm3ES7_lEEPKS6_l,(.L_x_1170 - _ZN2at6native45_GLOBAL__N__efdd3984_12_NLLLoss2d_cu_e9278b4635nll_loss2d_forward_no_reduce_kernelIN3c104HalfEEEvlNS_27GenericPackedTensorAccessorIT_Lm4ENS_16DefaultPtrTraitsElEENS5_IlLm3ES7_lEENS5_IS6_Lm3ES7_lEEPKS6_l)
        .other          _ZN2at6native45_GLOBAL__N__efdd3984_12_NLLLoss2d_cu_e9278b4635nll_loss2d_forward_no_reduce_kernelIN3c104HalfEEEvlNS_27GenericPackedTensorAccessorIT_Lm4ENS_16DefaultPtrTraitsElEENS5_IlLm3ES7_lEENS5_IS6_Lm3ES7_lEEPKS6_l,@"STO_CUDA_ENTRY STV_DEFAULT"
_ZN2at6native45_GLOBAL__N__efdd3984_12_NLLLoss2d_cu_e9278b4635nll_loss2d_forward_no_reduce_kernelIN3c104HalfEEEvlNS_27GenericPackedTensorAccessorIT_Lm4ENS_16DefaultPtrTraitsElEENS5_IlLm3ES7_lEENS5_IS6_Lm3ES7_lEEPKS6_l:
        /* <DEDUP_REMOVED lines=38> */
.L_x_958:
[----:B------:R-:W5:Y:S01]  /*0260*/  LDCU UR4, c[0x0][0x394] ;  /* 0x00007280ff0477ac */ /* 0x000f620008000800 */
[----:B------:R-:W-:Y:S01]  /*0270*/  SHF.R.S32.HI R8, RZ, 0x1f, R24 ;  /* 0x0000001fff087819 */ /* 0x000fe20000011418 */
[----:B------:R-:W-:Y:S03]  /*0280*/  BSSY.RECONVERGENT B0, `(.L_x_941) ;  /* 0x0000029000007945 */ /* 0x000fe60003800200 */
[----:B-----5:R-:W-:-:S04]  /*0290*/  LOP3.LUT R0, R8, UR4, RZ, 0xfc, !PT ;  /* 0x0000000408007c12 */ /* 0x020fc8000f8efcff */
[----:B------:R-:W-:-:S13]  /*02a0*/  ISETP.NE.U32.AND P0, PT, R0, RZ, PT ;  /* 0x000000ff0000720c */ /* 0x000fda0003f05070 */
[----:B01----:R-:W-:Y:S05]  /*02b0*/  @P0 BRA `(.L_x_942) ;  /* 0x0000000000600947 */ /* 0x003fea0003800000 */
        /* <DEDUP_REMOVED lines=24> */
.L_x_942:
[----:B------:R-:W5:Y:S01]  /*0440*/  LDCU.64 UR4, c[0x0][0x390] ;  /* 0x00007200ff0477ac */ /* 0x000f620008000a00 */
[----:B------:R-:W-:Y:S01]  /*0450*/  IMAD.MOV.U32 R12, RZ, RZ, R24 ;  /* 0x000000ffff0c7224 */ /* 0x000fe200078e0018 */
[----:B------:R-:W-:Y:S01]  /*0460*/  MOV R3, 0x4a0 ;  /* 0x000004a000037802 */ /* 0x000fe20000000f00 */
[----:B-----5:R-:W-:Y:S01]  /*0470*/  IMAD.U32 R7, RZ, RZ, UR4 ;  /* 0x00000004ff077e24 */ /* 0x020fe2000f8e00ff */
[----:B------:R-:W-:-:S07]  /*0480*/  MOV R6, UR5 ;  /* 0x0000000500067c02 */ /* 0x000fce0008000f00 */
[----:B01234-:R-:W-:Y:S05]  /*0490*/  CALL.REL.NOINC `($__internal_16_$__cuda_sm20_div_s64) ;  /* 0x0000001c00ac7944 */ /* 0x01ffea0003c00000 */
[----:B------:R-:W-:Y:S02]  /*04a0*/  IADD3 R3, P0, PT, RZ, -R6, RZ ;  /* 0x80000006ff037210 */ /* 0x000fe40007f1e0ff */
[----:B------:R-:W-:-:S03]  /*04b0*/  MOV R25, R8 ;  /* 0x0000000800197202 */ /* 0x000fc60000000f00 */
[----:B------:R-:W-:Y:S02]  /*04c0*/  IMAD.X R0, RZ, RZ, ~R7, P0 ;  /* 0x000000ffff007224 */ /* 0x000fe400000e0e07 */
[----:B------:R-:W-:-:S04]  /*04d0*/  IMAD.WIDE.U32 R26, R3, UR42, R24 ;  /* 0x0000002a031a7c25 */ /* 0x000fc8000f8e0018 */
[----:B------:R-:W-:-:S04]  /*04e0*/  IMAD R0, R0, UR42, RZ ;  /* 0x0000002a00007c24 */ /* 0x000fc8000f8e02ff */
[----:B------:R-:W-:-:S04]  /*04f0*/  IMAD R25, R3, UR43, R0 ;  /* 0x0000002b03197c24 */ /* 0x000fc8000f8e0200 */
[----:B------:R-:W-:-:S07]  /*0500*/  IMAD.IADD R25, R27, 0x1, R25 ;  /* 0x000000011b197824 */ /* 0x000fce00078e0219 */
.L_x_943:
[----:B-1234-:R-:W-:Y:S05]  /*0510*/  BSYNC.RECONVERGENT B0 ;  /* 0x0000000000007941 */ /* 0x01efea0003800200 */
.L_x_941:
        /* <DEDUP_REMOVED lines=25> */
.L_x_945:
[----:B------:R-:W0:Y:S01]  /*06b0*/  LDCU.64 UR4, c[0x0][0x3a0] ;  /* 0x00007400ff0477ac */ /* 0x000e220008000a00 */
[----:B------:R-:W-:Y:S01]  /*06c0*/  IMAD.MOV.U32 R5, RZ, RZ, R7 ;  /* 0x000000ffff057224 */ /* 0x000fe200078e0007 */
[----:B------:R-:W-:Y:S02]  /*06d0*/  MOV R0, 0x710 ;  /* 0x0000071000007802 */ /* 0x000fe40000000f00 */
[----:B0-----:R-:W-:Y:S01]  /*06e0*/  MOV R4, UR4 ;  /* 0x0000000400047c02 */ /* 0x001fe20008000f00 */
[----:B------:R-:W-:-:S07]  /*06f0*/  IMAD.U32 R3, RZ, RZ, UR5 ;  /* 0x00000005ff037e24 */ /* 0x000fce000f8e00ff */
[----:B------:R-:W-:Y:S05]  /*0700*/  CALL.REL.NOINC `($__internal_17_$__cuda_sm20_rem_s64) ;  /* 0x00000020006c7944 */ /* 0x000fea0003c00000 */
[----:B------:R-:W-:Y:S01]  /*0710*/  MOV R16, R30 ;  /* 0x0000001e00107202 */ /* 0x000fe20000000f00 */
[----:B------:R-:W-:-:S07]  /*0720*/  IMAD.MOV.U32 R17, RZ, RZ, R31 ;  /* 0x000000ffff117224 */ /* 0x000fce00078e001f */
.L_x_946:
[----:B------:R-:W-:Y:S05]  /*0730*/  BSYNC.RECONVERGENT B0 ;  /* 0x0000000000007941 */ /* 0x000fea0003800200 */
.L_x_944:
[----:B------:R-:W-:Y:S01]  /*0740*/  R2UR UR4, R19 ;  /* 0x00000000130472ca */ /* 0x000fe200000e0000 */
[----:B------:R-:W-:-:S12]  /*0750*/  BSSY.RECONVERGENT B0, `(.L_x_947) ;  /* 0x0000020000007945 */ /* 0x000fd80003800200 */
[----:B------:R-:W-:-:S04]  /*0760*/  LOP3.LUT R0, R8, UR4, RZ, 0xfc, !PT ;  /* 0x0000000408007c12 */ /* 0x000fc8000f8efcff */
[----:B------:R-:W-:-:S13]  /*0770*/  ISETP.NE.U32.AND P0, PT, R0, RZ, PT ;  /* 0x000000ff0000720c */ /* 0x000fda0003f05070 */
[----:B------:R-:W-:Y:S05]  /*0780*/  @P0 BRA `(.L_x_948) ;  /* 0x0000000000500947 */ /* 0x000fea0003800000 */
[----:B------:R-:W0:Y:S01]  /*0790*/  I2F.U32.RP R0, UR36 ;  /* 0x0000002400007d06 */ /* 0x000e220008209000 */
[----:B------:R-:W-:Y:S01]  /*07a0*/  ISETP.NE.U32.AND P2, PT, RZ, UR36, PT ;  /* 0x00000024ff007c0c */ /* 0x000fe2000bf45070 */
[----:B------:R-:W-:-:S06]  /*07b0*/  IMAD.MOV.U32 R7, RZ, RZ, RZ ;  /* 0x000000ffff077224 */ /* 0x000fcc00078e00ff */
        /* <DEDUP_REMOVED lines=17> */
.L_x_948:
[----:B------:R-:W-:Y:S01]  /*08d0*/  R2UR UR4, R19 ;  /* 0x00000000130472ca */ /* 0x000fe200000e0000 */
[----:B------:R-:W-:Y:S01]  /*08e0*/  IMAD.U32 R5, RZ, RZ, UR37 ;  /* 0x00000025ff057e24 */ /* 0x000fe2000f8e00ff */
[----:B------:R-:W-:Y:S02]  /*08f0*/  MOV R4, UR36 ;  /* 0x0000002400047c02 */ /* 0x000fe40008000f00 */
[----:B------:R-:W-:Y:S02]  /*0900*/  MOV R12, R24 ;  /* 0x00000018000c7202 */ /* 0x000fe40000000f00 */
[----:B------:R-:W-:Y:S01]  /*0910*/  MOV R3, 0x950 ;  /* 0x0000095000037802 */ /* 0x000fe20000000f00 */
[----:B------:R-:W-:-:S06]  /*0920*/  IMAD.MOV.U32 R7, RZ, RZ, R4 ;  /* 0x000000ffff077224 */ /* 0x000fcc00078e0004 */
[----:B------:R-:W-:-:S07]  /*0930*/  MOV R6, UR4 ;  /* 0x0000000400067c02 */ /* 0x000fce0008000f00 */
[----:B------:R-:W-:Y:S05]  /*0940*/  CALL.REL.NOINC `($__internal_16_$__cuda_sm20_div_s64) ;  /* 0x0000001800807944 */ /* 0x000fea0003c00000 */
.L_x_949:
[----:B------:R-:W-:Y:S05]  /*0950*/  BSYNC.RECONVERGENT B0 ;  /* 0x0000000000007941 */ /* 0x000fea0003800200 */
.L_x_947:
        /* <DEDUP_REMOVED lines=25> */
.L_x_951:
[----:B------:R-:W0:Y:S01]  /*0af0*/  LDCU.64 UR4, c[0x0][0x3a8] ;  /* 0x00007500ff0477ac */ /* 0x000e220008000a00 */
[----:B------:R-:W-:Y:S02]  /*0b00*/  MOV R5, R7 ;  /* 0x0000000700057202 */ /* 0x000fe40000000f00 */
[----:B------:R-:W-:Y:S01]  /*0b10*/  MOV R0, 0xb50 ;  /* 0x00000b5000007802 */ /* 0x000fe20000000f00 */
[----:B0-----:R-:W-:Y:S01]  /*0b20*/  IMAD.U32 R4, RZ, RZ, UR4 ;  /* 0x00000004ff047e24 */ /* 0x001fe2000f8e00ff */
[----:B------:R-:W-:-:S07]  /*0b30*/  MOV R3, UR5 ;  /* 0x0000000500037c02 */ /* 0x000fce0008000f00 */
[----:B------:R-:W-:Y:S05]  /*0b40*/  CALL.REL.NOINC `($__internal_17_$__cuda_sm20_rem_s64) ;  /* 0x0000001c005c7944 */ /* 0x000fea0003c00000 */
.L_x_952:
[----:B------:R-:W-:Y:S05]  /*0b50*/  BSYNC.RECONVERGENT B0 ;  /* 0x0000000000007941 */ /* 0x000fea0003800200 */
.L_x_950:
        /* <DEDUP_REMOVED lines=24> */
[----:B------:R-:W-:-:S03]  /*0ce0*/  IMAD R3, R17, UR44, RZ ;  /* 0x0000002c11037c24 */ /* 0x000fc6000f8e02ff */
[----:B------:R-:W-:Y:S01]  /*0cf0*/  IADD3 R5, PT, PT, R5, R25, RZ ;  /* 0x0000001905057210 */ /* 0x000fe20007ffe0ff */
[C---:B------:R-:W-:Y:S02]  /*0d00*/  IMAD R3, R16.reuse, UR45, R3 ;  /* 0x0000002d10037c24 */ /* 0x040fe4000f8e0203 */
[----:B------:R-:W-:-:S04]  /*0d10*/  IMAD.WIDE.U32 R16, R16, UR44, R4 ;  /* 0x0000002c10107c25 */ /* 0x000fc8000f8e0004 */
[----:B------:R-:W-:Y:S02]  /*0d20*/  IMAD R5, R31, UR46, RZ ;  /* 0x0000002e1f057c24 */ /* 0x000fe4000f8e02ff */
[----:B------:R-:W-:Y:S02]  /*0d30*/  IMAD.IADD R17, R17, 0x1, R3 ;  /* 0x0000000111117824 */ /* 0x000fe400078e0203 */
[C---:B------:R-:W-:Y:S02]  /*0d40*/  IMAD R3, R30.reuse, UR47, R5 ;  /* 0x0000002f1e037c24 */ /* 0x040fe4000f8e0205 */
[----:B------:R-:W-:-:S05]  /*0d50*/  IMAD.WIDE.U32 R30, R30, UR46, R16 ;  /* 0x0000002e1e1e7c25 */ /* 0x000fca000f8e0010 */
[----:B------:R-:W-:Y:S02]  /*0d60*/  IADD3 R3, PT, PT, R31, R3, RZ ;  /* 0x000000031f037210 */ /* 0x000fe40007ffe0ff */
[----:B------:R-:W-:-:S04]  /*0d70*/  LEA R4, P0, R30, UR40, 0x1 ;  /* 0x000000281e047c11 */ /* 0x000fc8000f8008ff */
[----:B------:R-:W-:-:S05]  /*0d80*/  LEA.HI.X R5, R30, UR41, R3, 0x1, P0 ;  /* 0x000000291e057c11 */ /* 0x000fca00080f0c03 */
[----:B0-----:R0:W-:Y:S01]  /*0d90*/  STG.E.U16 desc[UR4][R4.64], RZ ;  /* 0x000000ff04007986 */ /* 0x0011e2000c101504 */
[----:B------:R-:W-:Y:S05]  /*0da0*/  BRA `(.L_x_955) ;  /* 0x0000000400107947 */ /* 0x000fea0003800000 */
.L_x_954:
        /* <DEDUP_REMOVED lines=22> */
.L_x_957:
[----:B------:R-:W-:Y:S05]  /*0f10*/  BSYNC.RECONVERGENT B6 ;  /* 0x0000000000067941 */ /* 0x000fea0003800200 */
.L_x_956:
[----:B------:R-:W0:Y:S01]  /*0f20*/  LDCU.128 UR4, c[0x0][0x3b0] ;  /* 0x00007600ff0477ac */ /* 0x000e220008000c00 */
        /* <DEDUP_REMOVED lines=10> */
[----:B------:R-:W-:-:S04]  /*0fd0*/  IMAD.WIDE.U32 R4, R16, UR8, R4 ;  /* 0x0000000810047c25 */ /* 0x000fc8000f8e0004 */
[----:B------:R-:W-:Y:S02]  /*0fe0*/  IMAD.IADD R5, R5, 0x1, R7 ;  /* 0x0000000105057824 */ /* 0x000fe400078e0207 */
[C---:B------:R-:W-:Y:S02]  /*0ff0*/  IMAD R3, R30.reuse, UR11, R3 ;  /* 0x0000000b1e037c24 */ /* 0x040fe4000f8e0203 */
[----:B------:R-:W-:Y:S01]  /*1000*/  IMAD.WIDE.U32 R4, R30, UR10, R4 ;  /* 0x0000000a1e047c25 */ /* 0x000fe2000f8e0004 */
[----:B0-----:R-:W-:-:S03]  /*1010*/  LEA R6, P1, R28, UR4, 0x1 ;  /* 0x000000041c067c11 */ /* 0x001fc6000f8208ff */
[----:B------:R-:W-:Y:S01]  /*1020*/  IMAD R7, R29, UR6, RZ ;  /* 0x000000061d077c24 */ /* 0x000fe2000f8e02ff */
[----:B------:R-:W-:-:S03]  /*1030*/  IADD3 R5, PT, PT, R5, R3, RZ ;  /* 0x0000000305057210 */ /* 0x000fc60007ffe0ff */
[C---:B------:R-:W-:Y:S01]  /*1040*/  IMAD R3, R28.reuse, UR7, R7 ;  /* 0x000000071c037c24 */ /* 0x040fe2000f8e0207 */
[C---:B------:R-:W-:Y:S01]  /*1050*/  LEA.HI.X R7, R28.reuse, UR5, R29, 0x1, P1 ;  /* 0x000000051c077c11 */ /* 0x040fe200088f0c1d */
[----:B------:R-:W-:-:S04]  /*1060*/  IMAD.WIDE.U32 R8, R28, UR6, R4 ;  /* 0x000000061c087c25 */ /* 0x000fc8000f8e0004 */
[----:B------:R-:W-:Y:S01]  /*1070*/  IMAD.IADD R3, R9, 0x1, R3 ;  /* 0x0000000109037824 */ /* 0x000fe200078e0203 */
[C---:B------:R-:W-:Y:S01]  /*1080*/  LEA R4, P0, R8.reuse, UR62, 0x1 ;  /* 0x0000003e08047c11 */ /* 0x040fe2000f8008ff */
[----:B--2---:R0:W2:Y:S03]  /*1090*/  LDG.E.U16 R6, desc[UR12][R6.64] ;  /* 0x0000000c06067981 */ /* 0x0040a6000c1e1500 */
[----:B------:R-:W-:-:S05]  /*10a0*/  LEA.HI.X R5, R8, UR63, R3, 0x1, P0 ;  /* 0x0000003f08057c11 */ /* 0x000fca00080f0c03 */
[----:B------:R-:W3:Y:S01]  /*10b0*/  LDG.E.U16 R4, desc[UR12][R4.64] ;  /* 0x0000000c04047981 */ /* 0x000ee2000c1e1500 */
[----:B------:R-:W-:-:S04]  /*10c0*/  IMAD R25, R25, UR38, RZ ;  /* 0x0000002619197c24 */ /* 0x000fc8000f8e02ff */
[C---:B------:R-:W-:Y:S02]  /*10d0*/  IMAD R25, R26.reuse, UR39, R25 ;  /* 0x000000271a197c24 */ /* 0x040fe4000f8e0219 */
[----:B------:R-:W-:-:S04]  /*10e0*/  IMAD.WIDE.U32 R26, R26, UR38, RZ ;  /* 0x000000261a1a7c25 */ /* 0x000fc8000f8e00ff */
        /* <DEDUP_REMOVED lines=9> */
[----:B--2---:R-:W-:Y:S02]  /*1180*/  HADD2.F32 R3, -RZ, R6.H0_H0 ;  /* 0x20000006ff037230 */ /* 0x004fe40000004100 */
[----:B---3--:R-:W-:-:S05]  /*1190*/  HADD2.F32 R4, -RZ, -R4.H0_H0 ;  /* 0xa0000004ff047230 */ /* 0x008fca0000004100 */
[----:B------:R-:W-:Y:S01]  /*11a0*/  FMUL.FTZ R3, R4, R3 ;  /* 0x0000000304037220 */ /* 0x000fe20000410000 */
[----:B------:R-:W-:-:S04]  /*11b0*/  LEA R4, P0, R16, UR40, 0x1 ;  /* 0x0000002810047c11 */ /* 0x000fc8000f8008ff */
[----:B------:R-:W-:Y:S02]  /*11c0*/  F2FP.F16.F32.PACK_AB R3, RZ, R3 ;  /* 0x00000003ff03723e */ /* 0x000fe400000000ff */
[----:B------:R-:W-:-:S05]  /*11d0*/  LEA.HI.X R5, R16, UR41, R7, 0x1, P0 ;  /* 0x0000002910057c11 */ /* 0x000fca00080f0c07 */
[----:B------:R1:W-:Y:S02]  /*11e0*/  STG.E.U16 desc[UR12][R4.64], R3 ;  /* 0x0000000304007986 */ /* 0x0003e4000c10150c */
.L_x_955:
[----:B------:R-:W-:Y:S05]  /*11f0*/  BSYNC.RECONVERGENT B7 ;  /* 0x0000000000077941 */ /* 0x000fea0003800200 */
.L_x_953:
        /* <DEDUP_REMOVED lines=8> */
.L_x_940:
[----:B------:R-:W-:Y:S05]  /*1280*/  EXIT ;  /* 0x000000000000794d */ /* 0x000fea0003800000 */
.L_x_939:
        /* <DEDUP_REMOVED lines=14> */
.L_x_977:
        /* <DEDUP_REMOVED lines=30> */
.L_x_961:
[----:B------:R-:W5:Y:S01]  /*1550*/  LDCU.64 UR4, c[0x0][0x390] ;  /* 0x00007200ff0477ac */ /* 0x000f620008000a00 */
[----:B------:R-:W-:Y:S01]  /*1560*/  IMAD.MOV.U32 R12, RZ, RZ, R24 ;  /* 0x000000ffff0c7224 */ /* 0x000fe200078e0018 */
[----:B------:R-:W-:Y:S02]  /*1570*/  MOV R3, 0x15b0 ;  /* 0x000015b000037802 */ /* 0x000fe40000000f00 */
[----:B-----5:R-:W-:Y:S01]  /*1580*/  MOV R7, UR4 ;  /* 0x0000000400077c02 */ /* 0x020fe20008000f00 */
[----:B------:R-:W-:-:S07]  /*1590*/  IMAD.U32 R6, RZ, RZ, UR5 ;  /* 0x00000005ff067e24 */ /* 0x000fce000f8e00ff */
[----:B01234-:R-:W-:Y:S05]  /*15a0*/  CALL.REL.NOINC `($__internal_16_$__cuda_sm20_div_s64) ;  /* 0x0000000c00687944 */ /* 0x01ffea0003c00000 */
[----:B------:R-:W-:Y:S01]  /*15b0*/  IADD3 R3, P0, PT, RZ, -R6, RZ ;  /* 0x80000006ff037210 */ /* 0x000fe20007f1e0ff */
[----:B------:R-:W-:-:S03]  /*15c0*/  IMAD.MOV.U32 R25, RZ, RZ, R8 ;  /* 0x000000ffff197224 */ /* 0x000fc600078e0008 */
[----:B------:R-:W-:Y:S01]  /*15d0*/  IADD3.X R0, PT, PT, RZ, ~R7, RZ, P0, !PT ;  /* 0x80000007ff007210 */ /* 0x000fe200007fe4ff */
[----:B------:R-:W-:-:S04]  /*15e0*/  IMAD.WIDE.U32 R26, R3, UR42, R24 ;  /* 0x0000002a031a7c25 */ /* 0x000fc8000f8e0018 */
[----:B------:R-:W-:-:S04]  /*15f0*/  IMAD R0, R0, UR42, RZ ;  /* 0x0000002a00007c24 */ /* 0x000fc8000f8e02ff */
[----:B------:R-:W-:-:S05]  /*1600*/  IMAD R3, R3, UR43, R0 ;  /* 0x0000002b03037c24 */ /* 0x000fca000f8e0200 */
[----:B------:R-:W-:-:S07]  /*1610*/  IADD3 R25, PT, PT, R3, R27, RZ ;  /* 0x0000001b03197210 */ /* 0x000fce0007ffe0ff */
.L_x_962:
[----:B-1234-:R-:W-:Y:S05]  /*1620*/  BSYNC.RECONVERGENT B0 ;  /* 0x0000000000007941 */ /* 0x01efea0003800200 */
.L_x_960:
        /* <DEDUP_REMOVED lines=25> */
.L_x_964:
[----:B------:R-:W0:Y:S01]  /*17c0*/  LDCU.64 UR4, c[0x0][0x3a0] ;  /* 0x00007400ff0477ac */ /* 0x000e220008000a00 */
[----:B------:R-:W-:Y:S02]  /*17d0*/  MOV R5, R7 ;  /* 0x0000000700057202 */ /* 0x000fe40000000f00 */
[----:B------:R-:W-:Y:S01]  /*17e0*/  MOV R0, 0x1820 ;  /* 0x0000182000007802 */ /* 0x000fe20000000f00 */
[----:B0-----:R-:W-:Y:S01]  /*17f0*/  IMAD.U32 R4, RZ, RZ, UR4 ;  /* 0x00000004ff047e24 */ /* 0x001fe2000f8e00ff */
[----:B------:R-:W-:-:S07]  /*1800*/  MOV R3, UR5 ;  /* 0x0000000500037c02 */ /* 0x000fce0008000f00 */
[----:B------:R-:W-:Y:S05]  /*1810*/  CALL.REL.NOINC `($__internal_17_$__cuda_sm20_rem_s64) ;  /* 0x0000001000287944 */ /* 0x000fea0003c00000 */
[----:B------:R-:W-:Y:S01]  /*1820*/  IMAD.MOV.U32 R16, RZ, RZ, R30 ;  /* 0x000000ffff107224 */ /* 0x000fe200078e001e */
[----:B------:R-:W-:-:S07]  /*1830*/  MOV R17, R31 ;  /* 0x0000001f00117202 */ /* 0x000fce0000000f00 */
.L_x_965:
[----:B------:R-:W-:Y:S05]  /*1840*/  BSYNC.RECONVERGENT B0 ;  /* 0x0000000000007941 */ /* 0x000fea0003800200 */
.L_x_963:
        /* <DEDUP_REMOVED lines=25> */
.L_x_967:
[----:B------:R-:W-:Y:S01]  /*19e0*/  R2UR UR4, R19 ;  /* 0x00000000130472ca */ /* 0x000fe200000e0000 */
[----:B------:R-:W-:Y:S01]  /*19f0*/  IMAD.U32 R4, RZ, RZ, UR36 ;  /* 0x00000024ff047e24 */ /* 0x000fe2000f8e00ff */
[----:B------:R-:W-:Y:S01]  /*1a00*/  MOV R5, UR37 ;  /* 0x0000002500057c02 */ /* 0x000fe20008000f00 */
[----:B------:R-:W-:Y:S01]  /*1a10*/  IMAD.MOV.U32 R12, RZ, RZ, R24 ;  /* 0x000000ffff0c7224 */ /* 0x000fe200078e0018 */
[----:B------:R-:W-:Y:S02]  /*1a20*/  MOV R3, 0x1a60 ;  /* 0x00001a6000037802 */ /* 0x000fe40000000f00 */
[----:B------:R-:W-:-:S07]  /*1a30*/  MOV R7, R4 ;  /* 0x0000000400077202 */ /* 0x000fce0000000f00 */
[----:B------:R-:W-:-:S07]  /*1a40*/  IMAD.U32 R6, RZ, RZ, UR4 ;  /* 0x00000004ff067e24 */ /* 0x000fce000f8e00ff */
[----:B------:R-:W-:Y:S05]  /*1a50*/  CALL.REL.NOINC `($__internal_16_$__cuda_sm20_div_s64) ;  /* 0x00000008003c7944 */ /* 0x000fea0003c00000 */
.L_x_968:
[----:B------:R-:W-:Y:S05]  /*1a60*/  BSYNC.RECONVERGENT B0 ;  /* 0x0000000000007941 */ /* 0x000fea0003800200 */
.L_x_966:
        /* <DEDUP_REMOVED lines=25> */
.L_x_970:
[----:B------:R-:W0:Y:S01]  /*1c00*/  LDCU.64 UR4, c[0x0][0x3a8] ;  /* 0x00007500ff0477ac */ /* 0x000e220008000a00 */
[----:B------:R-:W-:Y:S01]  /*1c10*/  IMAD.MOV.U32 R5, RZ, RZ, R7 ;  /* 0x000000ffff057224 */ /* 0x000fe200078e0007 */
[----:B------:R-:W-:Y:S02]  /*1c20*/  MOV R0, 0x1c60 ;  /* 0x00001c6000007802 */ /* 0x000fe40000000f00 */
[----:B0-----:R-:W-:Y:S01]  /*1c30*/  MOV R4, UR4 ;  /* 0x0000000400047c02 */ /* 0x001fe20008000f00 */
[----:B------:R-:W-:-:S07]  /*1c40*/  IMAD.U32 R3, RZ, RZ, UR5 ;  /* 0x00000005ff037e24 */ /* 0x000fce000f8e00ff */
[----:B------:R-:W-:Y:S05]  /*1c50*/  CALL.REL.NOINC `($__internal_17_$__cuda_sm20_rem_s64) ;  /* 0x0000000c00187944 */ /* 0x000fea0003c00000 */
.L_x_971:
[----:B------:R-:W-:Y:S05]  /*1c60*/  BSYNC.RECONVERGENT B0 ;  /* 0x0000000000007941 */ /* 0x000fea0003800200 */
.L_x_969:
        /* <DEDUP_REMOVED lines=42> */
.L_x_975:
[----:B------:R-:W-:Y:S05]  /*1f10*/  BSYNC.RECONVERGENT B6 ;  /* 0x0000000000067941 */ /* 0x000fea0003800200 */
.L_x_974:
        /* <DEDUP_REMOVED lines=35> */
[----:B------:R-:W-:Y:S01]  /*2150*/  LEA.HI.X R5, R30, UR41, R3, 0x1, P0 ;  /* 0x000000291e057c11 */ /* 0x000fe200080f0c03 */
[----:B--2---:R-:W-:-:S05]  /*2160*/  HADD2.F32 R6, -RZ, -R6.H0_H0 ;  /* 0xa0000006ff067230 */ /* 0x004fca0000004100 */
[----:B------:R-:W-:-:S05]  /*2170*/  FADD.FTZ R6, R6, -RZ ;  /* 0x800000ff06067221 */ /* 0x000fca0000010000 */
[----:B------:R-:W-:-:S05]  /*2180*/  F2FP.F16.F32.PACK_AB R6, RZ, R6 ;  /* 0x00000006ff06723e */ /* 0x000fca00000000ff */
[----:B------:R1:W-:Y:S01]  /*2190*/  STG.E.U16 desc[UR12][R4.64], R6 ;  /* 0x0000000604007986 */ /* 0x0003e2000c10150c */
[----:B------:R-:W-:Y:S05]  /*21a0*/  BRA `(.L_x_976) ;  /* 0x0000000000407947 */ /* 0x000fea0003800000 */
.L_x_973:
        /* <DEDUP_REMOVED lines=16> */
.L_x_976:
[----:B------:R-:W-:Y:S05]  /*22b0*/  BSYNC.RECONVERGENT B7 ;  /* 0x0000000000077941 */ /* 0x000fea0003800200 */
.L_x_972:
        /* <DEDUP_REMOVED lines=8> */
.L_x_959:
[----:B------:R-:W-:Y:S05]  /*2340*/  EXIT ;  /* 0x000000000000794d */ /* 0x000fea0003800000 */
        .weak           $__internal_16_$__cuda_sm20_div_s64
        .type           $__internal_16_$__cuda_sm20_div_s64,@function
        .size           $__internal_16_$__cuda_sm20_div_s64,($__internal_17_$__cuda_sm20_rem_s64 - $__internal_16_$__cuda_sm20_div_s64)
$__internal_16_$__cuda_sm20_div_s64:
        /* <DEDUP_REMOVED lines=86> */
[----:B------:R-:W-:Y:S06]  /*28b0*/  RET.REL.NODEC R4 `(_ZN2at6native45_GLOBAL__N__efdd3984_12_NLLLoss2d_cu_e9278b4635nll_loss2d_forward_no_reduce_kernelIN3c104HalfEEEvlNS_27GenericPackedTensorAccessorIT_Lm4ENS_16DefaultPtrTraitsElEENS5_IlLm3ES7_lEENS5_IS6_Lm3ES7_lEEPKS6_l) ;  /* 0xffffffd404d07950 */ /* 0x000fec0003c3ffff */
        .weak           $__internal_17_$__cuda_sm20_rem_s64
        .type           $__internal_17_$__cuda_sm20_rem_s64,@function
        .size           $__internal_17_$__cuda_sm20_rem_s64,(.L_x_1170 - $__internal_17_$__cuda_sm20_rem_s64)
$__internal_17_$__cuda_sm20_rem_s64:
        /* <DEDUP_REMOVED lines=80> */
[----:B------:R-:W-:Y:S06]  /*2dc0*/  RET.REL.NODEC R4 `(_ZN2at6native45_GLOBAL__N__efdd3984_12_NLLLoss2d_cu_e9278b4635nll_loss2d_forward_no_reduce_kernelIN3c104HalfEEEvlNS_27GenericPackedTensorAccessorIT_Lm4ENS_16DefaultPtrTraitsElEENS5_IlLm3ES7_lEENS5_IS6_Lm3ES7_lEEPKS6_l) ;  /* 0xffffffd0048c7950 */ /* 0x000fec0003c3ffff */
.L_x_978:
        /* <DEDUP_REMOVED lines=11> */
.L_x_1170:


//--------------------- .text._ZN2at6native45_GLOBAL__N__efdd3984_12_NLLLoss2d_cu_e9278b4635nll_loss2d_forward_no_reduce_kernelIfEEvlNS_27GenericPackedTensorAccessorIT_Lm4ENS_16DefaultPtrTraitsElEENS3_IlLm3ES5_lEENS3_IS4_Lm3ES5_lEEPKS4_l --------------------------
	.section	.text._ZN2at6native45_GLOBAL__N__efdd3984_12_NLLLoss2d_cu_e9278b4635nll_loss2d_forward_no_reduce_kernelIfEEvlNS_27GenericPackedTensorAccessorIT_Lm4ENS_16DefaultPtrTraitsElEENS3_IlLm3ES5_lEENS3_IS4_Lm3ES5_lEEPKS4_l,"ax",@progbits
	.align	128
.text._ZN2at6native45_GLOBAL__N__efdd3984_12_NLLLoss2d_cu_e9278b4635nll_loss2d_forward_no_reduce_kernelIfEEvlNS_27GenericPackedTensorAccessorIT_Lm4ENS_16DefaultPtrTraitsElEENS3_IlLm3ES5_lEENS3_IS4_Lm3ES5_lEEPKS4_l:
        .type           _ZN2at6native45_GLOBAL__N__efdd3984_12_NLLLoss2d_cu_e9278b4635nll_loss2d_forward_no_reduce_kernelIfEEvlNS_27GenericPackedTensorAccessorIT_Lm4ENS_16DefaultPtrTraitsElEENS3_IlLm3ES5_lEENS3_IS4_Lm3ES5_lEEPKS4_l,@function
        .size           _ZN2at6native45_GLOBAL__N__efdd3984_12_NLLLoss2d_cu_e9278b4635nll_loss2d_forward_no_reduce_kernelIfEEvlNS_27GenericPackedTensorAccessorIT_Lm4ENS_16DefaultPtrTraitsElEENS3_IlLm3ES5_lEENS3_IS4_Lm3ES5_lEEPKS4_l,(.L_x_1173 - _ZN2at6native45_GLOBAL__N__efdd3984_12_NLLLoss2d_cu_e9278b4635nll_loss2d_forward_no_reduce_kernelIfEEvlNS_27GenericPackedTensorAccessorIT_Lm4ENS_16DefaultPtrTraitsElEENS3_IlLm3ES5_lEENS3_IS4_Lm3ES5_lEEPKS4_l)
        .other          _ZN2at6native45_GLOBAL__N__efdd3984_12_NLLLoss2d_cu_e9278b4635nll_loss2d_forward_no_reduce_kernelIfEEvlNS_27GenericPackedTensorAccessorIT_Lm4ENS_16DefaultPtrTraitsElEENS3_IlLm3ES5_lEENS3_IS4_Lm3ES5_lEEPKS4_l,@"STO_CUDA_ENTRY STV_DEFAULT"
_ZN2at6native45_GLOBAL__N__efdd3984_12_NLLLoss2d_cu_e9278b4635nll_loss2d_forward_no_reduce_kernelIfEEvlNS_27GenericPackedTensorAccessorIT_Lm4ENS_16DefaultPtrTraitsElEENS3_IlLm3ES5_lEENS3_IS4_Lm3ES5_lEEPKS4_l:
        /* <DEDUP_REMOVED lines=11> */
[----:B------:R-:W-:Y:S01]  /*00b0*/  IMAD.MOV.U32 R22, RZ, RZ, R18 ;  /* 0x000000ffff167224 */ /* 0x000fe200078e0012 */
        /* <DEDUP_REMOVED lines=10> */
[----:B------:R-:W-:Y:S01]  /*0160*/  MOV R18, UR4 ;  /* 0x0000000400127c02 */ /* 0x000fe20008000f00 */
        /* <DEDUP_REMOVED lines=11> */
[----:B------:R-:W0:Y:S01]  /*0220*/  LDCU.128 UR40, c[0x0][0x430] ;  /* 0x00008600ff2877ac */ /* 0x000e220008000c00 */
[----:B------:R-:W0:Y:S01]  /*0230*/  LDCU.128 UR44, c[0x0][0x3f0] ;  /* 0x00007e00ff2c77ac */ /* 0x000e220008000c00 */
[----:B------:R-:W0:Y:S02]  /*0240*/  LDCU.128 UR48, c[0x0][0x3c0] ;  /* 0x00007800ff3077ac */ /* 0x000e240008000c00 */
.L_x_998:
        /* <DEDUP_REMOVED lines=30> */
.L_x_982:
[----:B------:R-:W5:Y:S01]  /*0430*/  LDCU.64 UR4, c[0x0][0x390] ;  /* 0x00007200ff0477ac */ /* 0x000f620008000a00 */
[----:B------:R-:W-:Y:S01]  /*0440*/  IMAD.MOV.U32 R11, RZ, RZ, R24 ;  /* 0x000000ffff0b7224 */ /* 0x000fe200078e0018 */
[----:B------:R-:W-:Y:S01]  /*0450*/  MOV R0, 0x490 ;  /* 0x0000049000007802 */ /* 0x000fe20000000f00 */
[----:B-----5:R-:W-:Y:S01]  /*0460*/  IMAD.U32 R9, RZ, RZ, UR4 ;  /* 0x00000004ff097e24 */ /* 0x020fe2000f8e00ff */
[----:B------:R-:W-:-:S07]  /*0470*/  MOV R8, UR5 ;  /* 0x0000000500087c02 */ /* 0x000fce0008000f00 */
[----:B01234-:R-:W-:Y:S05]  /*0480*/  CALL.REL.NOINC `($__internal_18_$__cuda_sm20_div_s64) ;  /* 0x0000004000c87944 */ /* 0x01ffea0003c00000 */
[----:B------:R-:W-:Y:S02]  /*0490*/  IADD3 R5, P0, PT, RZ, -R3, RZ ;  /* 0x80000003ff057210 */ /* 0x000fe40007f1e0ff */
[----:B------:R-:W-:Y:S02]  /*04a0*/  MOV R25, R10 ;  /* 0x0000000a00197202 */ /* 0x000fe40000000f00 */
[----:B------:R-:W-:Y:S01]  /*04b0*/  MOV R7, R6 ;  /* 0x0000000600077202 */ /* 0x000fe20000000f00 */
[----:B------:R-:W-:Y:S02]  /*04c0*/  IMAD.X R0, RZ, RZ, ~R6, P0 ;  /* 0x000000ffff007224 */ /* 0x000fe400000e0e06 */
[----:B------:R-:W-:-:S04]  /*04d0*/  IMAD.WIDE.U32 R26, R5, UR52, R24 ;  /* 0x00000034051a7c25 */ /* 0x000fc8000f8e0018 */
[----:B------:R-:W-:Y:S02]  /*04e0*/  IMAD R0, R0, UR52, RZ ;  /* 0x0000003400007c24 */ /* 0x000fe4000f8e02ff */
[----:B------:R-:W-:Y:S02]  /*04f0*/  IMAD.MOV.U32 R6, RZ, RZ, R3 ;  /* 0x000000ffff067224 */ /* 0x000fe400078e0003 */
[----:B------:R-:W-:-:S04]  /*0500*/  IMAD R25, R5, UR53, R0 ;  /* 0x0000003505197c24 */ /* 0x000fc8000f8e0200 */
[----:B------:R-:W-:-:S07]  /*0510*/  IMAD.IADD R25, R27, 0x1, R25 ;  /* 0x000000011b197824 */ /* 0x000fce00078e0219 */
.L_x_983:
[----:B-1234-:R-:W-:Y:S05]  /*0520*/  BSYNC.RECONVERGENT B0 ;  /* 0x0000000000007941 */ /* 0x01efea0003800200 */
.L_x_981:
        /* <DEDUP_REMOVED lines=25> */
.L_x_985:
[----:B------:R-:W0:Y:S01]  /*06c0*/  LDCU.64 UR4, c[0x0][0x3a0] ;  /* 0x00007400ff0477ac */ /* 0x000e220008000a00 */
[----:B------:R-:W-:Y:S01]  /*06d0*/  IMAD.MOV.U32 R9, RZ, RZ, R6 ;  /* 0x000000ffff097224 */ /* 0x000fe200078e0006 */
[----:B------:R-:W-:Y:S02]  /*06e0*/  MOV R8, R7 ;  /* 0x0000000700087202 */ /* 0x000fe40000000f00 */
[----:B------:R-:W-:Y:S01]  /*06f0*/  MOV R5, 0x730 ;  /* 0x0000073000057802 */ /* 0x000fe20000000f00 */
[----:B0-----:R-:W-:Y:S01]  /*0700*/  IMAD.U32 R7, RZ, RZ, UR4 ;  /* 0x00000004ff077e24 */ /* 0x001fe2000f8e00ff */
[----:B------:R-:W-:-:S07]  /*0710*/  MOV R6, UR5 ;  /* 0x0000000500067c02 */ /* 0x000fce0008000f00 */
[----:B------:R-:W-:Y:S05]  /*0720*/  CALL.REL.NOINC `($__internal_20_$__cuda_sm20_rem_s64) ;  /* 0x0000004800947944 */ /* 0x000fea0003c00000 */
[----:B------:R-:W-:Y:S01]  /*0730*/  IMAD.MOV.U32 R16, RZ, RZ, R3 ;  /* 0x000000ffff107224 */ /* 0x000fe200078e0003 */
[----:B------:R-:W-:-:S07]  /*0740*/  MOV R17, R4 ;  /* 0x0000000400117202 */ /* 0x000fce0000000f00 */
.L_x_986:
[----:B------:R-:W-:Y:S05]  /*0750*/  BSYNC.RECONVERGENT B0 ;  /* 0x0000000000007941 */ /* 0x000fea0003800200 */
.L_x_984:
        /* <DEDUP_REMOVED lines=25> */
.L_x_988:
[----:B------:R-:W-:Y:S01]  /*08f0*/  R2UR UR4, R18 ;  /* 0x00000000120472ca */ /* 0x000fe200000e0000 */
[----:B------:R-:W-:Y:S01]  /*0900*/  IMAD.U32 R4, RZ, RZ, UR36 ;  /* 0x00000024ff047e24 */ /* 0x000fe2000f8e00ff */
[----:B------:R-:W-:Y:S01]  /*0910*/  MOV R5, UR37 ;  /* 0x0000002500057c02 */ /* 0x000fe20008000f00 */
[----:B------:R-:W-:Y:S01]  /*0920*/  IMAD.MOV.U32 R11, RZ, RZ, R24 ;  /* 0x000000ffff0b7224 */ /* 0x000fe200078e0018 */
[----:B------:R-:W-:Y:S02]  /*0930*/  MOV R0, 0x970 ;  /* 0x0000097000007802 */ /* 0x000fe40000000f00 */
[----:B------:R-:W-:-:S07]  /*0940*/  MOV R9, R4 ;  /* 0x0000000400097202 */ /* 0x000fce0000000f00 */
[----:B------:R-:W-:-:S07]  /*0950*/  IMAD.U32 R8, RZ, RZ, UR4 ;  /* 0x00000004ff087e24 */ /* 0x000fce000f8e00ff */
[----:B------:R-:W-:Y:S05]  /*0960*/  CALL.REL.NOINC `($__internal_18_$__cuda_sm20_div_s64) ;  /* 0x0000003c00907944 */ /* 0x000fea0003c00000 */
[----:B------:R-:W-:Y:S01]  /*0970*/  MOV R7, R6 ;  /* 0x0000000600077202 */ /* 0x000fe20000000f00 */
[----:B------:R-:W-:-:S07]  /*0980*/  IMAD.MOV.U32 R6, RZ, RZ, R3 ;  /* 0x000000ffff067224 */ /* 0x000fce00078e0003 */
.L_x_989:
[----:B------:R-:W-:Y:S05]  /*0990*/  BSYNC.RECONVERGENT B0 ;  /* 0x0000000000007941 */ /* 0x000fea0003800200 */
.L_x_987:
        /* <DEDUP_REMOVED lines=25> */
.L_x_991:
        /* <DEDUP_REMOVED lines=9> */
.L_x_992:
[----:B------:R-:W-:Y:S05]  /*0bc0*/  BSYNC.RECONVERGENT B0 ;  /* 0x0000000000007941 */ /* 0x000fea0003800200 */
.L_x_990:
        /* <DEDUP_REMOVED lines=35> */
[----:B0-----:R0:W-:Y:S01]  /*0e00*/  STG.E desc[UR4][R4.64], RZ ;  /* 0x000000ff04007986 */ /* 0x0011e2000c101904 */
[----:B------:R-:W-:Y:S05]  /*0e10*/  BRA `(.L_x_995) ;  /* 0x0000000400047947 */ /* 0x000fea0003800000 */
.L_x_994:
        /* <DEDUP_REMOVED lines=22> */
.L_x_997:
[----:B------:R-:W-:Y:S05]  /*0f80*/  BSYNC.RECONVERGENT B8 ;  /* 0x0000000000087941 */ /* 0x000fea0003800200 */
.L_x_996:
[----:B------:R-:W0:Y:S01]  /*0f90*/  LDCU.128 UR4, c[0x0][0x3b0] ;  /* 0x00007600ff0477ac */ /* 0x000e220008000c00 */
[----:B------:R-:W-:Y:S01]  /*0fa0*/  IMAD R7, R17, UR48, RZ ;  /* 0x0000003011077c24 */ /* 0x000fe2000f8e02ff */
[----:B------:R-:W1:Y:S03]  /*0fb0*/  LDCU.64 UR8, c[0x0][0x440] ;  /* 0x00008800ff0877ac */ /* 0x000e660008000a00 */
[----:B------:R-:W-:Y:S01]  /*0fc0*/  IMAD R7, R16, UR49, R7 ;  /* 0x0000003110077c24 */ /* 0x000fe2000f8e0207 */
[----:B------:R-:W2:Y:S01]  /*0fd0*/  LDCU.64 UR10, c[0x0][0x358] ;  /* 0x00006b00ff0a77ac */ /* 0x000ea20008000a00 */
[----:B0-----:R-:W-:Y:S02]  /*0fe0*/  IMAD R3, R25, UR4, RZ ;  /* 0x0000000419037c24 */ /* 0x001fe4000f8e02ff */
[----:B------:R-:W-:Y:S01]  /*0ff0*/  IMAD.WIDE.U32 R4, R26, UR4, RZ ;  /* 0x000000041a047c25 */ /* 0x000fe2000f8e00ff */
[----:B-1----:R-:W-:-:S03]  /*1000*/  LEA R6, P1, R28, UR8, 0x2 ;  /* 0x000000081c067c11 */ /* 0x002fc6000f8210ff */
[----:B------:R-:W-:Y:S01]  /*1010*/  IMAD R3, R26, UR5, R3 ;  /* 0x000000051a037c24 */ /* 0x000fe2000f8e0203 */
[----:B------:R-:W0:Y:S04]  /*1020*/  LDCU.64 UR4, c[0x0][0x388] ;  /* 0x00007100ff0477ac */ /* 0x000e280008000a00 */
[----:B------:R-:W-:Y:S01]  /*1030*/  IADD3 R5, PT, PT, R5, R3, RZ ;  /* 0x0000000305057210 */ /* 0x000fe20007ffe0ff */
[----:B------:R-:W-:Y:S02]  /*1040*/  IMAD R3, R31, UR50, RZ ;  /* 0x000000321f037c24 */ /* 0x000fe4000f8e02ff */
[----:B------:R-:W-:-:S04]  /*1050*/  IMAD.WIDE.U32 R4, R16, UR48, R4 ;  /* 0x0000003010047c25 */ /* 0x000fc8000f8e0004 */
[----:B------:R-:W-:Y:S01]  /*1060*/  IMAD.IADD R5, R5, 0x1, R7 ;  /* 0x0000000105057824 */ /* 0x000fe200078e0207 */
[----:B------:R-:W-:Y:S01]  /*1070*/  LEA.HI.X R7, R28, UR9, R29, 0x2, P1 ;  /* 0x000000091c077c11 */ /* 0x000fe200088f141d */
[C---:B------:R-:W-:Y:S02]  /*1080*/  IMAD R3, R30.reuse, UR51, R3 ;  /* 0x000000331e037c24 */ /* 0x040fe4000f8e0203 */
[----:B------:R-:W-:Y:S02]  /*1090*/  IMAD.WIDE.U32 R4, R30, UR50, R4 ;  /* 0x000000321e047c25 */ /* 0x000fe4000f8e0004 */
[----:B--2---:R-:W2:Y:S03]  /*10a0*/  LDG.E R6, desc[UR10][R6.64] ;  /* 0x0000000a06067981 */ /* 0x004ea6000c1e1900 */
[----:B------:R-:W-:Y:S01]  /*10b0*/  IADD3 R5, PT, PT, R5, R3, RZ ;  /* 0x0000000305057210 */ /* 0x000fe20007ffe0ff */
[----:B------:R-:W-:-:S04]  /*10c0*/  IMAD R3, R29, UR6, RZ ;  /* 0x000000061d037c24 */ /* 0x000fc8000f8e02ff */
[C---:B------:R-:W-:Y:S02]  /*10d0*/  IMAD R3, R28.reuse, UR7, R3 ;  /* 0x000000071c037c24 */ /* 0x040fe4000f8e0203 */
[----:B------:R-:W-:-:S04]  /*10e0*/  IMAD.WIDE.U32 R8, R28, UR6, R4 ;  /* 0x000000061c087c25 */ /* 0x000fc8000f8e0004 */
[----:B------:R-:W-:Y:S01]  /*10f0*/  IMAD.IADD R3, R9, 0x1, R3 ;  /* 0x0000000109037824 */ /* 0x000fe200078e0203 */
[----:B0-----:R-:W-:-:S04]  /*1100*/  LEA R4, P0, R8, UR4, 0x2 ;  /* 0x0000000408047c11 */ /* 0x001fc8000f8010ff */
[----:B------:R-:W-:-:S06]  /*1110*/  LEA.HI.X R5, R8, UR5, R3, 0x2, P0 ;  /* 0x0000000508057c11 */ /* 0x000fcc00080f1403 */
[----:B------:R-:W2:Y:S01]  /*1120*/  LDG.E R5, desc[UR10][R4.64] ;  /* 0x0000000a04057981 */ /* 0x000ea2000c1e1900 */
        /* <DEDUP_REMOVED lines=16> */
.L_x_995:
[----:B------:R-:W-:Y:S05]  /*1230*/  BSYNC.RECONVERGENT B7 ;  /* 0x0000000000077941 */ /* 0x000fea0003800200 */
.L_x_993:
[----:B------:R-:W2:Y:S01]  /*1240*/  LDCU.64 UR4, c[0x0][0x380] ;  /* 0x00007000ff0477ac */ /* 0x000ea20008000a00 */
[----:B------:R-:W-:Y:S02]  /*1250*/  IADD3 R22, P0, PT, R2, R22, RZ ;  /* 0x0000001602167210 */ /* 0x000fe40007f1e0ff */
[----:B------:R-:W-:-:S03]  /*1260*/  IADD3 R23, P1, PT, RZ, R23, RZ ;  /* 0x00000017ff177210 */ /* 0x000fc60007f3e0ff */
[----:B------:R-:W-:Y:S01]  /*1270*/  IMAD.X R19, RZ, RZ, R19, P0 ;  /* 0x000000ffff137224 */ /* 0x000fe200000e0613 */
[----:B------:R-:W-:Y:S02]  /*1280*/  IADD3.X R24, PT, PT, R2, R24, RZ, P1, !PT ;  /* 0x0000001802187210 */ /* 0x000fe40000ffe4ff */
[----:B--2---:R-:W-:-:S04]  /*1290*/  ISETP.GE.U32.AND P0, PT, R22, UR4, PT ;  /* 0x0000000416007c0c */ /* 0x004fc8000bf06070 */
[----:B------:R-:W-:-:S13]  /*12a0*/  ISETP.GE.AND.EX P0, PT, R19, UR5, PT, P0 ;  /* 0x0000000513007c0c */ /* 0x000fda000bf06300 */
[----:B------:R-:W-:Y:S05]  /*12b0*/  @!P0 BRA `(.L_x_998) ;  /* 0xffffffec00e48947 */ /* 0x000fea000383ffff */
[----:B------:R-:W-:Y:S05]  /*12c0*/  BSYNC.RECONVERGENT B6 ;  /* 0x0000000000067941 */ /* 0x000fea0003800200 */
.L_x_980:
[----:B------:R-:W-:Y:S05]  /*12d0*/  EXIT ;  /* 0x000000000000794d */ /* 0x000fea0003800000 */
.L_x_979:
        /* <DEDUP_REMOVED lines=16> */
[----:B------:R-:W-:-:S06]  /*13e0*/  ISETP.NE.U32.AND P2, PT, R2, RZ, PT ;  /* 0x000000ff0200720c */ /* 0x000fcc0003f45070 */
[----:B0-----:R-:W0:Y:S02]  /*13f0*/  MUFU.RCP R0, R0 ;  /* 0x0000000000007308 */ /* 0x001e240000001000 */
[----:B0-----:R-:W-:-:S06]  /*1400*/  IADD3 R4, PT, PT, R0, 0xffffffe, RZ ;  /* 0x0ffffffe00047810 */ /* 0x001fcc0007ffe0ff */
[----:B------:R0:W1:Y:S02]  /*1410*/  F2I.FTZ.U32.TRUNC.NTZ R5, R4 ;  /* 0x0000000400057305 */ /* 0x000064000021f000 */
[----:B0-----:R-:W-:Y:S01]  /*1420*/  MOV R4, RZ ;  /* 0x000000ff00047202 */ /* 0x001fe20000000f00 */
[----:B-1----:R-:W-:-:S04]  /*1430*/  IMAD R9, R9, R5, RZ ;  /* 0x0000000509097224 */ /* 0x002fc800078e02ff */
[----:B------:R-:W-:-:S06]  /*1440*/  IMAD.HI.U32 R6, R5, R9, R4 ;  /* 0x0000000905067227 */ /* 0x000fcc00078e0004 */
[----:B------:R-:W-:-:S04]  /*1450*/  IMAD.HI.U32 R4, R6, R7, RZ ;  /* 0x0000000706047227 */ /* 0x000fc800078e00ff */
[----:B------:R-:W-:-:S04]  /*1460*/  IMAD.MOV R5, RZ, RZ, -R4 ;  /* 0x000000ffff057224 */ /* 0x000fc800078e0a04 */
[----:B------:R-:W-:Y:S02]  /*1470*/  IMAD R7, R2, R5, R7 ;  /* 0x0000000502077224 */ /* 0x000fe400078e0207 */
[----:B------:R-:W-:-:S03]  /*1480*/  IMAD.MOV.U32 R5, RZ, RZ, RZ ;  /* 0x000000ffff057224 */ /* 0x000fc600078e00ff */
[----:B------:R-:W-:-:S13]  /*1490*/  ISETP.GE.U32.AND P0, PT, R7, R2, PT ;  /* 0x000000020700720c */ /* 0x000fda0003f06070 */
[----:B------:R-:W-:Y:S01]  /*14a0*/  @P0 IADD3 R7, PT, PT, -R2, R7, RZ ;  /* 0x0000000702070210 */ /* 0x000fe20007ffe1ff */
[----:B------:R-:W-:-:S03]  /*14b0*/  @P0 VIADD R4, R4, 0x1 ;  /* 0x0000000104040836 */ /* 0x000fc60000000000 */
[----:B------:R-:W-:-:S13]  /*14c0*/  ISETP.GE.U32.AND P1, PT, R7, R2, PT ;  /* 0x000000020700720c */ /* 0x000fda0003f26070 */
[----:B------:R-:W-:Y:S02]  /*14d0*/  @P1 IADD3 R4, PT, PT, R4, 0x1, RZ ;  /* 0x0000000104041810 */ /* 0x000fe40007ffe0ff */
[----:B------:R-:W-:Y:S01]  /*14e0*/  @!P2 LOP3.LUT R4, RZ, R2, RZ, 0x33, !PT ;  /* 0x00000002ff04a212 */ /* 0x000fe200078e33ff */
[----:B------:R-:W-:Y:S06]  /*14f0*/  BRA `(.L_x_1001) ;  /* 0x0000000000107947 */ /* 0x000fec0003800000 */
.L_x_1000:
[----:B------:R-:W-:-:S07]  /*1500*/  MOV R0, 0x1520 ;  /* 0x0000152000007802 */ /* 0x000fce0000000f00 */
[----:B------:R-:W-:Y:S05]  /*1510*/  CALL.REL.NOINC `($__internal_19_$__cuda_sm20_div_u64) ;  /* 0x0000003800007944 */ /* 0x000fea0003c00000 */
[----:B------:R-:W-:Y:S01]  /*1520*/  MOV R4, R6 ;  /* 0x0000000600047202 */ /* 0x000fe20000000f00 */
[----:B------:R-:W-:-:S07]  /*1530*/  IMAD.MOV.U32 R5, RZ, RZ, R7 ;  /* 0x000000ffff057224 */ /* 0x000fce00078e0007 */
.L_x_1001:
[----:B------:R-:W-:Y:S05]  /*1540*/  BSYNC.RECONVERGENT B0 ;  /* 0x0000000000007941 */ /* 0x000fea0003800200 */
.L_x_999:
        /* <DEDUP_REMOVED lines=11> */
[----:B------:R-:W0:Y:S01]  /*1600*/  LDCU.64 UR60, c[0x0][0x448] ;  /* 0x00008900ff3c77ac */ /* 0x000e220008000a00 */
[----:B------:R-:W0:Y:S01]  /*1610*/  LDCU.64 UR62, c[0x0][0x398] ;  /* 0x00007300ff3e77ac */ /* 0x000e220008000a00 */
[----:B------:R-:W0:Y:S01]  /*1620*/  LDCU.128 UR44, c[0x0][0x430] ;  /* 0x00008600ff2c77ac */ /* 0x000e220008000c00 */
[----:B------:R-:W0:Y:S01]  /*1630*/  LDCU.128 UR48, c[0x0][0x3f0] ;  /* 0x00007e00ff3077ac */ /* 0x000e220008000c00 */
[----:B------:R-:W0:Y:S06]  /*1640*/  LDCU.128 UR52, c[0x0][0x3c0] ;  /* 0x00007800ff3477ac */ /* 0x000e2c0008000c00 */
        /* <DEDUP_REMOVED lines=31> */
.L_x_1005:
[----:B------:R-:W1:Y:S01]  /*1840*/  LDCU.64 UR4, c[0x0][0x390] ;  /* 0x00007200ff0477ac */ /* 0x000e620008000a00 */
[----:B------:R-:W-:Y:S01]  /*1850*/  IMAD.MOV.U32 R11, RZ, RZ, R22 ;  /* 0x000000ffff0b7224 */ /* 0x000fe200078e0016 */
[----:B------:R-:W-:Y:S02]  /*1860*/  MOV R10, R21 ;  /* 0x00000015000a7202 */ /* 0x000fe40000000f00 */
[----:B------:R-:W-:Y:S02]  /*1870*/  MOV R0, 0x18b0 ;  /* 0x000018b000007802 */ /* 0x000fe40000000f00 */
[----:B-1----:R-:W-:Y:S01]  /*1880*/  MOV R9, UR4 ;  /* 0x0000000400097c02 */ /* 0x002fe20008000f00 */
[----:B------:R-:W-:-:S07]  /*1890*/  IMAD.U32 R8, RZ, RZ, UR5 ;  /* 0x00000005ff087e24 */ /* 0x000fce000f8e00ff */
[----:B0-234-:R-:W-:Y:S05]  /*18a0*/  CALL.REL.NOINC `($__internal_18_$__cuda_sm20_div_s64) ;  /* 0x0000002c00c07944 */ /* 0x01dfea0003c00000 */
[----:B------:R-:W0:Y:S01]  /*18b0*/  LDCU.64 UR4, c[0x0][0x390] ;  /* 0x00007200ff0477ac */ /* 0x000e220008000a00 */
[----:B------:R-:W-:Y:S02]  /*18c0*/  IADD3 R7, P0, PT, RZ, -R3, RZ ;  /* 0x80000003ff077210 */ /* 0x000fe40007f1e0ff */
[----:B------:R-:W-:-:S03]  /*18d0*/  MOV R20, R22 ;  /* 0x0000001600147202 */ /* 0x000fc60000000f00 */
[----:B------:R-:W-:-:S04]  /*18e0*/  IMAD.X R0, RZ, RZ, ~R6, P0 ;  /* 0x000000ffff007224 */ /* 0x000fc800000e0e06 */
[----:B0-----:R-:W-:Y:S02]  /*18f0*/  IMAD R0, R0, UR4, RZ ;  /* 0x0000000400007c24 */ /* 0x001fe4000f8e02ff */
[----:B------:R-:W-:-:S04]  /*1900*/  IMAD.WIDE.U32 R4, R7, UR4, R20 ;  /* 0x0000000407047c25 */ /* 0x000fc8000f8e0014 */
[----:B------:R-:W-:Y:S02]  /*1910*/  IMAD R7, R7, UR5, R0 ;  /* 0x0000000507077c24 */ /* 0x000fe4000f8e0200 */
[----:B------:R-:W-:-:S03]  /*1920*/  IMAD.MOV.U32 R27, RZ, RZ, R4 ;  /* 0x000000ffff1b7224 */ /* 0x000fc600078e0004 */
[----:B------:R-:W-:Y:S01]  /*1930*/  IADD3 R19, PT, PT, R7, R5, RZ ;  /* 0x0000000507137210 */ /* 0x000fe20007ffe0ff */
[----:B------:R-:W-:Y:S01]  /*1940*/  IMAD.MOV.U32 R7, RZ, RZ, R6 ;  /* 0x000000ffff077224 */ /* 0x000fe200078e0006 */
[----:B------:R-:W-:-:S07]  /*1950*/  MOV R6, R3 ;  /* 0x0000000300067202 */ /* 0x000fce0000000f00 */
.L_x_1006:
[----:B0-234-:R-:W-:Y:S05]  /*1960*/  BSYNC.RECONVERGENT B0 ;  /* 0x0000000000007941 */ /* 0x01dfea0003800200 */
.L_x_1004:
        /* <DEDUP_REMOVED lines=25> */
.L_x_1008:
[----:B------:R-:W0:Y:S01]  /*1b00*/  LDCU.64 UR4, c[0x0][0x3a0] ;  /* 0x00007400ff0477ac */ /* 0x000e220008000a00 */
[----:B------:R-:W-:Y:S01]  /*1b10*/  MOV R9, R6 ;  /* 0x0000000600097202 */ /* 0x000fe20000000f00 */
[----:B------:R-:W-:Y:S01]  /*1b20*/  IMAD.MOV.U32 R8, RZ, RZ, R7 ;  /* 0x000000ffff087224 */ /* 0x000fe200078e0007 */
[----:B------:R-:W-:Y:S02]  /*1b30*/  MOV R5, 0x1b70 ;  /* 0x00001b7000057802 */ /* 0x000fe40000000f00 */
[----:B0-----:R-:W-:Y:S01]  /*1b40*/  MOV R7, UR4 ;  /* 0x0000000400077c02 */ /* 0x001fe20008000f00 */
[----:B------:R-:W-:-:S07]  /*1b50*/  IMAD.U32 R6, RZ, RZ, UR5 ;  /* 0x00000005ff067e24 */ /* 0x000fce000f8e00ff */
[----:B------:R-:W-:Y:S05]  /*1b60*/  CALL.REL.NOINC `($__internal_20_$__cuda_sm20_rem_s64) ;  /* 0x0000003400847944 */ /* 0x000fea0003c00000 */
[----:B------:R-:W-:Y:S01]  /*1b70*/  MOV R16, R3 ;  /* 0x0000000300107202 */ /* 0x000fe20000000f00 */
[----:B------:R-:W-:-:S07]  /*1b80*/  IMAD.MOV.U32 R17, RZ, RZ, R4 ;  /* 0x000000ffff117224 */ /* 0x000fce00078e0004 */
.L_x_1009:
[----:B------:R-:W-:Y:S05]  /*1b90*/  BSYNC.RECONVERGENT B0 ;  /* 0x0000000000007941 */ /* 0x000fea0003800200 */
.L_x_1007:
        /* <DEDUP_REMOVED lines=8> */
[----:B0-----:R-:W-:Y:S01]  /*1c20*/  IADD3 R4, PT, PT, R7, 0xffffffe, RZ ;  /* 0x0ffffffe07047810 */ /* 0x001fe20007ffe0ff */
[----:B------:R-:W-:-:S05]  /*1c30*/  IMAD.MOV.U32 R7, RZ, RZ, RZ ;  /* 0x000000ffff077224 */ /* 0x000fca00078e00ff */
        /* <DEDUP_REMOVED lines=15> */
.L_x_1011:
        /* <DEDUP_REMOVED lines=8> */
[----:B------:R-:W-:Y:S05]  /*1db0*/  CALL.REL.NOINC `($__internal_18_$__cuda_sm20_div_s64) ;  /* 0x00000028007c7944 */ /* 0x000fea0003c00000 */
[----:B------:R-:W-:Y:S01]  /*1dc0*/  MOV R7, R6 ;  /* 0x0000000600077202 */ /* 0x000fe20000000f00 */
[----:B------:R-:W-:-:S07]  /*1dd0*/  IMAD.MOV.U32 R6, RZ, RZ, R3 ;  /* 0x000000ffff067224 */ /* 0x000fce00078e0003 */
.L_x_1012:
[----:B------:R-:W-:Y:S05]  /*1de0*/  BSYNC.RECONVERGENT B0 ;  /* 0x0000000000007941 */ /* 0x000fea0003800200 */
.L_x_1010:
        /* <DEDUP_REMOVED lines=25> */
.L_x_1014:
        /* <DEDUP_REMOVED lines=9> */
.L_x_1015:
[----:B------:R-:W-:Y:S05]  /*2010*/  BSYNC.RECONVERGENT B0 ;  /* 0x0000000000007941 */ /* 0x000fea0003800200 */
.L_x_1013:
[----:B------:R-:W0:Y:S01]  /*2020*/  LDCU.128 UR4, c[0x0][0x3f0] ;  /* 0x00007e00ff0477ac */ /* 0x000e220008000c00 */
[----:B------:R-:W1:Y:S01]  /*2030*/  LDCU.64 UR8, c[0x0][0x400] ;  /* 0x00008000ff0877ac */ /* 0x000e620008000a00 */
[----:B------:R-:W2:Y:S01]  /*2040*/  LDCU.64 UR10, c[0x0][0x358] ;  /* 0x00006b00ff0a77ac */ /* 0x000ea20008000a00 */
        /* <DEDUP_REMOVED lines=8> */
[----:B------:R-:W-:-:S05]  /*20d0*/  IMAD R3, R16, UR7, R3 ;  /* 0x0000000710037c24 */ /* 0x000fca000f8e0203 */
[----:B------:R-:W-:Y:S01]  /*20e0*/  IADD3 R5, PT, PT, R5, R3, RZ ;  /* 0x0000000305057210 */ /* 0x000fe20007ffe0ff */
[C---:B------:R-:W-:Y:S02]  /*20f0*/  IMAD R3, R30.reuse, UR9, R7 ;  /* 0x000000091e037c24 */ /* 0x040fe4000f8e0207 */
[----:B------:R-:W-:-:S04]  /*2100*/  IMAD.WIDE.U32 R4, R30, UR8, R4 ;  /* 0x000000081e047c25 */ /* 0x000fc8000f8e0004 */
[----:B------:R-:W-:Y:S01]  /*2110*/  IMAD.IADD R3, R5, 0x1, R3 ;  /* 0x0000000105037824 */ /* 0x000fe200078e0203 */
[----:B0-----:R-:W-:-:S04]  /*2120*/  LEA R28, P0, R4, UR4, 0x3 ;  /* 0x00000004041c7c11 */ /* 0x001fc8000f8018ff */
[----:B------:R-:W-:Y:S01]  /*2130*/  LEA.HI.X R29, R4, UR5, R3, 0x3, P0 ;  /* 0x00000005041d7c11 */ /* 0x000fe200080f1c03 */
[----:B------:R-:W0:Y:S05]  /*2140*/  LDCU.64 UR4, c[0x0][0x448] ;  /* 0x00008900ff0477ac */ /* 0x000e2a0008000a00 */
[----:B--2---:R-:W0:Y:S02]  /*2150*/  LDG.E.64 R28, desc[UR10][R28.64] ;  /* 0x0000000a1c1c7981 */ /* 0x004e24000c1e1b00 */
[----:B0-----:R-:W-:-:S04]  /*2160*/  ISETP.NE.U32.AND P0, PT, R28, UR4, PT ;  /* 0x000000041c007c0c */ /* 0x001fc8000bf05070 */
        /* <DEDUP_REMOVED lines=25> */
.L_x_1018:
[----:B------:R-:W-:Y:S05]  /*2300*/  BSYNC.RECONVERGENT B7 ;  /* 0x0000000000077941 */ /* 0x000fea0003800200 */
.L_x_1017:
        /* <DEDUP_REMOVED lines=13> */
[----:B------:R-:W-:Y:S01]  /*23e0*/  IADD3 R5, PT, PT, R5, R7, RZ ;  /* 0x0000000705057210 */ /* 0x000fe20007ffe0ff */
[----:B------:R-:W-:-:S02]  /*23f0*/  IMAD R7, R29, UR6, RZ ;  /* 0x000000061d077c24 */ /* 0x000fc4000f8e02ff */
[C---:B------:R-:W-:Y:S02]  /*2400*/  IMAD R3, R30.reuse, UR11, R3 ;  /* 0x0000000b1e037c24 */ /* 0x040fe4000f8e0203 */
[----:B------:R-:W-:-:S04]  /*2410*/  IMAD.WIDE.U32 R4, R30, UR10, R4 ;  /* 0x0000000a1e047c25 */ /* 0x000fc8000f8e0004 */
[----:B------:R-:W-:Y:S02]  /*2420*/  IMAD.IADD R5, R5, 0x1, R3 ;  /* 0x0000000105057824 */ /* 0x000fe400078e0203 */
[C---:B------:R-:W-:Y:S02]  /*2430*/  IMAD R3, R28.reuse, UR7, R7 ;  /* 0x000000071c037c24 */ /* 0x040fe4000f8e0207 */
[----:B------:R-:W-:-:S05]  /*2440*/  IMAD.WIDE.U32 R28, R28, UR6, R4 ;  /* 0x000000061c1c7c25 */ /* 0x000fca000f8e0004 */
[----:B------:R-:W-:Y:S02]  /*2450*/  IADD3 R3, PT, PT, R29, R3, RZ ;  /* 0x000000031d037210 */ /* 0x000fe40007ffe0ff */
[----:B0-----:R-:W-:-:S04]  /*2460*/  LEA R4, P0, R28, UR4, 0x2 ;  /* 0x000000041c047c11 */ /* 0x001fc8000f8010ff */
[----:B------:R-:W-:Y:S01]  /*2470*/  LEA.HI.X R5, R28, UR5, R3, 0x2, P0 ;  /* 0x000000051c057c11 */ /* 0x000fe200080f1403 */
[----:B------:R-:W0:Y:S04]  /*2480*/  LDCU.128 UR4, c[0x0][0x430] ;  /* 0x00008600ff0477ac */ /* 0x000e280008000c00 */
[----:B--2---:R2:W3:Y:S01]  /*2490*/  LDG.E R0, desc[UR12][R4.64] ;  /* 0x0000000c04007981 */ /* 0x0044e2000c1e1900 */
[----:B-1----:R-:W-:Y:S01]  /*24a0*/  IMAD R6, R19, UR8, RZ ;  /* 0x0000000813067c24 */ /* 0x002fe2000f8e02ff */
[----:B------:R-:W-:Y:S01]  /*24b0*/  MOV R22, R26 ;  /* 0x0000001a00167202 */ /* 0x000fe20000000f00 */
[----:B------:R-:W-:Y:S02]  /*24c0*/  IMAD.MOV.U32 R19, RZ, RZ, R25 ;  /* 0x000000ffff137224 */ /* 0x000fe400078e0019 */
[----:B------:R-:W-:-:S02]  /*24d0*/  IMAD R3, R27, UR9, R6 ;  /* 0x000000091b037c24 */ /* 0x000fc4000f8e0206 */
[----:B------:R-:W-:-:S04]  /*24e0*/  IMAD.WIDE.U32 R6, R27, UR8, RZ ;  /* 0x000000081b067c25 */ /* 0x000fc8000f8e00ff */
[----:B------:R-:W-:Y:S02]  /*24f0*/  IMAD.IADD R7, R7, 0x1, R3 ;  /* 0x0000000107077824 */ /* 0x000fe400078e0203 */
[----:B0-----:R-:W-:Y:S02]  /*2500*/  IMAD R9, R17, UR4, RZ ;  /* 0x0000000411097c24 */ /* 0x001fe4000f8e02ff */
[----:B------:R-:W-:Y:S02]  /*2510*/  IMAD R3, R31, UR6, RZ ;  /* 0x000000061f037c24 */ /* 0x000fe4000f8e02ff */
[C---:B------:R-:W-:Y:S02]  /*2520*/  IMAD R9, R16.reuse, UR5, R9 ;  /* 0x0000000510097c24 */ /* 0x040fe4000f8e0209 */
[----:B------:R-:W-:Y:S01]  /*2530*/  IMAD.WIDE.U32 R16, R16, UR4, R6 ;  /* 0x0000000410107c25 */ /* 0x000fe2000f8e0006 */
[----:B------:R-:W2:Y:S03]  /*2540*/  LDCU.64 UR4, c[0x0][0x408] ;  /* 0x00008100ff0477ac */ /* 0x000ea60008000a00 */
[----:B------:R-:W-:Y:S01]  /*2550*/  IMAD R3, R30, UR7, R3 ;  /* 0x000000071e037c24 */ /* 0x000fe2000f8e0203 */
[----:B------:R-:W-:-:S03]  /*2560*/  IADD3 R17, PT, PT, R17, R9, RZ ;  /* 0x0000000911117210 */ /* 0x000fc60007ffe0ff */
[----:B------:R-:W-:-:S04]  /*2570*/  IMAD.WIDE.U32 R30, R30, UR6, R16 ;  /* 0x000000061e1e7c25 */ /* 0x000fc8000f8e0010 */
[----:B------:R-:W-:Y:S01]  /*2580*/  IMAD.IADD R3, R31, 0x1, R3 ;  /* 0x000000011f037824 */ /* 0x000fe200078e0203 */
[----:B--2---:R-:W-:-:S04]  /*2590*/  LEA R4, P0, R30, UR4, 0x2 ;  /* 0x000000041e047c11 */ /* 0x004fc8000f8010ff */
[----:B------:R-:W-:Y:S01]  /*25a0*/  LEA.HI.X R5, R30, UR5, R3, 0x2, P0 ;  /* 0x000000051e057c11 */ /* 0x000fe200080f1403 */
[----:B---3--:R-:W-:-:S05]  /*25b0*/  FADD.FTZ R3, -R0, -RZ ;  /* 0x800000ff00037221 */ /* 0x008fca0000010100 */
[----:B------:R1:W-:Y:S01]  /*25c0*/  STG.E desc[UR12][R4.64], R3 ;  /* 0x0000000304007986 */ /* 0x0003e2000c10190c */
[----:B------:R-:W-:Y:S05]  /*25d0*/  BRA `(.L_x_1003) ;  /* 0x0000000000547947 */ /* 0x000fea0003800000 */
.L_x_1016:
[----:B------:R-:W0:Y:S01]  /*25e0*/  LDCU.64 UR8, c[0x0][0x428] ;  /* 0x00008500ff0877ac */ /* 0x000e220008000a00 */
[----:B------:R-:W-:Y:S01]  /*25f0*/  IMAD.MOV.U32 R22, RZ, RZ, R26 ;  /* 0x000000ffff167224 */ /* 0x000fe200078e001a */
[----:B------:R-:W1:Y:S01]  /*2600*/  LDCU.128 UR4, c[0x0][0x430] ;  /* 0x00008600ff0477ac */ /* 0x000e620008000c00 */
[----:B------:R-:W2:Y:S01]  /*2610*/  LDCU.64 UR10, c[0x0][0x358] ;  /* 0x00006b00ff0a77ac */ /* 0x000ea20008000a00 */
[----:B0-----:R-:W-:Y:S01]  /*2620*/  IMAD R0, R19, UR8, RZ ;  /* 0x0000000813007c24 */ /* 0x001fe2000f8e02ff */
[----:B------:R-:W-:Y:S01]  /*2630*/  MOV R19, R25 ;  /* 0x0000001900137202 */ /* 0x000fe20000000f00 */
[----:B------:R-:W-:-:S04]  /*2640*/  IMAD.WIDE.U32 R4, R27, UR8, RZ ;  /* 0x000000081b047c25 */ /* 0x000fc8000f8e00ff */
[----:B------:R-:W-:Y:S01]  /*2650*/  IMAD R27, R27, UR9, R0 ;  /* 0x000000091b1b7c24 */ /* 0x000fe2000f8e0200 */
[----:B------:R-:W0:Y:S01]  /*2660*/  LDCU.64 UR8, c[0x0][0x408] ;  /* 0x00008100ff0877ac */ /* 0x000e220008000a00 */
[----:B-1----:R-:W-:Y:S02]  /*2670*/  IMAD R3, R17, UR4, RZ ;  /* 0x0000000411037c24 */ /* 0x002fe4000f8e02ff */
[----:B------:R-:W-:Y:S01]  /*2680*/  IMAD R7, R31, UR6, RZ ;  /* 0x000000061f077c24 */ /* 0x000fe2000f8e02ff */
[----:B------:R-:W-:Y:S01]  /*2690*/  IADD3 R5, PT, PT, R5, R27, RZ ;  /* 0x0000001b05057210 */ /* 0x000fe20007ffe0ff */
[----:B------:R-:W-:Y:S02]  /*26a0*/  IMAD R3, R16, UR5, R3 ;  /* 0x0000000510037c24 */ /* 0x000fe4000f8e0203 */
[----:B------:R-:W-:Y:S02]  /*26b0*/  IMAD R7, R30, UR7, R7 ;  /* 0x000000071e077c24 */ /* 0x000fe4000f8e0207 */
[----:B------:R-:W-:-:S04]  /*26c0*/  IMAD.WIDE.U32 R4, R16, UR4, R4 ;  /* 0x0000000410047c25 */ /* 0x000fc8000f8e0004 */
[----:B------:R-:W-:Y:S02]  /*26d0*/  IMAD.IADD R5, R5, 0x1, R3 ;  /* 0x0000000105057824 */ /* 0x000fe400078e0203 */
[----:B------:R-:W-:-:S05]  /*26e0*/  IMAD.WIDE.U32 R4, R30, UR6, R4 ;  /* 0x000000061e047c25 */ /* 0x000fca000f8e0004 */
[----:B------:R-:W-:Y:S02]  /*26f0*/  IADD3 R7, PT, PT, R5, R7, RZ ;  /* 0x0000000705077210 */ /* 0x000fe40007ffe0ff */
[----:B0-----:R-:W-:-:S04]  /*2700*/  LEA R6, P0, R4, UR8, 0x2 ;  /* 0x0000000804067c11 */ /* 0x001fc8000f8010ff */
[----:B------:R-:W-:-:S05]  /*2710*/  LEA.HI.X R7, R4, UR9, R7, 0x2, P0 ;  /* 0x0000000904077c11 */ /* 0x000fca00080f1407 */
[----:B--2---:R0:W-:Y:S04]  /*2720*/  STG.E desc[UR10][R6.64], RZ ;  /* 0x000000ff06007986 */ /* 0x0041e8000c10190a */
.L_x_1003:
[----:B0-234-:R-:W-:Y:S05]  /*2730*/  BSYNC.RECONVERGENT B6 ;  /* 0x0000000000067941 */ /* 0x01dfea0003800200 */
.L_x_1002:
[----:B------:R-:W-:-:S04]  /*2740*/  ISETP.NE.U32.AND P0, PT, R24, RZ, PT ;  /* 0x000000ff1800720c */ /* 0x000fc80003f05070 */
[----:B------:R-:W-:-:S13]  /*2750*/  ISETP.NE.AND.EX P0, PT, R23, RZ, PT, P0 ;  /* 0x000000ff1700720c */ /* 0x000fda0003f05300 */
[----:B------:R-:W-:Y:S05]  /*2760*/  @!P0 EXIT ;  /* 0x000000000000894d */ /* 0x000fea0003800000 */
[----:B------:R-:W-:Y:S01]  /*2770*/  BSSY.RECONVERGENT B6, `(.L_x_1019) ;  /* 0x0000202000067945 */ /* 0x000fe20003800200 */
.L_x_1054:
[----:B0-----:R-:W0:Y:S01]  /*2780*/  LDCU UR4, c[0x0][0x394] ;  /* 0x00007280ff0477ac */ /* 0x001e220008000800 */
[----:B------:R-:W-:Y:S01]  /*2790*/  SHF.R.S32.HI R10, RZ, 0x1f, R22 ;  /* 0x0000001fff0a7819 */ /* 0x000fe20000011416 */
[----:B------:R-:W-:Y:S03]  /*27a0*/  BSSY.RECONVERGENT B0, `(.L_x_1020) ;  /* 0x000002c000007945 */ /* 0x000fe60003800200 */
[----:B0-----:R-:W-:-:S04]  /*27b0*/  LOP3.LUT R0, R10, UR4, RZ, 0xfc, !PT ;  /* 0x000000040a007c12 */ /* 0x001fc8000f8efcff */
[----:B------:R-:W-:-:S13]  /*27c0*/  ISETP.NE.U32.AND P0, PT, R0, RZ, PT ;  /* 0x000000ff0000720c */ /* 0x000fda0003f05070 */
[----:B-1----:R-:W-:Y:S05]  /*27d0*/  @P0 BRA `(.L_x_1021) ;  /* 0x0000000000600947 */ /* 0x002fea0003800000 */
[----:B------:R-:W0:Y:S01]  /*27e0*/  LDCU UR4, c[0x0][0x390] ;  /* 0x00007200ff0477ac */ /* 0x000e220008000800 */
[----:B------:R-:W-:Y:S01]  /*27f0*/  IMAD.MOV.U32 R16, RZ, RZ, RZ ;  /* 0x000000ffff107224 */ /* 0x000fe200078e00ff */
[----:B0-----:R-:W0:Y:S01]  /*2800*/  I2F.U32.RP R7, UR4 ;  /* 0x0000000400077d06 */ /* 0x001e220008209000 */
[----:B------:R-:W-:-:S07]  /*2810*/  ISETP.NE.U32.AND P2, PT, RZ, UR4, PT ;  /* 0x00000004ff007c0c */ /* 0x000fce000bf45070 */
[----:B0-----:R-:W1:Y:S02]  /*2820*/  MUFU.RCP R7, R7 ;  /* 0x0000000700077308 */ /* 0x001e640000001000 */
[----:B-1----:R-:W-:Y:S02]  /*2830*/  VIADD R4, R7, 0xffffffe ;  /* 0x0ffffffe07047836 */ /* 0x002fe40000000000 */
        /* <DEDUP_REMOVED lines=18> */
.L_x_1021:
[----:B------:R-:W0:Y:S01]  /*2960*/  LDCU.64 UR4, c[0x0][0x390] ;  /* 0x00007200ff0477ac */ /* 0x000e220008000a00 */
[----:B------:R-:W-:Y:S01]  /*2970*/  IMAD.MOV.U32 R11, RZ, RZ, R22 ;  /* 0x000000ffff0b7224 */ /* 0x000fe200078e0016 */
[----:B------:R-:W-:Y:S02]  /*2980*/  MOV R0, 0x29c0 ;  /* 0x000029c000007802 */ /* 0x000fe40000000f00 */
[----:B0-----:R-:W-:Y:S01]  /*2990*/  MOV R9, UR4 ;  /* 0x0000000400097c02 */ /* 0x001fe20008000f00 */
[----:B------:R-:W-:-:S07]  /*29a0*/  IMAD.U32 R8, RZ, RZ, UR5 ;  /* 0x00000005ff087e24 */ /* 0x000fce000f8e00ff */
[----:B-1----:R-:W-:Y:S05]  /*29b0*/  CALL.REL.NOINC `($__internal_18_$__cuda_sm20_div_s64) ;  /* 0x0000001c007c7944 */ /* 0x002fea0003c00000 */
[----:B------:R-:W-:Y:S01]  /*29c0*/  IADD3 R7, P0, PT, RZ, -R3, RZ ;  /* 0x80000003ff077210 */ /* 0x000fe20007f1e0ff */
[----:B------:R-:W-:-:S03]  /*29d0*/  IMAD.MOV.U32 R23, RZ, RZ, R10 ;  /* 0x000000ffff177224 */ /* 0x000fc600078e000a */
[----:B------:R-:W-:Y:S01]  /*29e0*/  IADD3.X R0, PT, PT, RZ, ~R6, RZ, P0, !PT ;  /* 0x80000006ff007210 */ /* 0x000fe200007fe4ff */
[----:B------:R-:W-:-:S04]  /*29f0*/  IMAD.WIDE.U32 R4, R7, UR42, R22 ;  /* 0x0000002a07047c25 */ /* 0x000fc8000f8e0016 */
[----:B------:R-:W-:Y:S01]  /*2a00*/  IMAD R0, R0, UR42, RZ ;  /* 0x0000002a00007c24 */ /* 0x000fe2000f8e02ff */
[----:B------:R-:W-:-:S03]  /*2a10*/  MOV R17, R4 ;  /* 0x0000000400117202 */ /* 0x000fc60000000f00 */
[----:B------:R-:W-:-:S04]  /*2a20*/  IMAD R7, R7, UR43, R0 ;  /* 0x0000002b07077c24 */ /* 0x000fc8000f8e0200 */
[----:B------:R-:W-:Y:S01]  /*2a30*/  IMAD.IADD R16, R7, 0x1, R5 ;  /* 0x0000000107107824 */ /* 0x000fe200078e0205 */
[----:B------:R-:W-:Y:S01]  /*2a40*/  MOV R7, R6 ;  /* 0x0000000600077202 */ /* 0x000fe20000000f00 */
[----:B------:R-:W-:-:S07]  /*2a50*/  IMAD.MOV.U32 R6, RZ, RZ, R3 ;  /* 0x000000ffff067224 */ /* 0x000fce00078e0003 */
.L_x_1022:
[----:B------:R-:W-:Y:S05]  /*2a60*/  BSYNC.RECONVERGENT B0 ;  /* 0x0000000000007941 */ /* 0x000fea0003800200 */
.L_x_1020:
        /* <DEDUP_REMOVED lines=25> */
.L_x_1024:
        /* <DEDUP_REMOVED lines=9> */
.L_x_1025:
[----:B------:R-:W-:Y:S05]  /*2c90*/  BSYNC.RECONVERGENT B0 ;  /* 0x0000000000007941 */ /* 0x000fea0003800200 */
.L_x_1023:
        /* <DEDUP_REMOVED lines=25> */
.L_x_1027:
        /* <DEDUP_REMOVED lines=10> */
.L_x_1028:
[----:B------:R-:W-:Y:S05]  /*2ed0*/  BSYNC.RECONVERGENT B0 ;  /* 0x0000000000007941 */ /* 0x000fea0003800200 */
.L_x_1026:
        /* <DEDUP_REMOVED lines=25> */
.L_x_1030:
        /* <DEDUP_REMOVED lines=9> */
.L_x_1031:
[----:B------:R-:W-:Y:S05]  /*3100*/  BSYNC.RECONVERGENT B0 ;  /* 0x0000000000007941 */ /* 0x000fea0003800200 */
.L_x_1029:
        /* <DEDUP_REMOVED lines=42> */
.L_x_1035:
[----:B------:R-:W-:Y:S05]  /*33b0*/  BSYNC.RECONVERGENT B8 ;  /* 0x0000000000087941 */ /* 0x000fea0003800200 */
.L_x_1034:
[----:B------:R-:W0:Y:S01]  /*33c0*/  LDCU.128 UR4, c[0x0][0x3b0] ;  /* 0x00007600ff0477ac */ /* 0x000e220008000c00 */
[----:B------:R-:W-:Y:S01]  /*33d0*/  IMAD R7, R25, UR52, RZ ;  /* 0x0000003419077c24 */ /* 0x000fe2000f8e02ff */
[----:B------:R-:W1:Y:S03]  /*33e0*/  LDCU.64 UR8, c[0x0][0x358] ;  /* 0x00006b00ff0877ac */ /* 0x000e660008000a00 */
[----:B------:R-:W-:Y:S02]  /*33f0*/  IMAD R7, R24, UR53, R7 ;  /* 0x0000003518077c24 */ /* 0x000fe4000f8e0207 */
[----:B0-----:R-:W-:Y:S02]  /*3400*/  IMAD R0, R16, UR4, RZ ;  /* 0x0000000410007c24 */ /* 0x001fe4000f8e02ff */
[----:B------:R-:W-:-:S04]  /*3410*/  IMAD.WIDE.U32 R4, R17, UR4, RZ ;  /* 0x0000000411047c25 */ /* 0x000fc8000f8e00ff */
[----:B------:R-:W-:Y:S01]  /*3420*/  IMAD R3, R17, UR5, R0 ;  /* 0x0000000511037c24 */ /* 0x000fe2000f8e0200 */
[----:B------:R-:W0:Y:S03]  /*3430*/  LDCU.64 UR4, c[0x0][0x388] ;  /* 0x00007100ff0477ac */ /* 0x000e260008000a00 */
[----:B------:R-:W-:Y:S02]  /*3440*/  IMAD.IADD R5, R5, 0x1, R3 ;  /* 0x0000000105057824 */ /* 0x000fe400078e0203 */
[----:B------:R-:W-:Y:S02]  /*3450*/  IMAD R3, R29, UR54, RZ ;  /* 0x000000361d037c24 */ /* 0x000fe4000f8e02ff */
[----:B------:R-:W-:-:S04]  /*3460*/  IMAD.WIDE.U32 R4, R24, UR52, R4 ;  /* 0x0000003418047c25 */ /* 0x000fc8000f8e0004 */
[C---:B------:R-:W-:Y:S01]  /*3470*/  IMAD R3, R28.reuse, UR55, R3 ;  /* 0x000000371c037c24 */ /* 0x040fe2000f8e0203 */
[----:B------:R-:W-:Y:S01]  /*3480*/  IADD3 R5, PT, PT, R5, R7, RZ ;  /* 0x0000000705057210 */ /* 0x000fe20007ffe0ff */
[----:B------:R-:W-:Y:S02]  /*3490*/  IMAD R7, R27, UR6, RZ ;  /* 0x000000061b077c24 */ /* 0x000fe4000f8e02ff */
[----:B------:R-:W-:-:S04]  /*34a0*/  IMAD.WIDE.U32 R4, R28, UR54, R4 ;  /* 0x000000361c047c25 */ /* 0x000fc8000f8e0004 */
[----:B------:R-:W-:Y:S02]  /*34b0*/  IMAD.IADD R5, R5, 0x1, R3 ;  /* 0x0000000105057824 */ /* 0x000fe400078e0203 */
[C---:B------:R-:W-:Y:S02]  /*34c0*/  IMAD R3, R26.reuse, UR7, R7 ;  /* 0x000000071a037c24 */ /* 0x040fe4000f8e0207 */
[----:B------:R-:W-:-:S05]  /*34d0*/  IMAD.WIDE.U32 R26, R26, UR6, R4 ;  /* 0x000000061a1a7c25 */ /* 0x000fca000f8e0004 */
[----:B------:R-:W-:Y:S02]  /*34e0*/  IADD3 R3, PT, PT, R27, R3, RZ ;  /* 0x000000031b037210 */ /* 0x000fe40007ffe0ff */
[----:B0-----:R-:W-:-:S04]  /*34f0*/  LEA R4, P0, R26, UR4, 0x2 ;  /* 0x000000041a047c11 */ /* 0x001fc8000f8010ff */
[----:B------:R-:W-:-:S05]  /*3500*/  LEA.HI.X R5, R26, UR5, R3, 0x2, P0 ;  /* 0x000000051a057c11 */ /* 0x000fca00080f1403 */
[----:B-1----:R0:W2:Y:S01]  /*3510*/  LDG.E R0, desc[UR8][R4.64] ;  /* 0x0000000804007981 */ /* 0x0020a2000c1e1900 */
        /* <DEDUP_REMOVED lines=12> */
[----:B0-----:R-:W-:-:S04]  /*35e0*/  LEA R4, P0, R28, UR40, 0x2 ;  /* 0x000000281c047c11 */ /* 0x001fc8000f8010ff */
[----:B------:R-:W-:Y:S01]  /*35f0*/  LEA.HI.X R5, R28, UR41, R3, 0x2, P0 ;  /* 0x000000291c057c11 */ /* 0x000fe200080f1403 */
[----:B--2---:R-:W-:-:S05]  /*3600*/  FADD.FTZ R3, -R0, -RZ ;  /* 0x800000ff00037221 */ /* 0x004fca0000010100 */
[----:B------:R0:W-:Y:S01]  /*3610*/  STG.E desc[UR8][R4.64], R3 ;  /* 0x0000000304007986 */ /* 0x0001e2000c101908 */
[----:B------:R-:W-:Y:S05]  /*3620*/  BRA `(.L_x_1036) ;  /* 0x0000000000407947 */ /* 0x000fea0003800000 */
.L_x_1033:
[----:B------:R-:W-:Y:S01]  /*3630*/  IMAD R16, R16, UR38, RZ ;  /* 0x0000002610107c24 */ /* 0x000fe2000f8e02ff */
[----:B------:R-:W0:Y:S01]  /*3640*/  LDCU.64 UR4, c[0x0][0x358] ;  /* 0x00006b00ff0477ac */ /* 0x000e220008000a00 */
[----:B------:R-:W-:-:S04]  /*3650*/  IMAD.WIDE.U32 R4, R17, UR38, RZ ;  /* 0x0000002611047c25 */ /* 0x000fc8000f8e00ff */
[----:B------:R-:W-:Y:S02]  /*3660*/  IMAD R17, R17, UR39, R16 ;  /* 0x0000002711117c24 */ /* 0x000fe4000f8e0210 */
[----:B------:R-:W-:Y:S02]  /*3670*/  IMAD R3, R25, UR44, RZ ;  /* 0x0000002c19037c24 */ /* 0x000fe4000f8e02ff */
        /* <DEDUP_REMOVED lines=8> */
[----:B------:R-:W-:-:S04]  /*3700*/  LEA R6, P0, R4, UR40, 0x2 ;  /* 0x0000002804067c11 */ /* 0x000fc8000f8010ff */
[----:B------:R-:W-:-:S05]  /*3710*/  LEA.HI.X R7, R4, UR41, R7, 0x2, P0 ;  /* 0x0000002904077c11 */ /* 0x000fca00080f1407 */
[----:B0-----:R1:W-:Y:S04]  /*3720*/  STG.E desc[UR4][R6.64], RZ ;  /* 0x000000ff06007986 */ /* 0x0013e8000c101904 */
.L_x_1036:
[----:B------:R-:W-:Y:S05]  /*3730*/  BSYNC.RECONVERGENT B7 ;  /* 0x0000000000077941 */ /* 0x000fea0003800200 */
.L_x_1032:
[----:B------:R-:W2:Y:S01]  /*3740*/  LDCU UR4, c[0x0][0x394] ;  /* 0x00007280ff0477ac */ /* 0x000ea20008000800 */
[----:B------:R-:W-:Y:S01]  /*3750*/  IADD3 R16, P1, PT, R2, R22, RZ ;  /* 0x0000001602107210 */ /* 0x000fe20007f3e0ff */
[----:B------:R-:W-:Y:S03]  /*3760*/  BSSY.RECONVERGENT B0, `(.L_x_1037) ;  /* 0x000002e000007945 */ /* 0x000fe60003800200 */
[----:B------:R-:W-:Y:S01]  /*3770*/  SHF.R.S32.HI R17, RZ, 0x1f, R16 ;  /* 0x0000001fff117819 */ /* 0x000fe20000011410 */
[----:B------:R-:W-:-:S03]  /*3780*/  IMAD.X R19, RZ, RZ, R19, P1 ;  /* 0x000000ffff137224 */ /* 0x000fc600008e0613 */
[----:B--2---:R-:W-:-:S04]  /*3790*/  LOP3.LUT R0, R17, UR4, RZ, 0xfc, !PT ;  /* 0x0000000411007c12 */ /* 0x004fc8000f8efcff */
[----:B------:R-:W-:-:S13]  /*37a0*/  ISETP.NE.U32.AND P0, PT, R0, RZ, PT ;  /* 0x000000ff0000720c */ /* 0x000fda0003f05070 */
[----:B------:R-:W-:Y:S05]  /*37b0*/  @P0 BRA `(.L_x_1038) ;  /* 0x0000000000600947 */ /* 0x000fea0003800000 */
[----:B------:R-:W1:Y:S01]  /*37c0*/  LDCU UR4, c[0x0][0x390] ;  /* 0x00007200ff0477ac */ /* 0x000e620008000800 */
[----:B------:R-:W-:Y:S01]  /*37d0*/  MOV R22, RZ ;  /* 0x000000ff00167202 */ /* 0x000fe20000000f00 */
[----:B-1----:R-:W1:Y:S01]  /*37e0*/  I2F.U32.RP R7, UR4 ;  /* 0x0000000400077d06 */ /* 0x002e620008209000 */
[----:B------:R-:W-:-:S07]  /*37f0*/  ISETP.NE.U32.AND P2, PT, RZ, UR4, PT ;  /* 0x00000004ff007c0c */ /* 0x000fce000bf45070 */
[----:B-1----:R-:W0:Y:S02]  /*3800*/  MUFU.RCP R7, R7 ;  /* 0x0000000700077308 */ /* 0x002e240000001000 */
        /* <DEDUP_REMOVED lines=19> */
.L_x_1038:
[----:B------:R-:W2:Y:S01]  /*3940*/  LDCU.64 UR4, c[0x0][0x390] ;  /* 0x00007200ff0477ac */ /* 0x000ea20008000a00 */
[----:B------:R-:W-:Y:S01]  /*3950*/  MOV R11, R16 ;  /* 0x00000010000b7202 */ /* 0x000fe20000000f00 */
[----:B------:R-:W-:Y:S01]  /*3960*/  IMAD.MOV.U32 R10, RZ, RZ, R17 ;  /* 0x000000ffff0a7224 */ /* 0x000fe200078e0011 */
[----:B------:R-:W-:Y:S01]  /*3970*/  MOV R0, 0x39b0 ;  /* 0x000039b000007802 */ /* 0x000fe20000000f00 */
[----:B--2---:R-:W-:Y:S01]  /*3980*/  IMAD.U32 R9, RZ, RZ, UR4 ;  /* 0x00000004ff097e24 */ /* 0x004fe2000f8e00ff */
[----:B------:R-:W-:-:S07]  /*3990*/  MOV R8, UR5 ;  /* 0x0000000500087c02 */ /* 0x000fce0008000f00 */
[----:B01----:R-:W-:Y:S05]  /*39a0*/  CALL.REL.NOINC `($__internal_18_$__cuda_sm20_div_s64) ;  /* 0x0000000c00807944 */ /* 0x003fea0003c00000 */
[----:B------:R-:W-:-:S04]  /*39b0*/  IADD3 R7, P0, PT, RZ, -R3, RZ ;  /* 0x80000003ff077210 */ /* 0x000fc80007f1e0ff */
[----:B------:R-:W-:Y:S01]  /*39c0*/  IADD3.X R0, PT, PT, RZ, ~R6, RZ, P0, !PT ;  /* 0x80000006ff007210 */ /* 0x000fe200007fe4ff */
[----:B------:R-:W-:-:S04]  /*39d0*/  IMAD.WIDE.U32 R4, R7, UR42, R16 ;  /* 0x0000002a07047c25 */ /* 0x000fc8000f8e0010 */
[----:B------:R-:W-:Y:S02]  /*39e0*/  IMAD R0, R0, UR42, RZ ;  /* 0x0000002a00007c24 */ /* 0x000fe4000f8e02ff */
[----:B------:R-:W-:Y:S02]  /*39f0*/  IMAD.MOV.U32 R23, RZ, RZ, R4 ;  /* 0x000000ffff177224 */ /* 0x000fe400078e0004 */
[----:B------:R-:W-:-:S05]  /*3a00*/  IMAD R7, R7, UR43, R0 ;  /* 0x0000002b07077c24 */ /* 0x000fca000f8e0200 */
[----:B------:R-:W-:Y:S01]  /*3a10*/  IADD3 R22, PT, PT, R7, R5, RZ ;  /* 0x0000000507167210 */ /* 0x000fe20007ffe0ff */
[----:B------:R-:W-:Y:S01]  /*3a20*/  IMAD.MOV.U32 R7, RZ, RZ, R6 ;  /* 0x000000ffff077224 */ /* 0x000fe200078e0006 */
[----:B------:R-:W-:-:S07]  /*3a30*/  MOV R6, R3 ;  /* 0x0000000300067202 */ /* 0x000fce0000000f00 */
.L_x_1039:
[----:B------:R-:W-:Y:S05]  /*3a40*/  BSYNC.RECONVERGENT B0 ;  /* 0x0000000000007941 */ /* 0x000fea0003800200 */
.L_x_1037:
        /* <DEDUP_REMOVED lines=25> */
.L_x_1041:
        /* <DEDUP_REMOVED lines=9> */
.L_x_1042:
[----:B------:R-:W-:Y:S05]  /*3c70*/  BSYNC.RECONVERGENT B0 ;  /* 0x0000000000007941 */ /* 0x000fea0003800200 */
.L_x_1040:
        /* <DEDUP_REMOVED lines=25> */
.L_x_1044:
        /* <DEDUP_REMOVED lines=11> */
.L_x_1045:
[----:B------:R-:W-:Y:S05]  /*3ec0*/  BSYNC.RECONVERGENT B0 ;  /* 0x0000000000007941 */ /* 0x000fea0003800200 */
.L_x_1043:
        /* <DEDUP_REMOVED lines=25> */
.L_x_1047:
        /* <DEDUP_REMOVED lines=9> */
.L_x_1048:
[----:B------:R-:W-:Y:S05]  /*40f0*/  BSYNC.RECONVERGENT B0 ;  /* 0x0000000000007941 */ /* 0x000fea0003800200 */
.L_x_1046:
        /* <DEDUP_REMOVED lines=42> */
.L_x_1052:
[----:B------:R-:W-:Y:S05]  /*43a0*/  BSYNC.RECONVERGENT B8 ;  /* 0x0000000000087941 */ /* 0x000fea0003800200 */
.L_x_1051:
        /* <DEDUP_REMOVED lines=39> */
.L_x_1050:
        /* <DEDUP_REMOVED lines=16> */
.L_x_1053:
[----:B------:R-:W-:Y:S05]  /*4720*/  BSYNC.RECONVERGENT B7 ;  /* 0x0000000000077941 */ /* 0x000fea0003800200 */
.L_x_1049:
[----:B------:R-:W2:Y:S01]  /*4730*/  LDCU.64 UR4, c[0x0][0x380] ;  /* 0x00007000ff0477ac */ /* 0x000ea20008000a00 */
[----:B------:R-:W-:-:S05]  /*4740*/  IADD3 R22, P0, PT, R2, R16, RZ ;  /* 0x0000001002167210 */ /* 0x000fca0007f1e0ff */
[----:B------:R-:W-:Y:S01]  /*4750*/  IMAD.X R19, RZ, RZ, R19, P0 ;  /* 0x000000ffff137224 */ /* 0x000fe200000e0613 */
[----:B--2---:R-:W-:-:S04]  /*4760*/  ISETP.GE.U32.AND P0, PT, R22, UR4, PT ;  /* 0x0000000416007c0c */ /* 0x004fc8000bf06070 */
[----:B------:R-:W-:-:S13]  /*4770*/  ISETP.GE.AND.EX P0, PT, R19, UR5, PT, P0 ;  /* 0x0000000513007c0c */ /* 0x000fda000bf06300 */
[----:B------:R-:W-:Y:S05]  /*4780*/  @!P0 BRA `(.L_x_1054) ;  /* 0xffffffdc00fc8947 */ /* 0x000fea000383ffff */
[----:B------:R-:W-:Y:S05]  /*4790*/  BSYNC.RECONVERGENT B6 ;  /* 0x0000000000067941 */ /* 0x000fea0003800200 */
.L_x_1019:
[----:B------:R-:W-:Y:S05]  /*47a0*/  EXIT ;  /* 0x000000000000794d */ /* 0x000fea0003800000 */
        .weak           $__internal_18_$__cuda_sm20_div_s64
        .type           $__internal_18_$__cuda_sm20_div_s64,@function
        .size           $__internal_18_$__cuda_sm20_div_s64,($__internal_19_$__cuda_sm20_div_u64 - $__internal_18_$__cuda_sm20_div_s64)
$__internal_18_$__cuda_sm20_div_s64:
        /* <DEDUP_REMOVED lines=27> */
[----:B------:R-:W-:Y:S01]  /*4960*/  IMAD.WIDE.U32 R6, R13, R14, RZ ;  /* 0x0000000e0d067225 */ /* 0x000fe200078e00ff */
        /* <DEDUP_REMOVED lines=27> */
[----:B------:R-:W-:Y:S02]  /*4b20*/  IADD3 R3, P1, PT, -R6, R3, RZ ;  /* 0x0000000306037210 */ /* 0x000fe40007f3e1ff */
[----:B------:R-:W-:Y:S01]  /*4b30*/  IADD3 R6, P2, PT, R12, 0x1, RZ ;  /* 0x000000010c067810 */ /* 0x000fe20007f5e0ff */
        /* <DEDUP_REMOVED lines=17> */
[----:B------:R-:W-:Y:S02]  /*4c50*/  LOP3.LUT R6, R8, R10, RZ, 0x3c, !PT ;  /* 0x0000000a08067212 */ /* 0x000fe400078e3cff */
[-C--:B------:R-:W-:Y:S02]  /*4c60*/  IADD3 R3, P2, PT, RZ, -R4.reuse, RZ ;  /* 0x80000004ff037210 */ /* 0x080fe40007f5e0ff */
[----:B------:R-:W-:Y:S02]  /*4c70*/  ISETP.GE.AND P1, PT, R6, RZ, PT ;  /* 0x000000ff0600720c */ /* 0x000fe40003f26270 */
[----:B------:R-:W-:Y:S01]  /*4c80*/  ISETP.NE.U32.AND P0, PT, R9, RZ, PT ;  /* 0x000000ff0900720c */ /* 0x000fe20003f05070 */
[----:B------:R-:W-:Y:S01]  /*4c90*/  IMAD.X R6, RZ, RZ, ~R5, P2 ;  /* 0x000000ffff067224 */ /* 0x000fe200010e0e05 */
[----:B------:R-:W-:Y:S02]  /*4ca0*/  SEL R3, R3, R4, !P1 ;  /* 0x0000000403037207 */ /* 0x000fe40004800000 */
[----:B------:R-:W-:-:S02]  /*4cb0*/  MOV R4, R0 ;  /* 0x0000000000047202 */ /* 0x000fc40000000f00 */
[----:B------:R-:W-:Y:S01]  /*4cc0*/  SEL R6, R6, R5, !P1 ;  /* 0x0000000506067207 */ /* 0x000fe20004800000 */
[----:B------:R-:W-:Y:S01]  /*4cd0*/  IMAD.MOV.U32 R5, RZ, RZ, 0x0 ;  /* 0x00000000ff057424 */ /* 0x000fe200078e00ff */
[----:B------:R-:W-:-:S04]  /*4ce0*/  ISETP.NE.AND.EX P0, PT, R8, RZ, PT, P0 ;  /* 0x000000ff0800720c */ /* 0x000fc80003f05300 */
[----:B------:R-:W-:Y:S02]  /*4cf0*/  SEL R3, R3, 0xffffffff, P0 ;  /* 0xffffffff03037807 */ /* 0x000fe40000000000 */
[----:B------:R-:W-:Y:S01]  /*4d00*/  SEL R6, R6, 0xffffffff, P0 ;  /* 0xffffffff06067807 */ /* 0x000fe20000000000 */
[----:B------:R-:W-:Y:S06]  /*4d10*/  RET.REL.NODEC R4 `(_ZN2at6native45_GLOBAL__N__efdd3984_12_NLLLoss2d_cu_e9278b4635nll_loss2d_forward_no_reduce_kernelIfEEvlNS_27GenericPackedTensorAccessorIT_Lm4ENS_16DefaultPtrTraitsElEENS3_IlLm3ES5_lEENS3_IS4_Lm3ES5_lEEPKS4_l) ;  /* 0xffffffb004b87950 */ /* 0x000fec0003c3ffff */
        .weak           $__internal_19_$__cuda_sm20_div_u64
        .type           $__internal_19_$__cuda_sm20_div_u64,@function
        .size           $__internal_19_$__cuda_sm20_div_u64,($__internal_20_$__cuda_sm20_rem_s64 - $__internal_19_$__cuda_sm20_div_u64)
$__internal_19_$__cuda_sm20_div_u64:
[----:B------:R-:W-:Y:S01]  /*4d20*/  MOV R10, R2 ;  /* 0x00000002000a7202 */ /* 0x000fe20000000f00 */
[----:B------:R-:W-:-:S05]  /*4d30*/  IMAD.MOV.U32 R11, RZ, RZ, RZ ;  /* 0x000000ffff0b7224 */ /* 0x000fca00078e00ff */
        /* <DEDUP_REMOVED lines=8> */
[----:B------:R-:W-:Y:S01]  /*4dc0*/  IMAD R9, R5, R2, R9 ;  /* 0x0000000205097224 */ /* 0x000fe200078e0209 */
[----:B------:R-:W-:-:S05]  /*4dd0*/  IADD3 R13, P0, PT, RZ, -R8, RZ ;  /* 0x80000008ff0d7210 */ /* 0x000fca0007f1e0ff */
[----:B------:R-:W-:-:S04]  /*4de0*/  IMAD.HI.U32 R8, R4, R13, RZ ;  /* 0x0000000d04087227 */ /* 0x000fc800078e00ff */
[----:B------:R-:W-:Y:S01]  /*4df0*/  IMAD.X R15, RZ, RZ, ~R9, P0 ;  /* 0x000000ffff0f7224 */ /* 0x000fe200000e0e09 */
[----:B------:R-:W-:-:S03]  /*4e00*/  MOV R9, R4 ;  /* 0x0000000400097202 */ /* 0x000fc60000000f00 */
[-C--:B------:R-:W-:Y:S02]  /*4e10*/  IMAD R11, R5, R15.reuse, RZ ;  /* 0x0000000f050b7224 */ /* 0x080fe400078e02ff */
[----:B------:R-:W-:-:S04]  /*4e20*/  IMAD.WIDE.U32 R8, P0, R4, R15, R8 ;  /* 0x0000000f04087225 */ /* 0x000fc80007800008 */
[----:B------:R-:W-:-:S04]  /*4e30*/  IMAD.HI.U32 R15, R5, R15, RZ ;  /* 0x0000000f050f7227 */ /* 0x000fc800078e00ff */
[----:B------:R-:W-:-:S05]  /*4e40*/  IMAD.HI.U32 R8, P1, R5, R13, R8 ;  /* 0x0000000d05087227 */ /* 0x000fca0007820008 */
[----:B------:R-:W-:Y:S01]  /*4e50*/  IADD3 R9, P2, PT, R11, R8, RZ ;  /* 0x000000080b097210 */ /* 0x000fe20007f5e0ff */
[----:B------:R-:W-:-:S04]  /*4e60*/  IMAD.X R8, R15, 0x1, R5, P0 ;  /* 0x000000010f087824 */ /* 0x000fc800000e0605 */
[----:B------:R-:W-:Y:S01]  /*4e70*/  IMAD.WIDE.U32 R4, R9, R2, RZ ;  /* 0x0000000209047225 */ /* 0x000fe200078e00ff */
[----:B------:R-:W-:Y:S02]  /*4e80*/  IADD3.X R11, PT, PT, RZ, RZ, R8, P2, P1 ;  /* 0x000000ffff0b7210 */ /* 0x000fe400017e2408 */
[----:B------:R-:W-:-:S03]  /*4e90*/  IADD3 R13, P0, PT, RZ, -R4, RZ ;  /* 0x80000004ff0d7210 */ /* 0x000fc60007f1e0ff */
[----:B------:R-:W-:Y:S02]  /*4ea0*/  IMAD R4, R11, R2, R5 ;  /* 0x000000020b047224 */ /* 0x000fe400078e0205 */
[----:B------:R-:W-:Y:S02]  /*4eb0*/  HFMA2 R5, -RZ, RZ, 0, 0 ;  /* 0x00000000ff057431 */ /* 0x000fe400000001ff */
[----:B------:R-:W-:Y:S01]  /*4ec0*/  IMAD.HI.U32 R8, R9, R13, RZ ;  /* 0x0000000d09087227 */ /* 0x000fe200078e00ff */
[----:B------:R-:W-:-:S05]  /*4ed0*/  IADD3.X R4, PT, PT, RZ, ~R4, RZ, P0, !PT ;  /* 0x80000004ff047210 */ /* 0x000fca00007fe4ff */
        /* <DEDUP_REMOVED lines=13> */
[----:B------:R-:W-:-:S05]  /*4fb0*/  IMAD.X R4, RZ, RZ, R11, P0 ;  /* 0x000000ffff047224 */ /* 0x000fca00000e060b */
[----:B------:R-:W-:Y:S01]  /*4fc0*/  IADD3.X R11, PT, PT, RZ, R4, RZ, P1, !PT ;  /* 0x00000004ff0b7210 */ /* 0x000fe20000ffe4ff */
[----:B------:R-:W-:-:S04]  /*4fd0*/  IMAD.WIDE.U32 R4, R9, R2, RZ ;  /* 0x0000000209047225 */ /* 0x000fc800078e00ff */
[----:B------:R-:W-:Y:S01]  /*4fe0*/  IMAD R5, R11, R2, R5 ;  /* 0x000000020b057224 */ /* 0x000fe200078e0205 */
[----:B------:R-:W-:Y:S02]  /*4ff0*/  IADD3 R13, P0, PT, -R4, R7, RZ ;  /* 0x00000007040d7210 */ /* 0x000fe40007f1e1ff */
[----:B------:R-:W-:-:S03]  /*5000*/  IADD3 R4, P2, PT, R9, 0x1, RZ ;  /* 0x0000000109047810 */ /* 0x000fc60007f5e0ff */
[----:B------:R-:W-:Y:S01]  /*5010*/  IMAD.X R8, R6, 0x1, ~R5, P0 ;  /* 0x0000000106087824 */ /* 0x000fe200000e0e05 */
[----:B------:R-:W-:Y:S02]  /*5020*/  ISETP.GE.U32.AND P0, PT, R13, R2, PT ;  /* 0x000000020d00720c */ /* 0x000fe40003f06070 */
[----:B------:R-:W-:Y:S02]  /*5030*/  IADD3 R5, P1, PT, -R2, R13, RZ ;  /* 0x0000000d02057210 */ /* 0x000fe40007f3e1ff */
[C---:B------:R-:W-:Y:S02]  /*5040*/  ISETP.GE.U32.AND.EX P0, PT, R8.reuse, RZ, PT, P0 ;  /* 0x000000ff0800720c */ /* 0x040fe40003f06100 */
[----:B------:R-:W-:Y:S02]  /*5050*/  IADD3.X R7, PT, PT, R8, -0x1, RZ, P1, !PT ;  /* 0xffffffff08077810 */ /* 0x000fe40000ffe4ff */
        /* <DEDUP_REMOVED lines=8> */
[----:B------:R-:W-:-:S02]  /*50e0*/  ISETP.GE.U32.AND.EX P0, PT, R7, RZ, PT, P0 ;  /* 0x000000ff0700720c */ /* 0x000fc40003f06100 */
[----:B------:R-:W-:Y:S01]  /*50f0*/  ISETP.NE.U32.AND P1, PT, R2, RZ, PT ;  /* 0x000000ff0200720c */ /* 0x000fe20003f25070 */
[----:B------:R-:W-:Y:S01]  /*5100*/  IMAD.X R7, RZ, RZ, R4, P2 ;  /* 0x000000ffff077224 */ /* 0x000fe200010e0604 */
[----:B------:R-:W-:Y:S02]  /*5110*/  SEL R6, R6, R9, P0 ;  /* 0x0000000906067207 */ /* 0x000fe40000000000 */
[----:B------:R-:W-:Y:S02]  /*5120*/  ISETP.NE.AND.EX P1, PT, RZ, RZ, PT, P1 ;  /* 0x000000ffff00720c */ /* 0x000fe40003f25310 */
[----:B------:R-:W-:Y:S02]  /*5130*/  SEL R7, R7, R4, P0 ;  /* 0x0000000407077207 */ /* 0x000fe40000000000 */
[----:B------:R-:W-:Y:S02]  /*5140*/  MOV R4, R0 ;  /* 0x0000000000047202 */ /* 0x000fe40000000f00 */
[----:B------:R-:W-:-:S02]  /*5150*/  SEL R6, R6, 0xffffffff, P1 ;  /* 0xffffffff06067807 */ /* 0x000fc40000800000 */
[----:B------:R-:W-:Y:S01]  /*5160*/  SEL R7, R7, 0xffffffff, P1 ;  /* 0xffffffff07077807 */ /* 0x000fe20000800000 */
[----:B------:R-:W-:Y:S06]  /*5170*/  RET.REL.NODEC R4 `(_ZN2at6native45_GLOBAL__N__efdd3984_12_NLLLoss2d_cu_e9278b4635nll_loss2d_forward_no_reduce_kernelIfEEvlNS_27GenericPackedTensorAccessorIT_Lm4ENS_16DefaultPtrTraitsElEENS3_IlLm3ES5_lEENS3_IS4_Lm3ES5_lEEPKS4_l) ;  /* 0xffffffac04a07950 */ /* 0x000fec0003c3ffff */
        .weak           $__internal_20_$__cuda_sm20_rem_s64
        .type           $__internal_20_$__cuda_sm20_rem_s64,@function
        .size           $__internal_20_$__cuda_sm20_rem_s64,(.L_x_1173 - $__internal_20_$__cuda_sm20_rem_s64)
$__internal_20_$__cuda_sm20_rem_s64:
        /* <DEDUP_REMOVED lines=26> */
[----:B------:R-:W-:-:S04]  /*5320*/  IMAD.WIDE.U32 R30, R29, R14, RZ ;  /* 0x0000000e1d1e7225 */ /* 0x000fc800078e00ff */
[----:B------:R-:W-:Y:S01]  /*5330*/  HFMA2 R13, -RZ, RZ, 0, 0 ;  /* 0x00000000ff0d7431 */ /* 0x000fe200000001ff */
[----:B------:R-:W-:Y:S01]  /*5340*/  IADD3.X R12, PT, PT, RZ, RZ, R3, P2, P1 ;  /* 0x000000ffff0c7210 */ /* 0x000fe200017e2403 */
[C---:B------:R-:W-:Y:S01]  /*5350*/  IMAD R3, R29.reuse, R15, R31 ;  /* 0x0000000f1d037224 */ /* 0x040fe200078e021f */
        /* <DEDUP_REMOVED lines=50> */
[----:B------:R-:W-:Y:S06]  /*5680*/  RET.REL.NODEC R6 `(_ZN2at6native45_GLOBAL__N__efdd3984_12_NLLLoss2d_cu_e9278b4635nll_loss2d_forward_no_reduce_kernelIfEEvlNS_27GenericPackedTensorAccessorIT_Lm4ENS_16DefaultPtrTraitsElEENS3_IlLm3ES5_lEENS3_IS4_Lm3ES5_lEEPKS4_l) ;  /* 0xffffffa8065c7950 */ /* 0x000fec0003c3ffff */
.L_x_1055:
        /* <DEDUP_REMOVED lines=15> */
.L_x_1173:


//--------------------- .text._ZN2at6native45_GLOBAL__N__efdd3984_12_NLLLoss2d_cu_e9278b4635nll_loss2d_forward_no_reduce_kernelIdEEvlNS_27GenericPackedTensorAccessorIT_Lm4ENS_16DefaultPtrTraitsElEENS3_IlLm3ES5_lEENS3_IS4_Lm3ES5_lEEPKS4_l --------------------------
	.section	.text._ZN2at6native45_GLOBAL__N__efdd3984_12_NLLLoss2d_cu_e9278b4635nll_loss2d_forward_no_reduce_kernelIdEEvlNS_27GenericPackedTensorAccessorIT_Lm4ENS_16DefaultPtrTraitsElEENS3_IlLm3ES5_lEENS3_IS4_Lm3ES5_lEEPKS4_l,"ax",@progbits
	.align	128
.text._ZN2at6native45_GLOBAL__N__efdd3984_12_NLLLoss2d_cu_e9278b4635nll_loss2d_forward_no_reduce_kernelIdEEvlNS_27GenericPackedTensorAccessorIT_Lm4ENS_16DefaultPtrTraitsElEENS3_IlLm3ES5_lEENS3_IS4_Lm3ES5_lEEPKS4_l:
        .type           _ZN2at6native45_GLOBAL__N__efdd3984_12_NLLLoss2d_cu_e9278b4635nll_loss2d_forward_no_reduce_kernelIdEEvlNS_27GenericPackedTensorAccessorIT_Lm4ENS_16DefaultPtrTraitsElEENS3_IlLm3ES5_lEENS3_IS4_Lm3ES5_lEEPKS4_l,@function
        .size           _ZN2at6native45_GLOBAL__N__efdd3984_12_NLLLoss2d_cu_e9278b4635nll_loss2d_forward_no_reduce_kernelIdEEvlNS_27GenericPackedTensorAccessorIT_Lm4ENS_16DefaultPtrTraitsElEENS3_IlLm3ES5_lEENS3_IS4_Lm3ES5_lEEPKS4_l,(.L_x_1177 - _ZN2at6native45_GLOBAL__N__efdd3984_12_NLLLoss2d_cu_e9278b4635nll_loss2d_forward_no_reduce_kernelIdEEvlNS_27GenericPackedTensorAccessorIT_Lm4ENS_16DefaultPtrTraitsElEENS3_IlLm3ES5_lEENS3_IS4_Lm3ES5_lEEPKS4_l)
        .other          _ZN2at6native45_GLOBAL__N__efdd3984_12_NLLLoss2d_cu_e9278b4635nll_loss2d_forward_no_reduce_kernelIdEEvlNS_27GenericPackedTensorAccessorIT_Lm4ENS_16DefaultPtrTraitsElEENS3_IlLm3ES5_lEENS3_IS4_Lm3ES5_lEEPKS4_l,@"STO_CUDA_ENTRY STV_DEFAULT"
_ZN2at6native45_GLOBAL__N__efdd3984_12_NLLLoss2d_cu_e9278b4635nll_loss2d_forward_no_reduce_kernelIdEEvlNS_27GenericPackedTensorAccessorIT_Lm4ENS_16DefaultPtrTraitsElEENS3_IlLm3ES5_lEENS3_IS4_Lm3ES5_lEEPKS4_l:
        /* <DEDUP_REMOVED lines=37> */
.L_x_1075:
        /* <DEDUP_REMOVED lines=30> */
.L_x_1059:
[----:B------:R-:W5:Y:S01]  /*0430*/  LDCU.64 UR4, c[0x0][0x390] ;  /* 0x00007200ff0477ac */ /* 0x000f620008000a00 */
[----:B------:R-:W-:Y:S01]  /*0440*/  IMAD.MOV.U32 R11, RZ, RZ, R24 ;  /* 0x000000ffff0b7224 */ /* 0x000fe200078e0018 */
[----:B------:R-:W-:Y:S01]  /*0450*/  MOV R0, 0x490 ;  /* 0x0000049000007802 */ /* 0x000fe20000000f00 */
[----:B-----5:R-:W-:Y:S01]  /*0460*/  IMAD.U32 R9, RZ, RZ, UR4 ;  /* 0x00000004ff097e24 */ /* 0x020fe2000f8e00ff */
[----:B------:R-:W-:-:S07]  /*0470*/  MOV R8, UR5 ;  /* 0x0000000500087c02 */ /* 0x000fce0008000f00 */
[----:B01234-:R-:W-:Y:S05]  /*0480*/  CALL.REL.NOINC `($__internal_21_$__cuda_sm20_div_s64) ;  /* 0x0000004000c87944 */ /* 0x01ffea0003c00000 */
[----:B------:R-:W-:Y:S01]  /*0490*/  IADD3 R5, P0, PT, RZ, -R3, RZ ;  /* 0x80000003ff057210 */ /* 0x000fe20007f1e0ff */
[----:B------:R-:W-:Y:S02]  /*04a0*/  IMAD.MOV.U32 R25, RZ, RZ, R10 ;  /* 0x000000ffff197224 */ /* 0x000fe400078e000a */
[--C-:B------:R-:W-:Y:S02]  /*04b0*/  IMAD.MOV.U32 R7, RZ, RZ, R6.reuse ;  /* 0x000000ffff077224 */ /* 0x100fe400078e0006 */
[----:B------:R-:W-:Y:S02]  /*04c0*/  IMAD.X R0, RZ, RZ, ~R6, P0 ;  /* 0x000000ffff007224 */ /* 0x000fe400000e0e06 */
[----:B------:R-:W-:-:S04]  /*04d0*/  IMAD.WIDE.U32 R26, R5, UR52, R24 ;  /* 0x00000034051a7c25 */ /* 0x000fc8000f8e0018 */
[----:B------:R-:W-:Y:S02]  /*04e0*/  IMAD R0, R0, UR52, RZ ;  /* 0x0000003400007c24 */ /* 0x000fe4000f8e02ff */
[----:B------:R-:W-:Y:S02]  /*04f0*/  IMAD.MOV.U32 R6, RZ, RZ, R3 ;  /* 0x000000ffff067224 */ /* 0x000fe400078e0003 */
[----:B------:R-:W-:-:S05]  /*0500*/  IMAD R25, R5, UR53, R0 ;  /* 0x0000003505197c24 */ /* 0x000fca000f8e0200 */
[----:B------:R-:W-:-:S07]  /*0510*/  IADD3 R25, PT, PT, R27, R25, RZ ;  /* 0x000000191b197210 */ /* 0x000fce0007ffe0ff */
.L_x_1060:
[----:B-1234-:R-:W-:Y:S05]  /*0520*/  BSYNC.RECONVERGENT B0 ;  /* 0x0000000000007941 */ /* 0x01efea0003800200 */
.L_x_1058:
        /* <DEDUP_REMOVED lines=25> */
.L_x_1062:
[----:B------:R-:W0:Y:S01]  /*06c0*/  LDCU.64 UR4, c[0x0][0x3a0] ;  /* 0x00007400ff0477ac */ /* 0x000e220008000a00 */
[----:B------:R-:W-:Y:S01]  /*06d0*/  IMAD.MOV.U32 R9, RZ, RZ, R6 ;  /* 0x000000ffff097224 */ /* 0x000fe200078e0006 */
[----:B------:R-:W-:Y:S02]  /*06e0*/  MOV R8, R7 ;  /* 0x0000000700087202 */ /* 0x000fe40000000f00 */
[----:B------:R-:W-:Y:S01]  /*06f0*/  MOV R5, 0x730 ;  /* 0x0000073000057802 */ /* 0x000fe20000000f00 */
[----:B0-----:R-:W-:Y:S01]  /*0700*/  IMAD.U32 R7, RZ, RZ, UR4 ;  /* 0x00000004ff077e24 */ /* 0x001fe2000f8e00ff */
[----:B------:R-:W-:-:S07]  /*0710*/  MOV R6, UR5 ;  /* 0x0000000500067c02 */ /* 0x000fce0008000f00 */
[----:B------:R-:W-:Y:S05]  /*0720*/  CALL.REL.NOINC `($__internal_23_$__cuda_sm20_rem_s64) ;  /* 0x0000004800947944 */ /* 0x000fea0003c00000 */
[----:B------:R-:W-:Y:S01]  /*0730*/  IMAD.MOV.U32 R16, RZ, RZ, R3 ;  /* 0x000000ffff107224 */ /* 0x000fe200078e0003 */
[----:B------:R-:W-:-:S07]  /*0740*/  MOV R17, R4 ;  /* 0x0000000400117202 */ /* 0x000fce0000000f00 */
.L_x_1063:
[----:B------:R-:W-:Y:S05]  /*0750*/  BSYNC.RECONVERGENT B0 ;  /* 0x0000000000007941 */ /* 0x000fea0003800200 */
.L_x_1061:
        /* <DEDUP_REMOVED lines=25> */
.L_x_1065:
[----:B------:R-:W-:Y:S01]  /*08f0*/  R2UR UR4, R18 ;  /* 0x00000000120472ca */ /* 0x000fe200000e0000 */
[----:B------:R-:W-:Y:S01]  /*0900*/  IMAD.U32 R4, RZ, RZ, UR36 ;  /* 0x00000024ff047e24 */ /* 0x000fe2000f8e00ff */
[----:B------:R-:W-:Y:S01]  /*0910*/  MOV R5, UR37 ;  /* 0x0000002500057c02 */ /* 0x000fe20008000f00 */
[----:B------:R-:W-:Y:S01]  /*0920*/  IMAD.MOV.U32 R11, RZ, RZ, R24 ;  /* 0x000000ffff0b7224 */ /* 0x000fe200078e0018 */
[----:B------:R-:W-:Y:S02]  /*0930*/  MOV R0, 0x970 ;  /* 0x0000097000007802 */ /* 0x000fe40000000f00 */
[----:B------:R-:W-:-:S07]  /*0940*/  MOV R9, R4 ;  /* 0x0000000400097202 */ /* 0x000fce0000000f00 */
[----:B------:R-:W-:-:S07]  /*0950*/  IMAD.U32 R8, RZ, RZ, UR4 ;  /* 0x00000004ff087e24 */ /* 0x000fce000f8e00ff */
[----:B------:R-:W-:Y:S05]  /*0960*/  CALL.REL.NOINC `($__internal_21_$__cuda_sm20_div_s64) ;  /* 0x0000003c00907944 */ /* 0x000fea0003c00000 */
[----:B------:R-:W-:Y:S01]  /*0970*/  MOV R7, R6 ;  /* 0x0000000600077202 */ /* 0x000fe20000000f00 */
[----:B------:R-:W-:-:S07]  /*0980*/  IMAD.MOV.U32 R6, RZ, RZ, R3 ;  /* 0x000000ffff067224 */ /* 0x000fce00078e0003 */
.L_x_1066:
[----:B------:R-:W-:Y:S05]  /*0990*/  BSYNC.RECONVERGENT B0 ;  /* 0x0000000000007941 */ /* 0x000fea0003800200 */
.L_x_1064:
        /* <DEDUP_REMOVED lines=25> */
.L_x_1068:
        /* <DEDUP_REMOVED lines=9> */
.L_x_1069:
[----:B------:R-:W-:Y:S05]  /*0bc0*/  BSYNC.RECONVERGENT B0 ;  /* 0x0000000000007941 */ /* 0x000fea0003800200 */
.L_x_1067:
        /* <DEDUP_REMOVED lines=35> */
[----:B0-----:R0:W-:Y:S01]  /*0e00*/  STG.E.64 desc[UR4][R4.64], RZ ;  /* 0x000000ff04007986 */ /* 0x0011e2000c101b04 */
[----:B------:R-:W-:Y:S05]  /*0e10*/  BRA `(.L_x_1072) ;  /* 0x0000000400047947 */ /* 0x000fea0003800000 */
.L_x_1071:
        /* <DEDUP_REMOVED lines=22> */
.L_x_1074:
[----:B------:R-:W-:Y:S05]  /*0f80*/  BSYNC.RECONVERGENT B8 ;  /* 0x0000000000087941 */ /* 0x000fea0003800200 */
.L_x_1073:
        /* <DEDUP_REMOVED lines=16> */
[----:B------:R-:W-:-:S03]  /*1090*/  IMAD.WIDE.U32 R4, R30, UR50, R4 ;  /* 0x000000321e047c25 */ /* 0x000fc6000f8e0004 */
[----:B--2---:R-:W2:Y:S02]  /*10a0*/  LDG.E.64 R6, desc[UR10][R6.64] ;  /* 0x0000000a06067981 */ /* 0x004ea4000c1e1b00 */
[----:B------:R-:W-:Y:S01]  /*10b0*/  IADD3 R5, PT, PT, R5, R3, RZ ;  /* 0x0000000305057210 */ /* 0x000fe20007ffe0ff */
[----:B------:R-:W-:-:S04]  /*10c0*/  IMAD R3, R29, UR6, RZ ;  /* 0x000000061d037c24 */ /* 0x000fc8000f8e02ff */
[C---:B------:R-:W-:Y:S02]  /*10d0*/  IMAD R3, R28.reuse, UR7, R3 ;  /* 0x000000071c037c24 */ /* 0x040fe4000f8e0203 */
[----:B------:R-:W-:-:S04]  /*10e0*/  IMAD.WIDE.U32 R8, R28, UR6, R4 ;  /* 0x000000061c087c25 */ /* 0x000fc8000f8e0004 */
[----:B------:R-:W-:Y:S01]  /*10f0*/  IMAD.IADD R3, R9, 0x1, R3 ;  /* 0x0000000109037824 */ /* 0x000fe200078e0203 */
[----:B0-----:R-:W-:-:S04]  /*1100*/  LEA R4, P0, R8, UR4, 0x3 ;  /* 0x0000000408047c11 */ /* 0x001fc8000f8018ff */
[----:B------:R-:W-:-:S06]  /*1110*/  LEA.HI.X R5, R8, UR5, R3, 0x3, P0 ;  /* 0x0000000508057c11 */ /* 0x000fcc00080f1c03 */
[----:B------:R-:W2:Y:S01]  /*1120*/  LDG.E.64 R4, desc[UR10][R4.64] ;  /* 0x0000000a04047981 */ /* 0x000ea2000c1e1b00 */
        /* <DEDUP_REMOVED lines=14> */
[----:B--2---:R-:W0:Y:S04]  /*1210*/  DMUL R4, R4, -R6 ;  /* 0x8000000604047228 */ /* 0x004e280000000000 */
[----:B0-----:R1:W-:Y:S02]  /*1220*/  STG.E.64 desc[UR10][R8.64], R4 ;  /* 0x0000000408007986 */ /* 0x0013e4000c101b0a */
.L_x_1072:
[----:B------:R-:W-:Y:S05]  /*1230*/  BSYNC.RECONVERGENT B7 ;  /* 0x0000000000077941 */ /* 0x000fea0003800200 */
.L_x_1070:
        /* <DEDUP_REMOVED lines=9> */
.L_x_1057:
[----:B------:R-:W-:Y:S05]  /*12d0*/  EXIT ;  /* 0x000000000000794d */ /* 0x000fea0003800000 */
.L_x_1056:
        /* <DEDUP_REMOVED lines=34> */
.L_x_1077:
[----:B------:R-:W-:-:S07]  /*1500*/  MOV R0, 0x1520 ;  /* 0x0000152000007802 */ /* 0x000fce0000000f00 */
[----:B------:R-:W-:Y:S05]  /*1510*/  CALL.REL.NOINC `($__internal_22_$__cuda_sm20_div_u64) ;  /* 0x0000003800007944 */ /* 0x000fea0003c00000 */
[----:B------:R-:W-:Y:S01]  /*1520*/  MOV R4, R6 ;  /* 0x0000000600047202 */ /* 0x000fe20000000f00 */
[----:B------:R-:W-:-:S07]  /*1530*/  IMAD.MOV.U32 R5, RZ, RZ, R7 ;  /* 0x000000ffff057224 */ /* 0x000fce00078e0007 */
.L_x_1078:
[----:B------:R-:W-:Y:S05]  /*1540*/  BSYNC.RECONVERGENT B0 ;  /* 0x0000000000007941 */ /* 0x000fea0003800200 */
.L_x_1076:
        /* <DEDUP_REMOVED lines=47> */
.L_x_1082:
[----:B------:R-:W1:Y:S01]  /*1840*/  LDCU.64 UR4, c[0x0][0x390] ;  /* 0x00007200ff0477ac */ /* 0x000e620008000a00 */
[----:B------:R-:W-:Y:S01]  /*1850*/  IMAD.MOV.U32 R11, RZ, RZ, R22 ;  /* 0x000000ffff0b7224 */ /* 0x000fe200078e0016 */
[----:B------:R-:W-:Y:S02]  /*1860*/  MOV R10, R21 ;  /* 0x00000015000a7202 */ /* 0x000fe40000000f00 */
[----:B------:R-:W-:Y:S02]  /*1870*/  MOV R0, 0x18b0 ;  /* 0x000018b000007802 */ /* 0x000fe40000000f00 */
[----:B-1----:R-:W-:Y:S01]  /*1880*/  MOV R9, UR4 ;  /* 0x0000000400097c02 */ /* 0x002fe20008000f00 */
[----:B------:R-:W-:-:S07]  /*1890*/  IMAD.U32 R8, RZ, RZ, UR5 ;  /* 0x00000005ff087e24 */ /* 0x000fce000f8e00ff */
[----:B0-234-:R-:W-:Y:S05]  /*18a0*/  CALL.REL.NOINC `($__internal_21_$__cuda_sm20_div_s64) ;  /* 0x0000002c00c07944 */ /* 0x01dfea0003c00000 */
        /* <DEDUP_REMOVED lines=11> */
.L_x_1083:
[----:B0-234-:R-:W-:Y:S05]  /*1960*/  BSYNC.RECONVERGENT B0 ;  /* 0x0000000000007941 */ /* 0x01dfea0003800200 */
.L_x_1081:
        /* <DEDUP_REMOVED lines=25> */
.L_x_1085:
[----:B------:R-:W0:Y:S01]  /*1b00*/  LDCU.64 UR4, c[0x0][0x3a0] ;  /* 0x00007400ff0477ac */ /* 0x000e220008000a00 */
[----:B------:R-:W-:Y:S01]  /*1b10*/  MOV R9, R6 ;  /* 0x0000000600097202 */ /* 0x000fe20000000f00 */
[----:B------:R-:W-:Y:S01]  /*1b20*/  IMAD.MOV.U32 R8, RZ, RZ, R7 ;  /* 0x000000ffff087224 */ /* 0x000fe200078e0007 */
[----:B------:R-:W-:Y:S02]  /*1b30*/  MOV R5, 0x1b70 ;  /* 0x00001b7000057802 */ /* 0x000fe40000000f00 */
[----:B0-----:R-:W-:Y:S01]  /*1b40*/  MOV R7, UR4 ;  /* 0x0000000400077c02 */ /* 0x001fe20008000f00 */
[----:B------:R-:W-:-:S07]  /*1b50*/  IMAD.U32 R6, RZ, RZ, UR5 ;  /* 0x00000005ff067e24 */ /* 0x000fce000f8e00ff */
[----:B------:R-:W-:Y:S05]  /*1b60*/  CALL.REL.NOINC `($__internal_23_$__cuda_sm20_rem_s64) ;  /* 0x0000003400847944 */ /* 0x000fea0003c00000 */
[----:B------:R-:W-:Y:S01]  /*1b70*/  MOV R16, R3 ;  /* 0x0000000300107202 */ /* 0x000fe20000000f00 */
[----:B------:R-:W-:-:S07]  /*1b80*/  IMAD.MOV.U32 R17, RZ, RZ, R4 ;  /* 0x000000ffff117224 */ /* 0x000fce00078e0004 */
.L_x_1086:
[----:B------:R-:W-:Y:S05]  /*1b90*/  BSYNC.RECONVERGENT B0 ;  /* 0x0000000000007941 */ /* 0x000fea0003800200 */
.L_x_1084:
        /* <DEDUP_REMOVED lines=25> */
.L_x_1088:
        /* <DEDUP_REMOVED lines=8> */
[----:B------:R-:W-:Y:S05]  /*1db0*/  CALL.REL.NOINC `($__internal_21_$__cuda_sm20_div_s64) ;  /* 0x00000028007c7944 */ /* 0x000fea0003c00000 */
[----:B------:R-:W-:Y:S01]  /*1dc0*/  MOV R7, R6 ;  /* 0x0000000600077202 */ /* 0x000fe20000000f00 */
[----:B------:R-:W-:-:S07]  /*1dd0*/  IMAD.MOV.U32 R6, RZ, RZ, R3 ;  /* 0x000000ffff067224 */ /* 0x000fce00078e0003 */
.L_x_1089:
[----:B------:R-:W-:Y:S05]  /*1de0*/  BSYNC.RECONVERGENT B0 ;  /* 0x0000000000007941 */ /* 0x000fea0003800200 */
.L_x_1087:
        /* <DEDUP_REMOVED lines=25> */
.L_x_1091:
        /* <DEDUP_REMOVED lines=9> */
.L_x_1092:
[----:B------:R-:W-:Y:S05]  /*2010*/  BSYNC.RECONVERGENT B0 ;  /* 0x0000000000007941 */ /* 0x000fea0003800200 */
.L_x_1090:
        /* <DEDUP_REMOVED lines=46> */
.L_x_1095:
[----:B------:R-:W-:Y:S05]  /*2300*/  BSYNC.RECONVERGENT B7 ;  /* 0x0000000000077941 */ /* 0x000fea0003800200 */
.L_x_1094:
        /* <DEDUP_REMOVED lines=23> */
[----:B------:R-:W0:Y:S05]  /*2480*/  LDCU.128 UR4, c[0x0][0x430] ;  /* 0x00008600ff0477ac */ /* 0x000e2a0008000c00 */
[----:B--2---:R-:W2:Y:S01]  /*2490*/  LDG.E.64 R4, desc[UR12][R4.64] ;  /* 0x0000000c04047981 */ /* 0x004ea2000c1e1b00 */
[----:B-1----:R-:W-:Y:S01]  /*24a0*/  IMAD R0, R19, UR8, RZ ;  /* 0x0000000813007c24 */ /* 0x002fe2000f8e02ff */
[----:B------:R-:W-:Y:S01]  /*24b0*/  MOV R22, R26 ;  /* 0x0000001a00167202 */ /* 0x000fe20000000f00 */
[----:B------:R-:W-:-:S04]  /*24c0*/  IMAD.WIDE.U32 R6, R27, UR8, RZ ;  /* 0x000000081b067c25 */ /* 0x000fc8000f8e00ff */
[----:B------:R-:W-:Y:S02]  /*24d0*/  IMAD R3, R27, UR9, R0 ;  /* 0x000000091b037c24 */ /* 0x000fe4000f8e0200 */
[----:B------:R-:W-:Y:S02]  /*24e0*/  IMAD.MOV.U32 R19, RZ, RZ, R25 ;  /* 0x000000ffff137224 */ /* 0x000fe400078e0019 */
[----:B------:R-:W-:Y:S02]  /*24f0*/  IMAD.IADD R7, R7, 0x1, R3 ;  /* 0x0000000107077824 */ /* 0x000fe400078e0203 */
[----:B0-----:R-:W-:Y:S02]  /*2500*/  IMAD R9, R17, UR4, RZ ;  /* 0x0000000411097c24 */ /* 0x001fe4000f8e02ff */
[----:B------:R-:W-:Y:S02]  /*2510*/  IMAD R3, R31, UR6, RZ ;  /* 0x000000061f037c24 */ /* 0x000fe4000f8e02ff */
[----:B------:R-:W-:-:S02]  /*2520*/  IMAD R9, R16, UR5, R9 ;  /* 0x0000000510097c24 */ /* 0x000fc4000f8e0209 */
[----:B------:R-:W-:Y:S01]  /*2530*/  IMAD.WIDE.U32 R16, R16, UR4, R6 ;  /* 0x0000000410107c25 */ /* 0x000fe2000f8e0006 */
[----:B------:R-:W0:Y:S03]  /*2540*/  LDCU.64 UR4, c[0x0][0x408] ;  /* 0x00008100ff0477ac */ /* 0x000e260008000a00 */
[----:B------:R-:W-:Y:S01]  /*2550*/  IMAD R3, R30, UR7, R3 ;  /* 0x000000071e037c24 */ /* 0x000fe2000f8e0203 */
[----:B------:R-:W-:-:S03]  /*2560*/  IADD3 R17, PT, PT, R17, R9, RZ ;  /* 0x0000000911117210 */ /* 0x000fc60007ffe0ff */
[----:B------:R-:W-:-:S04]  /*2570*/  IMAD.WIDE.U32 R30, R30, UR6, R16 ;  /* 0x000000061e1e7c25 */ /* 0x000fc8000f8e0010 */
[----:B------:R-:W-:Y:S01]  /*2580*/  IMAD.IADD R3, R31, 0x1, R3 ;  /* 0x000000011f037824 */ /* 0x000fe200078e0203 */
[----:B0-----:R-:W-:-:S04]  /*2590*/  LEA R6, P0, R30, UR4, 0x3 ;  /* 0x000000041e067c11 */ /* 0x001fc8000f8018ff */
[----:B------:R-:W-:Y:S01]  /*25a0*/  LEA.HI.X R7, R30, UR5, R3, 0x3, P0 ;  /* 0x000000051e077c11 */ /* 0x000fe200080f1c03 */
[----:B--2---:R-:W0:Y:S04]  /*25b0*/  DADD R4, -RZ, -R4 ;  /* 0x00000000ff047229 */ /* 0x004e280000000904 */
[----:B0-----:R1:W-:Y:S01]  /*25c0*/  STG.E.64 desc[UR12][R6.64], R4 ;  /* 0x0000000406007986 */ /* 0x0013e2000c101b0c */
[----:B------:R-:W-:Y:S05]  /*25d0*/  BRA `(.L_x_1080) ;  /* 0x0000000000547947 */ /* 0x000fea0003800000 */
.L_x_1093:
        /* <DEDUP_REMOVED lines=20> */
[----:B--2---:R0:W-:Y:S04]  /*2720*/  STG.E.64 desc[UR10][R6.64], RZ ;  /* 0x000000ff06007986 */ /* 0x0041e8000c101b0a */
.L_x_1080:
[----:B0-234-:R-:W-:Y:S05]  /*2730*/  BSYNC.RECONVERGENT B6 ;  /* 0x0000000000067941 */ /* 0x01dfea0003800200 */
.L_x_1079:
[----:B------:R-:W-:-:S04]  /*2740*/  ISETP.NE.U32.AND P0, PT, R24, RZ, PT ;  /* 0x000000ff1800720c */ /* 0x000fc80003f05070 */
[----:B------:R-:W-:-:S13]  /*2750*/  ISETP.NE.AND.EX P0, PT, R23, RZ, PT, P0 ;  /* 0x000000ff1700720c */ /* 0x000fda0003f05300 */
[----:B------:R-:W-:Y:S05]  /*2760*/  @!P0 EXIT ;  /* 0x000000000000894d */ /* 0x000fea0003800000 */
[----:B------:R-:W-:Y:S01]  /*2770*/  BSSY.RECONVERGENT B6, `(.L_x_1096) ;  /* 0x0000202000067945 */ /* 0x000fe20003800200 */
.L_x_1131:
[----:B0-----:R-:W0:Y:S01]  /*2780*/  LDCU UR4, c[0x0][0x394] ;  /* 0x00007280ff0477ac */ /* 0x001e220008000800 */
[----:B------:R-:W-:Y:S01]  /*2790*/  SHF.R.S32.HI R10, RZ, 0x1f, R22 ;  /* 0x0000001fff0a7819 */ /* 0x000fe20000011416 */
[----:B------:R-:W-:Y:S03]  /*27a0*/  BSSY.RECONVERGENT B0, `(.L_x_1097) ;  /* 0x000002c000007945 */ /* 0x000fe60003800200 */
[----:B0-----:R-:W-:-:S04]  /*27b0*/  LOP3.LUT R0, R10, UR4, RZ, 0xfc, !PT ;  /* 0x000000040a007c12 */ /* 0x001fc8000f8efcff */
[----:B------:R-:W-:-:S13]  /*27c0*/  ISETP.NE.U32.AND P0, PT, R0, RZ, PT ;  /* 0x000000ff0000720c */ /* 0x000fda0003f05070 */
[----:B------:R-:W-:Y:S05]  /*27d0*/  @P0 BRA `(.L_x_1098) ;  /* 0x0000000000600947 */ /* 0x000fea0003800000 */
[----:B------:R-:W1:Y:S01]  /*27e0*/  LDCU UR4, c[0x0][0x390] ;  /* 0x00007200ff0477ac */ /* 0x000e620008000800 */
[----:B------:R-:W-:Y:S01]  /*27f0*/  IMAD.MOV.U32 R16, RZ, RZ, RZ ;  /* 0x000000ffff107224 */ /* 0x000fe200078e00ff */
[----:B-1----:R-:W0:Y:S01]  /*2800*/  I2F.U32.RP R7, UR4 ;  /* 0x0000000400077d06 */ /* 0x002e220008209000 */
        /* <DEDUP_REMOVED lines=21> */
.L_x_1098:
[----:B------:R-:W0:Y:S01]  /*2960*/  LDCU.64 UR4, c[0x0][0x390] ;  /* 0x00007200ff0477ac */ /* 0x000e220008000a00 */
[----:B------:R-:W-:Y:S01]  /*2970*/  IMAD.MOV.U32 R11, RZ, RZ, R22 ;  /* 0x000000ffff0b7224 */ /* 0x000fe200078e0016 */
[----:B------:R-:W-:Y:S02]  /*2980*/  MOV R0, 0x29c0 ;  /* 0x000029c000007802 */ /* 0x000fe40000000f00 */
[----:B0-----:R-:W-:Y:S01]  /*2990*/  MOV R9, UR4 ;  /* 0x0000000400097c02 */ /* 0x001fe20008000f00 */
[----:B------:R-:W-:-:S07]  /*29a0*/  IMAD.U32 R8, RZ, RZ, UR5 ;  /* 0x00000005ff087e24 */ /* 0x000fce000f8e00ff */
[----:B-1----:R-:W-:Y:S05]  /*29b0*/  CALL.REL.NOINC `($__internal_21_$__cuda_sm20_div_s64) ;  /* 0x0000001c007c7944 */ /* 0x002fea0003c00000 */
        /* <DEDUP_REMOVED lines=10> */
.L_x_1099:
[----:B------:R-:W-:Y:S05]  /*2a60*/  BSYNC.RECONVERGENT B0 ;  /* 0x0000000000007941 */ /* 0x000fea0003800200 */
.L_x_1097:
        /* <DEDUP_REMOVED lines=25> */
.L_x_1101:
        /* <DEDUP_REMOVED lines=9> */
.L_x_1102:
[----:B------:R-:W-:Y:S05]  /*2c90*/  BSYNC.RECONVERGENT B0 ;  /* 0x0000000000007941 */ /* 0x000fea0003800200 */
.L_x_1100:
        /* <DEDUP_REMOVED lines=25> */
.L_x_1104:
        /* <DEDUP_REMOVED lines=10> */
.L_x_1105:
[----:B------:R-:W-:Y:S05]  /*2ed0*/  BSYNC.RECONVERGENT B0 ;  /* 0x0000000000007941 */ /* 0x000fea0003800200 */
.L_x_1103:
        /* <DEDUP_REMOVED lines=25> */
.L_x_1107:
        /* <DEDUP_REMOVED lines=9> */
.L_x_1108:
[----:B------:R-:W-:Y:S05]  /*3100*/  BSYNC.RECONVERGENT B0 ;  /* 0x0000000000007941 */ /* 0x000fea0003800200 */
.L_x_1106:
        /* <DEDUP_REMOVED lines=42> */
.L_x_1112:
[----:B------:R-:W-:Y:S05]  /*33b0*/  BSYNC.RECONVERGENT B8 ;  /* 0x0000000000087941 */ /* 0x000fea0003800200 */
.L_x_1111:
        /* <DEDUP_REMOVED lines=20> */
[----:B------:R-:W-:-:S06]  /*3500*/  LEA.HI.X R5, R26, UR5, R3, 0x3, P0 ;  /* 0x000000051a057c11 */ /* 0x000fcc00080f1c03 */
[----:B-1----:R-:W2:Y:S01]  /*3510*/  LDG.E.64 R4, desc[UR8][R4.64] ;  /* 0x0000000804047981 */ /* 0x002ea2000c1e1b00 */
        /* <DEDUP_REMOVED lines=13> */
[----:B------:R-:W-:Y:S01]  /*35f0*/  LEA.HI.X R7, R28, UR41, R3, 0x3, P0 ;  /* 0x000000291c077c11 */ /* 0x000fe200080f1c03 */
[----:B--2---:R-:W0:Y:S04]  /*3600*/  DADD R4, -RZ, -R4 ;  /* 0x00000000ff047229 */ /* 0x004e280000000904 */
[----:B0-----:R0:W-:Y:S01]  /*3610*/  STG.E.64 desc[UR8][R6.64], R4 ;  /* 0x0000000406007986 */ /* 0x0011e2000c101b08 */
[----:B------:R-:W-:Y:S05]  /*3620*/  BRA `(.L_x_1113) ;  /* 0x0000000000407947 */ /* 0x000fea0003800000 */
.L_x_1110:
        /* <DEDUP_REMOVED lines=15> */
[----:B0-----:R1:W-:Y:S04]  /*3720*/  STG.E.64 desc[UR4][R6.64], RZ ;  /* 0x000000ff06007986 */ /* 0x0013e8000c101b04 */
.L_x_1113:
[----:B------:R-:W-:Y:S05]  /*3730*/  BSYNC.RECONVERGENT B7 ;  /* 0x0000000000077941 */ /* 0x000fea0003800200 */
.L_x_1109:
        /* <DEDUP_REMOVED lines=8> */
[----:B------:R-:W0:Y:S01]  /*37c0*/  LDCU UR4, c[0x0][0x390] ;  /* 0x00007200ff0477ac */ /* 0x000e220008000800 */
[----:B------:R-:W-:Y:S01]  /*37d0*/  HFMA2 R22, -RZ, RZ, 0, 0 ;  /* 0x00000000ff167431 */ /* 0x000fe200000001ff */
[----:B01----:R-:W0:Y:S01]  /*37e0*/  I2F.U32.RP R7, UR4 ;  /* 0x0000000400077d06 */ /* 0x003e220008209000 */
[----:B------:R-:W-:-:S07]  /*37f0*/  ISETP.NE.U32.AND P2, PT, RZ, UR4, PT ;  /* 0x00000004ff007c0c */ /* 0x000fce000bf45070 */
[----:B0-----:R-:W0:Y:S02]  /*3800*/  MUFU.RCP R7, R7 ;  /* 0x0000000700077308 */ /* 0x001e240000001000 */
[----:B0-----:R-:W-:Y:S01]  /*3810*/  IADD3 R4, PT, PT, R7, 0xffffffe, RZ ;  /* 0x0ffffffe07047810 */ /* 0x001fe20007ffe0ff */
[----:B------:R-:W-:-:S05]  /*3820*/  IMAD.MOV.U32 R7, RZ, RZ, RZ ;  /* 0x000000ffff077224 */ /* 0x000fca00078e00ff */
        /* <DEDUP_REMOVED lines=17> */
.L_x_1115:
[----:B------:R-:W2:Y:S01]  /*3940*/  LDCU.64 UR4, c[0x0][0x390] ;  /* 0x00007200ff0477ac */ /* 0x000ea20008000a00 */
[----:B------:R-:W-:Y:S01]  /*3950*/  MOV R11, R16 ;  /* 0x00000010000b7202 */ /* 0x000fe20000000f00 */
[----:B------:R-:W-:Y:S01]  /*3960*/  IMAD.MOV.U32 R10, RZ, RZ, R17 ;  /* 0x000000ffff0a7224 */ /* 0x000fe200078e0011 */
[----:B------:R-:W-:Y:S01]  /*3970*/  MOV R0, 0x39b0 ;  /* 0x000039b000007802 */ /* 0x000fe20000000f00 */
[----:B--2---:R-:W-:Y:S01]  /*3980*/  IMAD.U32 R9, RZ, RZ, UR4 ;  /* 0x00000004ff097e24 */ /* 0x004fe2000f8e00ff */
[----:B------:R-:W-:-:S07]  /*3990*/  MOV R8, UR5 ;  /* 0x0000000500087c02 */ /* 0x000fce0008000f00 */
[----:B01----:R-:W-:Y:S05]  /*39a0*/  CALL.REL.NOINC `($__internal_21_$__cuda_sm20_div_s64) ;  /* 0x0000000c00807944 */ /* 0x003fea0003c00000 */
        /* <DEDUP_REMOVED lines=9> */
.L_x_1116:
[----:B------:R-:W-:Y:S05]  /*3a40*/  BSYNC.RECONVERGENT B0 ;  /* 0x0000000000007941 */ /* 0x000fea0003800200 */
.L_x_1114:
        /* <DEDUP_REMOVED lines=25> */
.L_x_1118:
        /* <DEDUP_REMOVED lines=9> */
.L_x_1119:
[----:B------:R-:W-:Y:S05]  /*3c70*/  BSYNC.RECONVERGENT B0 ;  /* 0x0000000000007941 */ /* 0x000fea0003800200 */
.L_x_1117:
        /* <DEDUP_REMOVED lines=25> */
.L_x_1121:
        /* <DEDUP_REMOVED lines=11> */
.L_x_1122:
[----:B------:R-:W-:Y:S05]  /*3ec0*/  BSYNC.RECONVERGENT B0 ;  /* 0x0000000000007941 */ /* 0x000fea0003800200 */
.L_x_1120:
        /* <DEDUP_REMOVED lines=25> */
.L_x_1124:
        /* <DEDUP_REMOVED lines=9> */
.L_x_1125:
[----:B------:R-:W-:Y:S05]  /*40f0*/  BSYNC.RECONVERGENT B0 ;  /* 0x0000000000007941 */ /* 0x000fea0003800200 */
.L_x_1123:
        /* <DEDUP_REMOVED lines=42> */
.L_x_1129:
[----:B------:R-:W-:Y:S05]  /*43a0*/  BSYNC.RECONVERGENT B8 ;  /* 0x0000000000087941 */ /* 0x000fea0003800200 */
.L_x_1128:
        /* <DEDUP_REMOVED lines=39> */
.L_x_1127:
        /* <DEDUP_REMOVED lines=16> */
.L_x_1130:
[----:B------:R-:W-:Y:S05]  /*4720*/  BSYNC.RECONVERGENT B7 ;  /* 0x0000000000077941 */ /* 0x000fea0003800200 */
.L_x_1126:
[----:B------:R-:W2:Y:S01]  /*4730*/  LDCU.64 UR4, c[0x0][0x380] ;  /* 0x00007000ff0477ac */ /* 0x000ea20008000a00 */
[----:B------:R-:W-:-:S05]  /*4740*/  IADD3 R22, P0, PT, R2, R16, RZ ;  /* 0x0000001002167210 */ /* 0x000fca0007f1e0ff */
[----:B------:R-:W-:Y:S01]  /*4750*/  IMAD.X R19, RZ, RZ, R19, P0 ;  /* 0x000000ffff137224 */ /* 0x000fe200000e0613 */
[----:B--2---:R-:W-:-:S04]  /*4760*/  ISETP.GE.U32.AND P0, PT, R22, UR4, PT ;  /* 0x0000000416007c0c */ /* 0x004fc8000bf06070 */
[----:B------:R-:W-:-:S13]  /*4770*/  ISETP.GE.AND.EX P0, PT, R19, UR5, PT, P0 ;  /* 0x0000000513007c0c */ /* 0x000fda000bf06300 */
[----:B------:R-:W-:Y:S05]  /*4780*/  @!P0 BRA `(.L_x_1131) ;  /* 0xffffffdc00fc8947 */ /* 0x000fea000383ffff */
[----:B------:R-:W-:Y:S05]  /*4790*/  BSYNC.RECONVERGENT B6 ;  /* 0x0000000000067941 */ /* 0x000fea0003800200 */
.L_x_1096:
[----:B------:R-:W-:Y:S05]  /*47a0*/  EXIT ;  /* 0x000000000000794d */ /* 0x000fea0003800000 */
        .weak           $__internal_21_$__cuda_sm20_div_s64
        .type           $__internal_21_$__cuda_sm20_div_s64,@function
        .size           $__internal_21_$__cuda_sm20_div_s64,($__internal_22_$__cuda_sm20_div_u64 - $__internal_21_$__cuda_sm20_div_s64)
$__internal_21_$__cuda_sm20_div_s64:
        /* <DEDUP_REMOVED lines=86> */
[----:B------:R-:W-:Y:S06]  /*4d10*/  RET.REL.NODEC R4 `(_ZN2at6native45_GLOBAL__N__efdd3984_12_NLLLoss2d_cu_e9278b4635nll_loss2d_forward_no_reduce_kernelIdEEvlNS_27GenericPackedTensorAccessorIT_Lm4ENS_16DefaultPtrTraitsElEENS3_IlLm3ES5_lEENS3_IS4_Lm3ES5_lEEPKS4_l) ;  /* 0xffffffb004b87950 */ /* 0x000fec0003c3ffff */
        .weak           $__internal_22_$__cuda_sm20_div_u64
        .type           $__internal_22_$__cuda_sm20_div_u64,@function
        .size           $__internal_22_$__cuda_sm20_div_u64,($__internal_23_$__cuda_sm20_rem_s64 - $__internal_22_$__cuda_sm20_div_u64)
$__internal_22_$__cuda_sm20_div_u64:
        /* <DEDUP_REMOVED lines=69> */
[----:B------:R-:W-:Y:S06]  /*5170*/  RET.REL.NODEC R4 `(_ZN2at6native45_GLOBAL__N__efdd3984_12_NLLLoss2d_cu_e9278b4635nll_loss2d_forward_no_reduce_kernelIdEEvlNS_27GenericPackedTensorAccessorIT_Lm4ENS_16DefaultPtrTraitsElEENS3_IlLm3ES5_lEENS3_IS4_Lm3ES5_lEEPKS4_l) ;  /* 0xffffffac04a07950 */ /* 0x000fec0003c3ffff */
        .weak           $__internal_23_$__cuda_sm20_rem_s64
        .type           $__internal_23_$__cuda_sm20_rem_s64,@function
        .size           $__internal_23_$__cuda_sm20_rem_s64,(.L_x_1177 - $__internal_23_$__cuda_sm20_rem_s64)
$__internal_23_$__cuda_sm20_rem_s64:
        /* <DEDUP_REMOVED lines=80> */
[----:B------:R-:W-:Y:S06]  /*5680*/  RET.REL.NODEC R6 `(_ZN2at6native45_GLOBAL__N__efdd3984_12_NLLLoss2d_cu_e9278b4635nll_loss2d_forward_no_reduce_kernelIdEEvlNS_27GenericPackedTensorAccessorIT_Lm4ENS_16DefaultPtrTraitsElEENS3_IlLm3ES5_lEENS3_IS4_Lm3ES5_lEEPKS4_l) ;  /* 0xffffffa8065c7950 */ /* 0x000fec0003c3ffff */
.L_x_1132:
        /* <DEDUP_REMOVED lines=15> */
.L_x_1177:


//--------------------- .nv.global.init           --------------------------
	.section	.nv.global.init,"aw",@progbits
.nv.global.init:
	.type		$str$3,@object
	.size		$str$3,($str$4 - $str$3)
$str$3:
        /*0000*/ 	.byte	0x69, 0x6e, 0x70, 0x75, 0x74, 0x5f, 0x69, 0x6e, 0x64, 0x65, 0x78, 0x20, 0x3e, 0x3d, 0x20, 0x30
        /*0010*/ 	.byte	0x00
	.type		$str$4,@object
	.size		$str$4,($str$2 - $str$4)
$str$4:
        /*0011*/ 	.byte	0x67, 0x72, 0x61, 0x64, 0x5f, 0x69, 0x6e, 0x70, 0x75, 0x74, 0x5f, 0x69, 0x6e, 0x64, 0x65, 0x78
        /*0021*/ 	.byte	0x20, 0x3e, 0x3d, 0x20, 0x30, 0x00
	.type		$str$2,@object
	.size		$str$2,(__unnamed_9 - $str$2)
$str$2:
        /*0027*/ 	.byte	0x74, 0x20, 0x3e, 0x3d, 0x20, 0x30, 0x20, 0x26, 0x26, 0x20, 0x74, 0x20, 0x3c, 0x20, 0x6e, 0x5f
        /*0037*/ 	.byte	0x63, 0x6c, 0x61, 0x73, 0x73, 0x65, 0x73, 0x00
	.type		__unnamed_9,@object
	.size		__unnamed_9,(__unnamed_5 - __unnamed_9)
__unnamed_9:
        /*003f*/ 	.byte	0x6e, 0x6c, 0x6c, 0x5f, 0x6c, 0x6f, 0x73, 0x73, 0x32, 0x64, 0x5f, 0x66, 0x6f, 0x72, 0x77, 0x61
        /*004f*/ 	.byte	0x72, 0x64, 0x5f, 0x6b, 0x65, 0x72, 0x6e, 0x65, 0x6c, 0x00
	.type		__unnamed_5,@object
	.size		__unnamed_5,(__unnamed_11 - __unnamed_5)
__unnamed_5:
        /*0059*/ 	.byte	0x6e, 0x6c, 0x6c, 0x5f, 0x6c, 0x6f, 0x73, 0x73, 0x32, 0x64, 0x5f, 0x66, 0x6f, 0x72, 0x77, 0x61
        /*0069*/ 	.byte	0x72, 0x64, 0x5f, 0x6b, 0x65, 0x72, 0x6e, 0x65, 0x6c, 0x00
	.type		__unnamed_11,@object
	.size		__unnamed_11,(__unnamed_7 - __unnamed_11)
__unnamed_11:
        /*0073*/ 	.byte	0x6e, 0x6c, 0x6c, 0x5f, 0x6c, 0x6f, 0x73, 0x73, 0x32, 0x64, 0x5f, 0x66, 0x6f, 0x72, 0x77, 0x61
        /*0083*/ 	.byte	0x72, 0x64, 0x5f, 0x6b, 0x65, 0x72, 0x6e, 0x65, 0x6c, 0x00
	.type		__unnamed_7,@object
	.size		__unnamed_7,(__unnamed_12 - __unnamed_7)
__unnamed_7:
        /*008d*/ 	.byte	0x6e, 0x6c, 0x6c, 0x5f, 0x6c, 0x6f, 0x73, 0x73, 0x32, 0x64, 0x5f, 0x66, 0x6f, 0x72, 0x77, 0x61
        /*009d*/ 	.byte	0x72, 0x64, 0x5f, 0x6b, 0x65, 0x72, 0x6e, 0x65, 0x6c, 0x00
	.type		__unnamed_12,@object
	.size		__unnamed_12,(__unnamed_8 - __unnamed_12)
__unnamed_12:
        /*00a7*/ 	.byte	0x6e, 0x6c, 0x6c, 0x5f, 0x6c, 0x6f, 0x73, 0x73, 0x32, 0x64, 0x5f, 0x66, 0x6f, 0x72, 0x77, 0x61
        /*00b7*/ 	.byte	0x72, 0x64, 0x5f, 0x6b, 0x65, 0x72, 0x6e, 0x65, 0x6c, 0x00
	.type		__unnamed_8,@object
	.size		__unnamed_8,(__unnamed_10 - __unnamed_8)
__unnamed_8:
        /*00c1*/ 	.byte	0x6e, 0x6c, 0x6c, 0x5f, 0x6c, 0x6f, 0x73, 0x73, 0x32, 0x64, 0x5f, 0x66, 0x6f, 0x72, 0x77, 0x61
        /*00d1*/ 	.byte	0x72, 0x64, 0x5f, 0x6b, 0x65, 0x72, 0x6e, 0x65, 0x6c, 0x00
	.type		__unnamed_10,@object
	.size		__unnamed_10,(__unnamed_6 - __unnamed_10)
__unnamed_10:
        /*00db*/ 	.byte	0x6e, 0x6c, 0x6c, 0x5f, 0x6c, 0x6f, 0x73, 0x73, 0x32, 0x64, 0x5f, 0x66, 0x6f, 0x72, 0x77, 0x61
        /*00eb*/ 	.byte	0x72, 0x64, 0x5f, 0x6b, 0x65, 0x72, 0x6e, 0x65, 0x6c, 0x00
	.type		__unnamed_6,@object
	.size		__unnamed_6,(__unnamed_17 - __unnamed_6)
__unnamed_6:
        /*00f5*/ 	.byte	0x6e, 0x6c, 0x6c, 0x5f, 0x6c, 0x6f, 0x73, 0x73, 0x32, 0x64, 0x5f, 0x66, 0x6f, 0x72, 0x77, 0x61
        /*0105*/ 	.byte	0x72, 0x64, 0x5f, 0x6b, 0x65, 0x72, 0x6e, 0x65, 0x6c, 0x00
	.type		__unnamed_17,@object
	.size		__unnamed_17,(__unnamed_19 - __unnamed_17)
__unnamed_17:
        /*010f*/ 	.byte	0x6e, 0x6c, 0x6c, 0x5f, 0x6c, 0x6f, 0x73, 0x73, 0x32, 0x64, 0x5f, 0x62, 0x61, 0x63, 0x6b, 0x77
        /*011f*/ 	.byte	0x61, 0x72, 0x64, 0x5f, 0x6b, 0x65, 0x72, 0x6e, 0x65, 0x6c, 0x00
	.type		__unnamed_19,@object
	.size		__unnamed_19,(__unnamed_20 - __unnamed_19)
__unnamed_19:
        /*012a*/ 	.byte	0x6e, 0x6c, 0x6c, 0x5f, 0x6c, 0x6f, 0x73, 0x73, 0x32, 0x64, 0x5f, 0x62, 0x61, 0x63, 0x6b, 0x77
        /*013a*/ 	.byte	0x61, 0x72, 0x64, 0x5f, 0x6b, 0x65, 0x72, 0x6e, 0x65, 0x6c, 0x00
	.type		__unnamed_20,@object
	.size		__unnamed_20,(__unnamed_18 - __unnamed_20)
__unnamed_20:
        /*0145*/ 	.byte	0x6e, 0x6c, 0x6c, 0x5f, 0x6c, 0x6f, 0x73, 0x73, 0x32, 0x64, 0x5f, 0x62, 0x61, 0x63, 0x6b, 0x77
        /*0155*/ 	.byte	0x61, 0x72, 0x64, 0x5f, 0x6b, 0x65, 0x72, 0x6e, 0x65, 0x6c, 0x00
	.type		__unnamed_18,@object
	.size		__unnamed_18,(__unnamed_1 - __unnamed_18)
__unnamed_18:
        /*0160*/ 	.byte	0x6e, 0x6c, 0x6c, 0x5f, 0x6c, 0x6f, 0x73, 0x73, 0x32, 0x64, 0x5f, 0x62, 0x61, 0x63, 0x6b, 0x77
        /*0170*/ 	.byte	0x61, 0x72, 0x64, 0x5f, 0x6b, 0x65, 0x72, 0x6e, 0x65, 0x6c, 0x00
	.type		__unnamed_1,@object
	.size		__unnamed_1,(__unnamed_3 - __unnamed_1)
__unnamed_1:
        /*017b*/ 	.byte	0x6e, 0x6c, 0x6c, 0x5f, 0x6c, 0x6f, 0x73, 0x73, 0x32, 0x64, 0x5f, 0x66, 0x6f, 0x72, 0x77, 0x61
        /*018b*/ 	.byte	0x72, 0x64, 0x5f, 0x6e, 0x6f, 0x5f, 0x72, 0x65, 0x64, 0x75, 0x63, 0x65, 0x5f, 0x6b, 0x65, 0x72
        /*019b*/ 	.byte	0x6e, 0x65, 0x6c, 0x00
	.type		__unnamed_3,@object
	.size		__unnamed_3,(__unnamed_4 - __unnamed_3)
__unnamed_3:
        /*019f*/ 	.byte	0x6e, 0x6c, 0x6c, 0x5f, 0x6c, 0x6f, 0x73, 0x73, 0x32, 0x64, 0x5f, 0x66, 0x6f, 0x72, 0x77, 0x61
        /*01af*/ 	.byte	0x72, 0x64, 0x5f, 0x6e, 0x6f, 0x5f, 0x72, 0x65, 0x64, 0x75, 0x63, 0x65, 0x5f, 0x6b, 0x65, 0x72
        /*01bf*/ 	.byte	0x6e, 0x65, 0x6c, 0x00
	.type		__unnamed_4,@object
	.size		__unnamed_4,(__unnamed_2 - __unnamed_4)
__unnamed_4:
        /*01c3*/ 	.byte	0x6e, 0x6c, 0x6c, 0x5f, 0x6c, 0x6f, 0x73, 0x73, 0x32, 0x64, 0x5f, 0x66, 0x6f, 0x72, 0x77, 0x61
        /*01d3*/ 	.byte	0x72, 0x64, 0x5f, 0x6e, 0x6f, 0x5f, 0x72, 0x65, 0x64, 0x75, 0x63, 0x65, 0x5f, 0x6b, 0x65, 0x72
        /*01e3*/ 	.byte	0x6e, 0x65, 0x6c, 0x00
	.type		__unnamed_2,@object
	.size		__unnamed_2,(__unnamed_13 - __unnamed_2)
__unnamed_2:
        /*01e7*/ 	.byte	0x6e, 0x6c, 0x6c, 0x5f, 0x6c, 0x6f, 0x73, 0x73, 0x32, 0x64, 0x5f, 0x66, 0x6f, 0x72, 0x77, 0x61
        /*01f7*/ 	.byte	0x72, 0x64, 0x5f, 0x6e, 0x6f, 0x5f, 0x72, 0x65, 0x64, 0x75, 0x63, 0x65, 0x5f, 0x6b, 0x65, 0x72
        /*0207*/ 	.byte	0x6e, 0x65, 0x6c, 0x00
	.type		__unnamed_13,@object
	.size		__unnamed_13,(__unnamed_15 - __unnamed_13)
__unnamed_13:
        /*020b*/ 	.byte	0x6e, 0x6c, 0x6c, 0x5f, 0x6c, 0x6f, 0x73, 0x73, 0x32, 0x64, 0x5f, 0x62, 0x61, 0x63, 0x6b, 0x77
        /*021b*/ 	.byte	0x61, 0x72, 0x64, 0x5f, 0x6e, 0x6f, 0x5f, 0x72, 0x65, 0x64, 0x75, 0x63, 0x65, 0x5f, 0x6b, 0x65
        /*022b*/ 	.byte	0x72, 0x6e, 0x65, 0x6c, 0x00
	.type		__unnamed_15,@object
	.size		__unnamed_15,(__unnamed_16 - __unnamed_15)
__unnamed_15:
        /*0230*/ 	.byte	0x6e, 0x6c, 0x6c, 0x5f, 0x6c, 0x6f, 0x73, 0x73, 0x32, 0x64, 0x5f, 0x62, 0x61, 0x63, 0x6b, 0x77
        /*0240*/ 	.byte	0x61, 0x72, 0x64, 0x5f, 0x6e, 0x6f, 0x5f, 0x72, 0x65, 0x64, 0x75, 0x63, 0x65, 0x5f, 0x6b, 0x65
        /*0250*/ 	.byte	0x72, 0x6e, 0x65, 0x6c, 0x00
	.type		__unnamed_16,@object
	.size		__unnamed_16,(__unnamed_14 - __unnamed_16)
__unnamed_16:
        /*0255*/ 	.byte	0x6e, 0x6c, 0x6c, 0x5f, 0x6c, 0x6f, 0x73, 0x73, 0x32, 0x64, 0x5f, 0x62, 0x61, 0x63, 0x6b, 0x77
        /*0265*/ 	.byte	0x61, 0x72, 0x64, 0x5f, 0x6e, 0x6f, 0x5f, 0x72, 0x65, 0x64, 0x75, 0x63, 0x65, 0x5f, 0x6b, 0x65
        /*0275*/ 	.byte	0x72, 0x6e, 0x65, 0x6c, 0x00
	.type		__unnamed_14,@object
	.size		__unnamed_14,($str - __unnamed_14)
__unnamed_14:
        /*027a*/ 	.byte	0x6e, 0x6c, 0x6c, 0x5f, 0x6c, 0x6f, 0x73, 0x73, 0x32, 0x64, 0x5f, 0x62, 0x61, 0x63, 0x6b, 0x77
        /*028a*/ 	.byte	0x61, 0x72, 0x64, 0x5f, 0x6e, 0x6f, 0x5f, 0x72, 0x65, 0x64, 0x75, 0x63, 0x65, 0x5f, 0x6b, 0x65
        /*029a*/ 	.byte	0x72, 0x6e, 0x65, 0x6c, 0x00
	.type		$str,@object
	.size		$str,($str$1 - $str)
$str:
        /*029f*/ 	.byte	0x63, 0x75, 0x72, 0x5f, 0x74, 0x61, 0x72, 0x67, 0x65, 0x74, 0x20, 0x3e, 0x3d, 0x20, 0x30, 0x20
        /*02af*/ 	.byte	0x26, 0x26, 0x20, 0x63, 0x75, 0x72, 0x5f, 0x74, 0x61, 0x72, 0x67, 0x65, 0x74, 0x20, 0x3c, 0x20
        /*02bf*/ 	.byte	0x6e, 0x5f, 0x63, 0x6c, 0x61, 0x73, 0x73, 0x65, 0x73, 0x00
	.type		$str$1,@object
	.size		$str$1,(.L_49 - $str$1)
$str$1:
        /*02c9*/ 	.byte	0x2f, 0x74, 0x6d, 0x70, 0x2f, 0x6f, 0x73, 0x73, 0x5f, 0x6b, 0x65, 0x72, 0x6e, 0x65, 0x6c, 0x73
        /*02d9*/ 	.byte	0x5f, 0x73, 0x72, 0x63, 0x2f, 0x70, 0x79, 0x74, 0x6f, 0x72, 0x63, 0x68, 0x2f, 0x61, 0x74, 0x65
        /*02e9*/ 	.byte	0x6e, 0x2f, 0x73, 0x72, 0x63, 0x2f, 0x41, 0x54, 0x65, 0x6e, 0x2f, 0x6e, 0x61, 0x74, 0x69, 0x76
        /*02f9*/ 	.byte	0x65, 0x2f, 0x63, 0x75, 0x64, 0x61, 0x2f, 0x4e, 0x4c, 0x4c, 0x4c, 0x6f, 0x73, 0x73, 0x32, 0x64
        /*0309*/ 	.byte	0x2e, 0x63, 0x75, 0x00
.L_49:


//--------------------- .nv.shared.reserved.0     --------------------------
	.section	.nv.shared.reserved.0,"aw",@nobits
	.weak		__nv_reservedSMEM_offset_0_alias
	.size		__nv_reservedSMEM_offset_0_alias, 0, 64
	.other		__nv_reservedSMEM_offset_0_alias,@"STO_CUDA_RESERVED_SHARED STV_DEFAULT"
__nv_reservedSMEM_offset_0_alias:
	.zero		0
	.zero		64


//--------------------- .nv.global                --------------------------
	.section	.nv.global,"aw",@nobits
.nv.global:
	.type		_ZN43_INTERNAL_efdd3984_12_NLLLoss2d_cu_e9278b464cuda3std3__48in_placeE,@object
	.size		_ZN43_INTERNAL_efdd3984_12_NLLLoss2d_cu_e9278b464cuda3std3__48in_placeE,(_ZN43_INTERNAL_efdd3984_12_NLLLoss2d_cu_e9278b464cuda3std6ranges3__45__cpo8distanceE - _ZN43_INTERNAL_efdd3984_12_NLLLoss2d_cu_e9278b464cuda3std3__48in_placeE)
_ZN43_INTERNAL_efdd3984_12_NLLLoss2d_cu_e9278b464cuda3std3__48in_placeE:
	.zero		1
	.type		_ZN43_INTERNAL_efdd3984_12_NLLLoss2d_cu_e9278b464cuda3std6ranges3__45__cpo8distanceE,@object
	.size		_ZN43_INTERNAL_efdd3984_12_NLLLoss2d_cu_e9278b464cuda3std6ranges3__45__cpo8distanceE,(_ZN43_INTERNAL_efdd3984_12_NLLLoss2d_cu_e9278b464cuda3std3__45__cpo6cbeginE - _ZN43_INTERNAL_efdd3984_12_NLLLoss2d_cu_e9278b464cuda3std6ranges3__45__cpo8distanceE)
_ZN43_INTERNAL_efdd3984_12_NLLLoss2d_cu_e9278b464cuda3std6ranges3__45__cpo8distanceE:
	.zero		1
	.type		_ZN43_INTERNAL_efdd3984_12_NLLLoss2d_cu_e9278b464cuda3std3__45__cpo6cbeginE,@object
	.size		_ZN43_INTERNAL_efdd3984_12_NLLLoss2d_cu_e9278b464cuda3std3__45__cpo6cbeginE,(_ZN43_INTERNAL_efdd3984_12_NLLLoss2d_cu_e9278b464cuda3std6ranges3__45__cpo7advanceE - _ZN43_INTERNAL_efdd3984_12_NLLLoss2d_cu_e9278b464cuda3std3__45__cpo6cbeginE)
_ZN43_INTERNAL_efdd3984_12_NLLLoss2d_cu_e9278b464cuda3std3__45__cpo6cbeginE:
	.zero		1
	.type		_ZN43_INTERNAL_efdd3984_12_NLLLoss2d_cu_e9278b464cuda3std6ranges3__45__cpo7advanceE,@object
	.size		_ZN43_INTERNAL_efdd3984_12_NLLLoss2d_cu_e9278b464cuda3std6ranges3__45__cpo7advanceE,(_ZN43_INTERNAL_efdd3984_12_NLLLoss2d_cu_e9278b464cuda3std3__45__cpo7crbeginE - _ZN43_INTERNAL_efdd3984_12_NLLLoss2d_cu_e9278b464cuda3std6ranges3__45__cpo7advanceE)
_ZN43_INTERNAL_efdd3984_12_NLLLoss2d_cu_e9278b464cuda3std6ranges3__45__cpo7advanceE:
	.zero		1
	.type		_ZN43_INTERNAL_efdd3984_12_NLLLoss2d_cu_e9278b464cuda3std3__45__cpo7crbeginE,@object
	.size		_ZN43_INTERNAL_efdd3984_12_NLLLoss2d_cu_e9278b464cuda3std3__45__cpo7crbeginE,(_ZN43_INTERNAL_efdd3984_12_NLLLoss2d_cu_e9278b464cuda3std6ranges3__45__cpo4dataE - _ZN43_INTERNAL_efdd3984_12_NLLLoss2d_cu_e9278b464cuda3std3__45__cpo7crbeginE)
_ZN43_INTERNAL_efdd3984_12_NLLLoss2d_cu_e9278b464cuda3std3__45__cpo7crbeginE:
	.zero		1
	.type		_ZN43_INTERNAL_efdd3984_12_NLLLoss2d_cu_e9278b464cuda3std6ranges3__45__cpo4dataE,@object
	.size		_ZN43_INTERNAL_efdd3984_12_NLLLoss2d_cu_e9278b464cuda3std6ranges3__45__cpo4dataE,(_ZN43_INTERNAL_efdd3984_12_NLLLoss2d_cu_e9278b464cuda3std6ranges3__45__cpo5beginE - _ZN43_INTERNAL_efdd3984_12_NLLLoss2d_cu_e9278b464cuda3std6ranges3__45__cpo4dataE)
_ZN43_INTERNAL_efdd3984_12_NLLLoss2d_cu_e9278b464cuda3std6ranges3__45__cpo4dataE:
	.zero		1
	.type		_ZN43_INTERNAL_efdd3984_12_NLLLoss2d_cu_e9278b464cuda3std6ranges3__45__cpo5beginE,@object
	.size		_ZN43_INTERNAL_efdd3984_12_NLLLoss2d_cu_e9278b464cuda3std6ranges3__45__cpo5beginE,(_ZN43_INTERNAL_efdd3984_12_NLLLoss2d_cu_e9278b464cuda3std3__445_GLOBAL__N__efdd3984_12_NLLLoss2d_cu_e9278b466ignoreE - _ZN43_INTERNAL_efdd3984_12_NLLLoss2d_cu_e9278b464cuda3std6ranges3__45__cpo5beginE)
_ZN43_INTERNAL_efdd3984_12_NLLLoss2d_cu_e9278b464cuda3std6ranges3__45__cpo5beginE:
	.zero		1
	.type		_ZN43_INTERNAL_efdd3984_12_NLLLoss2d_cu_e9278b464cuda3std3__445_GLOBAL__N__efdd3984_12_NLLLoss2d_cu_e9278b466ignoreE,@object
	.size		_ZN43_INTERNAL_efdd3984_12_NLLLoss2d_cu_e9278b464cuda3std3__445_GLOBAL__N__efdd3984_12_NLLLoss2d_cu_e9278b466ignoreE,(_ZN43_INTERNAL_efdd3984_12_NLLLoss2d_cu_e9278b464cuda3std6ranges3__45__cpo4sizeE - _ZN43_INTERNAL_efdd3984_12_NLLLoss2d_cu_e9278b464cuda3std3__445_GLOBAL__N__efdd3984_12_NLLLoss2d_cu_e9278b466ignoreE)
_ZN43_INTERNAL_efdd3984_12_NLLLoss2d_cu_e9278b464cuda3std3__445_GLOBAL__N__efdd3984_12_NLLLoss2d_cu_e9278b466ignoreE:
	.zero		1
	.type		_ZN43_INTERNAL_efdd3984_12_NLLLoss2d_cu_e9278b464cuda3std6ranges3__45__cpo4sizeE,@object
	.size		_ZN43_INTERNAL_efdd3984_12_NLLLoss2d_cu_e9278b464cuda3std6ranges3__45__cpo4sizeE,(_ZN43_INTERNAL_efdd3984_12_NLLLoss2d_cu_e9278b464cuda3std3__45__cpo5beginE - _ZN43_INTERNAL_efdd3984_12_NLLLoss2d_cu_e9278b464cuda3std6ranges3__45__cpo4sizeE)
_ZN43_INTERNAL_efdd3984_12_NLLLoss2d_cu_e9278b464cuda3std6ranges3__45__cpo4sizeE:
	.zero		1
	.type		_ZN43_INTERNAL_efdd3984_12_NLLLoss2d_cu_e9278b464cuda3std3__45__cpo5beginE,@object
	.size		_ZN43_INTERNAL_efdd3984_12_NLLLoss2d_cu_e9278b464cuda3std3__45__cpo5beginE,(_ZN43_INTERNAL_efdd3984_12_NLLLoss2d_cu_e9278b464cuda3std6ranges3__45__cpo6cbeginE - _ZN43_INTERNAL_efdd3984_12_NLLLoss2d_cu_e9278b464cuda3std3__45__cpo5beginE)
_ZN43_INTERNAL_efdd3984_12_NLLLoss2d_cu_e9278b464cuda3std3__45__cpo5beginE:
	.zero		1
	.type		_ZN43_INTERNAL_efdd3984_12_NLLLoss2d_cu_e9278b464cuda3std6ranges3__45__cpo6cbeginE,@object
	.size		_ZN43_INTERNAL_efdd3984_12_NLLLoss2d_cu_e9278b464cuda3std6ranges3__45__cpo6cbeginE,(_ZN43_INTERNAL_efdd3984_12_NLLLoss2d_cu_e9278b464cuda3std3__45__cpo6rbeginE - _ZN43_INTERNAL_efdd3984_12_NLLLoss2d_cu_e9278b464cuda3std6ranges3__45__cpo6cbeginE)
_ZN43_INTERNAL_efdd3984_12_NLLLoss2d_cu_e9278b464cuda3std6ranges3__45__cpo6cbeginE:
	.zero		1
	.type		_ZN43_INTERNAL_efdd3984_12_NLLLoss2d_cu_e9278b464cuda3std3__45__cpo6rbeginE,@object
	.size		_ZN43_INTERNAL_efdd3984_12_NLLLoss2d_cu_e9278b464cuda3std3__45__cpo6rbeginE,(_ZN43_INTERNAL_efdd3984_12_NLLLoss2d_cu_e9278b464cuda3std6ranges3__45__cpo4nextE - _ZN43_INTERNAL_efdd3984_12_NLLLoss2d_cu_e9278b464cuda3std3__45__cpo6rbeginE)
_ZN43_INTERNAL_efdd3984_12_NLLLoss2d_cu_e9278b464cuda3std3__45__cpo6rbeginE:
	.zero		1
	.type		_ZN43_INTERNAL_efdd3984_12_NLLLoss2d_cu_e9278b464cuda3std6ranges3__45__cpo4nextE,@object
	.size		_ZN43_INTERNAL_efdd3984_12_NLLLoss2d_cu_e9278b464cuda3std6ranges3__45__cpo4nextE,(_ZN43_INTERNAL_efdd3984_12_NLLLoss2d_cu_e9278b464cuda3std6ranges3__45__cpo4swapE - _ZN43_INTERNAL_efdd3984_12_NLLLoss2d_cu_e9278b464cuda3std6ranges3__45__cpo4nextE)
_ZN43_INTERNAL_efdd3984_12_NLLLoss2d_cu_e9278b464cuda3std6ranges3__45__cpo4nextE:
	.zero		1
	.type		_ZN43_INTERNAL_efdd3984_12_NLLLoss2d_cu_e9278b464cuda3std6ranges3__45__cpo4swapE,@object
	.size		_ZN43_INTERNAL_efdd3984_12_NLLLoss2d_cu_e9278b464cuda3std6ranges3__45__cpo4swapE,(_ZN43_INTERNAL_efdd3984_12_NLLLoss2d_cu_e9278b464cuda3std3__420unreachable_sentinelE - _ZN43_INTERNAL_efdd3984_12_NLLLoss2d_cu_e9278b464cuda3std6ranges3__45__cpo4swapE)
_ZN43_INTERNAL_efdd3984_12_NLLLoss2d_cu_e9278b464cuda3std6ranges3__45__cpo4swapE:
	.zero		1
	.type		_ZN43_INTERNAL_efdd3984_12_NLLLoss2d_cu_e9278b464cuda3std3__420unreachable_sentinelE,@object
	.size		_ZN43_INTERNAL_efdd3984_12_NLLLoss2d_cu_e9278b464cuda3std3__420unreachable_sentinelE,(_ZN43_INTERNAL_efdd3984_12_NLLLoss2d_cu_e9278b466thrust24THRUST_300001_SM_1030_NS6system6detail10sequential3seqE - _ZN43_INTERNAL_efdd3984_12_NLLLoss2d_cu_e9278b464cuda3std3__420unreachable_sentinelE)
_ZN43_INTERNAL_efdd3984_12_NLLLoss2d_cu_e9278b464cuda3std3__420unreachable_sentinelE:
	.zero		1
	.type		_ZN43_INTERNAL_efdd3984_12_NLLLoss2d_cu_e9278b466thrust24THRUST_300001_SM_1030_NS6system6detail10sequential3seqE,@object
	.size		_ZN43_INTERNAL_efdd3984_12_NLLLoss2d_cu_e9278b466thrust24THRUST_300001_SM_1030_NS6system6detail10sequential3seqE,(_ZN43_INTERNAL_efdd3984_12_NLLLoss2d_cu_e9278b464cuda3std3__45__cpo4cendE - _ZN43_INTERNAL_efdd3984_12_NLLLoss2d_cu_e9278b466thrust24THRUST_300001_SM_1030_NS6system6detail10sequential3seqE)
_ZN43_INTERNAL_efdd3984_12_NLLLoss2d_cu_e9278b466thrust24THRUST_300001_SM_1030_NS6system6detail10sequential3seqE:
	.zero		1
	.type		_ZN43_INTERNAL_efdd3984_12_NLLLoss2d_cu_e9278b464cuda3std3__45__cpo4cendE,@object
	.size		_ZN43_INTERNAL_efdd3984_12_NLLLoss2d_cu_e9278b464cuda3std3__45__cpo4cendE,(_ZN43_INTERNAL_efdd3984_12_NLLLoss2d_cu_e9278b464cuda3std6ranges3__45__cpo9iter_swapE - _ZN43_INTERNAL_efdd3984_12_NLLLoss2d_cu_e9278b464cuda3std3__45__cpo4cendE)
_ZN43_INTERNAL_efdd3984_12_NLLLoss2d_cu_e9278b464cuda3std3__45__cpo4cendE:
	.zero		1
	.type		_ZN43_INTERNAL_efdd3984_12_NLLLoss2d_cu_e9278b464cuda3std6ranges3__45__cpo9iter_swapE,@object
	.size		_ZN43_INTERNAL_efdd3984_12_NLLLoss2d_cu_e9278b464cuda3std6ranges3__45__cpo9iter_swapE,(_ZN43_INTERNAL_efdd3984_12_NLLLoss2d_cu_e9278b464cuda3std3__45__cpo5crendE - _ZN43_INTERNAL_efdd3984_12_NLLLoss2d_cu_e9278b464cuda3std6ranges3__45__cpo9iter_swapE)
_ZN43_INTERNAL_efdd3984_12_NLLLoss2d_cu_e9278b464cuda3std6ranges3__45__cpo9iter_swapE:
	.zero		1
	.type		_ZN43_INTERNAL_efdd3984_12_NLLLoss2d_cu_e9278b464cuda3std3__45__cpo5crendE,@object
	.size		_ZN43_INTERNAL_efdd3984_12_NLLLoss2d_cu_e9278b464cuda3std3__45__cpo5crendE,(_ZN43_INTERNAL_efdd3984_12_NLLLoss2d_cu_e9278b464cuda3std6ranges3__45__cpo5cdataE - _ZN43_INTERNAL_efdd3984_12_NLLLoss2d_cu_e9278b464cuda3std3__45__cpo5crendE)
_ZN43_INTERNAL_efdd3984_12_NLLLoss2d_cu_e9278b464cuda3std3__45__cpo5crendE:
	.zero		1
	.type		_ZN43_INTERNAL_efdd3984_12_NLLLoss2d_cu_e9278b464cuda3std6ranges3__45__cpo5cdataE,@object
	.size		_ZN43_INTERNAL_efdd3984_12_NLLLoss2d_cu_e9278b464cuda3std6ranges3__45__cpo5cdataE,(_ZN43_INTERNAL_efdd3984_12_NLLLoss2d_cu_e9278b464cuda3std6ranges3__45__cpo3endE - _ZN43_INTERNAL_efdd3984_12_NLLLoss2d_cu_e9278b464cuda3std6ranges3__45__cpo5cdataE)
_ZN43_INTERNAL_efdd3984_12_NLLLoss2d_cu_e9278b464cuda3std6ranges3__45__cpo5cdataE:
	.zero		1
	.type		_ZN43_INTERNAL_efdd3984_12_NLLLoss2d_cu_e9278b464cuda3std6ranges3__45__cpo3endE,@object
	.size		_ZN43_INTERNAL_efdd3984_12_NLLLoss2d_cu_e9278b464cuda3std6ranges3__45__cpo3endE,(_ZN43_INTERNAL_efdd3984_12_NLLLoss2d_cu_e9278b464cuda3std3__419piecewise_constructE - _ZN43_INTERNAL_efdd3984_12_NLLLoss2d_cu_e9278b464cuda3std6ranges3__45__cpo3endE)
_ZN43_INTERNAL_efdd3984_12_NLLLoss2d_cu_e9278b464cuda3std6ranges3__45__cpo3endE:
	.zero		1
	.type		_ZN43_INTERNAL_efdd3984_12_NLLLoss2d_cu_e9278b464cuda3std3__419piecewise_constructE,@object
	.size		_ZN43_INTERNAL_efdd3984_12_NLLLoss2d_cu_e9278b464cuda3std3__419piecewise_constructE,(_ZN43_INTERNAL_efdd3984_12_NLLLoss2d_cu_e9278b464cuda3std6ranges3__45__cpo5ssizeE - _ZN43_INTERNAL_efdd3984_12_NLLLoss2d_cu_e9278b464cuda3std3__419piecewise_constructE)
_ZN43_INTERNAL_efdd3984_12_NLLLoss2d_cu_e9278b464cuda3std3__419piecewise_constructE:
	.zero		1
	.type		_ZN43_INTERNAL_efdd3984_12_NLLLoss2d_cu_e9278b464cuda3std6ranges3__45__cpo5ssizeE,@object
	.size		_ZN43_INTERNAL_efdd3984_12_NLLLoss2d_cu_e9278b464cuda3std6ranges3__45__cpo5ssizeE,(_ZN43_INTERNAL_efdd3984_12_NLLLoss2d_cu_e9278b464cuda3std3__45__cpo3endE - _ZN43_INTERNAL_efdd3984_12_NLLLoss2d_cu_e9278b464cuda3std6ranges3__45__cpo5ssizeE)
_ZN43_INTERNAL_efdd3984_12_NLLLoss2d_cu_e9278b464cuda3std6ranges3__45__cpo5ssizeE:
	.zero		1
	.type		_ZN43_INTERNAL_efdd3984_12_NLLLoss2d_cu_e9278b464cuda3std3__45__cpo3endE,@object
	.size		_ZN43_INTERNAL_efdd3984_12_NLLLoss2d_cu_e9278b464cuda3std3__45__cpo3endE,(_ZN43_INTERNAL_efdd3984_12_NLLLoss2d_cu_e9278b464cuda3std6ranges3__45__cpo4cendE - _ZN43_INTERNAL_efdd3984_12_NLLLoss2d_cu_e9278b464cuda3std3__45__cpo3endE)
_ZN43_INTERNAL_efdd3984_12_NLLLoss2d_cu_e9278b464cuda3std3__45__cpo3endE:
	.zero		1
	.type		_ZN43_INTERNAL_efdd3984_12_NLLLoss2d_cu_e9278b464cuda3std6ranges3__45__cpo4cendE,@object
	.size		_ZN43_INTERNAL_efdd3984_12_NLLLoss2d_cu_e9278b464cuda3std6ranges3__45__cpo4cendE,(_ZN43_INTERNAL_efdd3984_12_NLLLoss2d_cu_e9278b464cuda3std3__45__cpo4rendE - _ZN43_INTERNAL_efdd3984_12_NLLLoss2d_cu_e9278b464cuda3std6ranges3__45__cpo4cendE)
_ZN43_INTERNAL_efdd3984_12_NLLLoss2d_cu_e9278b464cuda3std6ranges3__45__cpo4cendE:
	.zero		1
	.type		_ZN43_INTERNAL_efdd3984_12_NLLLoss2d_cu_e9278b464cuda3std3__45__cpo4rendE,@object
	.size		_ZN43_INTERNAL_efdd3984_12_NLLLoss2d_cu_e9278b464cuda3std3__45__cpo4rendE,(_ZN43_INTERNAL_efdd3984_12_NLLLoss2d_cu_e9278b464cuda3std6ranges3__45__cpo4prevE - _ZN43_INTERNAL_efdd3984_12_NLLLoss2d_cu_e9278b464cuda3std3__45__cpo4rendE)
_ZN43_INTERNAL_efdd3984_12_NLLLoss2d_cu_e9278b464cuda3std3__45__cpo4rendE:
	.zero		1
	.type		_ZN43_INTERNAL_efdd3984_12_NLLLoss2d_cu_e9278b464cuda3std6ranges3__45__cpo4prevE,@object
	.size		_ZN43_INTERNAL_efdd3984_12_NLLLoss2d_cu_e9278b464cuda3std6ranges3__45__cpo4prevE,(_ZN43_INTERNAL_efdd3984_12_NLLLoss2d_cu_e9278b464cuda3std6ranges3__45__cpo9iter_moveE - _ZN43_INTERNAL_efdd3984_12_NLLLoss2d_cu_e9278b464cuda3std6ranges3__45__cpo4prevE)
_ZN43_INTERNAL_efdd3984_12_NLLLoss2d_cu_e9278b464cuda3std6ranges3__45__cpo4prevE:
	.zero		1
	.type		_ZN43_INTERNAL_efdd3984_12_NLLLoss2d_cu_e9278b464cuda3std6ranges3__45__cpo9iter_moveE,@object
	.size		_ZN43_INTERNAL_efdd3984_12_NLLLoss2d_cu_e9278b464cuda3std6ranges3__45__cpo9iter_moveE,(.L_33 - _ZN43_INTERNAL_efdd3984_12_NLLLoss2d_cu_e9278b464cuda3std6ranges3__45__cpo9iter_moveE)
_ZN43_INTERNAL_efdd3984_12_NLLLoss2d_cu_e9278b464cuda3std6ranges3__45__cpo9iter_moveE:
	.zero		1
.L_33:


//--------------------- .nv.shared._ZN2at6native45_GLOBAL__N__efdd3984_12_NLLLoss2d_cu_e9278b4625nll_loss2d_forward_kernelIN3c108BFloat16EflEEvPT_S6_PKS5_PKlS8_iiil --------------------------
	.section	.nv.shared._ZN2at6native45_GLOBAL__N__efdd3984_12_NLLLoss2d_cu_e9278b4625nll_loss2d_forward_kernelIN3c108BFloat16EflEEvPT_S6_PKS5_PKlS8_iiil,"aw",@nobits
	.sectionflags	@""
	.align	4
.nv.shared._ZN2at6native45_GLOBAL__N__efdd3984_12_NLLLoss2d_cu_e9278b4625nll_loss2d_forward_kernelIN3c108BFloat16EflEEvPT_S6_PKS5_PKlS8_iiil:
	.zero		9216


//--------------------- .nv.shared._ZN2at6native45_GLOBAL__N__efdd3984_12_NLLLoss2d_cu_e9278b4625nll_loss2d_forward_kernelIN3c108BFloat16EfiEEvPT_S6_PKS5_PKlS8_iiil --------------------------
	.section	.nv.shared._ZN2at6native45_GLOBAL__N__efdd3984_12_NLLLoss2d_cu_e9278b4625nll_loss2d_forward_kernelIN3c108BFloat16EfiEEvPT_S6_PKS5_PKlS8_iiil,"aw",@nobits
	.sectionflags	@""
	.align	4
.nv.shared._ZN2at6native45_GLOBAL__N__efdd3984_12_NLLLoss2d_cu_e9278b4625nll_loss2d_forward_kernelIN3c108BFloat16EfiEEvPT_S6_PKS5_PKlS8_iiil:
	.zero		9216


//--------------------- .nv.shared._ZN2at6native45_GLOBAL__N__efdd3984_12_NLLLoss2d_cu_e9278b4625nll_loss2d_forward_kernelIN3c104HalfEflEEvPT_S6_PKS5_PKlS8_iiil --------------------------
	.section	.nv.shared._ZN2at6native45_GLOBAL__N__efdd3984_12_NLLLoss2d_cu_e9278b4625nll_loss2d_forward_kernelIN3c104HalfEflEEvPT_S6_PKS5_PKlS8_iiil,"aw",@nobits
	.sectionflags	@""
	.align	4
.nv.shared._ZN2at6native45_GLOBAL__N__efdd3984_12_NLLLoss2d_cu_e9278b4625nll_loss2d_forward_kernelIN3c104HalfEflEEvPT_S6_PKS5_PKlS8_iiil:
	.zero		9216


//--------------------- .nv.shared._ZN2at6native45_GLOBAL__N__efdd3984_12_NLLLoss2d_cu_e9278b4625nll_loss2d_forward_kernelIN3c104HalfEfiEEvPT_S6_PKS5_PKlS8_iiil --------------------------
	.section	.nv.shared._ZN2at6native45_GLOBAL__N__efdd3984_12_NLLLoss2d_cu_e9278b4625nll_loss2d_forward_kernelIN3c104HalfEfiEEvPT_S6_PKS5_PKlS8_iiil,"aw",@nobits
	.sectionflags	@""
	.align	4
.nv.shared._ZN2at6native45_GLOBAL__N__efdd3984_12_NLLLoss2d_cu_e9278b4625nll_loss2d_forward_kernelIN3c104HalfEfiEEvPT_S6_PKS5_PKlS8_iiil:
	.zero		9216


//--------------------- .nv.shared._ZN2at6native45_GLOBAL__N__efdd3984_12_NLLLoss2d_cu_e9278b4625nll_loss2d_forward_kernelIfflEEvPT_S4_PKS3_PKlS6_iiil --------------------------
	.section	.nv.shared._ZN2at6native45_GLOBAL__N__efdd3984_12_NLLLoss2d_cu_e9278b4625nll_loss2d_forward_kernelIfflEEvPT_S4_PKS3_PKlS6_iiil,"aw",@nobits
	.sectionflags	@""
	.align	4
.nv.shared._ZN2at6native45_GLOBAL__N__efdd3984_12_NLLLoss2d_cu_e9278b4625nll_loss2d_forward_kernelIfflEEvPT_S4_PKS3_PKlS6_iiil:
	.zero		9216


//--------------------- .nv.shared._ZN2at6native45_GLOBAL__N__efdd3984_12_NLLLoss2d_cu_e9278b4625nll_loss2d_forward_kernelIffiEEvPT_S4_PKS3_PKlS6_iiil --------------------------
	.section	.nv.shared._ZN2at6native45_GLOBAL__N__efdd3984_12_NLLLoss2d_cu_e9278b4625nll_loss2d_forward_kernelIffiEEvPT_S4_PKS3_PKlS6_iiil,"aw",@nobits
	.sectionflags	@""
	.align	4
.nv.shared._ZN2at6native45_GLOBAL__N__efdd3984_12_NLLLoss2d_cu_e9278b4625nll_loss2d_forward_kernelIffiEEvPT_S4_PKS3_PKlS6_iiil:
	.zero		9216


//--------------------- .nv.shared._ZN2at6native45_GLOBAL__N__efdd3984_12_NLLLoss2d_cu_e9278b4625nll_loss2d_forward_kernelIddlEEvPT_S4_PKS3_PKlS6_iiil --------------------------
	.section	.nv.shared._ZN2at6native45_GLOBAL__N__efdd3984_12_NLLLoss2d_cu_e9278b4625nll_loss2d_forward_kernelIddlEEvPT_S4_PKS3_PKlS6_iiil,"aw",@nobits
	.sectionflags	@""
	.align	8
.nv.shared._ZN2at6native45_GLOBAL__N__efdd3984_12_NLLLoss2d_cu_e9278b4625nll_loss2d_forward_kernelIddlEEvPT_S4_PKS3_PKlS6_iiil:
	.zero		17408


//--------------------- .nv.shared._ZN2at6native45_GLOBAL__N__efdd3984_12_NLLLoss2d_cu_e9278b4625nll_loss2d_forward_kernelIddiEEvPT_S4_PKS3_PKlS6_iiil --------------------------
	.section	.nv.shared._ZN2at6native45_GLOBAL__N__efdd3984_12_NLLLoss2d_cu_e9278b4625nll_loss2d_forward_kernelIddiEEvPT_S4_PKS3_PKlS6_iiil,"aw",@nobits
	.sectionflags	@""
	.align	8
.nv.shared._ZN2at6native45_GLOBAL__N__efdd3984_12_NLLLoss2d_cu_e9278b4625nll_loss2d_forward_kernelIddiEEvPT_S4_PKS3_PKlS6_iiil:
	.zero		17408


//--------------------- .nv.constant0._ZN2at6native45_GLOBAL__N__efdd3984_12_NLLLoss2d_cu_e9278b4626nll_loss2d_backward_kernelIN3c108BFloat16EEEvPT_PKS5_PKlS8_S8_biiil --------------------------
	.section	.nv.constant0._ZN2at6native45_GLOBAL__N__efdd3984_12_NLLLoss2d_cu_e9278b4626nll_loss2d_backward_kernelIN3c108BFloat16EEEvPT_PKS5_PKlS8_S8_biiil,"a",@progbits
	.sectionflags	@""
	.align	4
.nv.constant0._ZN2at6native45_GLOBAL__N__efdd3984_12_NLLLoss2d_cu_e9278b4626nll_loss2d_backward_kernelIN3c108BFloat16EEEvPT_PKS5_PKlS8_S8_biiil:
	.zero		960


//--------------------- .nv.constant0._ZN2at6native45_GLOBAL__N__efdd3984_12_NLLLoss2d_cu_e9278b4626nll_loss2d_backward_kernelIN3c104HalfEEEvPT_PKS5_PKlS8_S8_biiil --------------------------
	.section	.nv.constant0._ZN2at6native45_GLOBAL__N__efdd3984_12_NLLLoss2d_cu_e9278b4626nll_loss2d_backward_kernelIN3c104HalfEEEvPT_PKS5_PKlS8_S8_biiil,"a",@progbits
	.sectionflags	@""
	.align	4
.nv.constant0._ZN2at6native45_GLOBAL__N__efdd3984_12_NLLLoss2d_cu_e9278b4626nll_loss2d_backward_kernelIN3c104HalfEEEvPT_PKS5_PKlS8_S8_biiil:
	.zero		960


//--------------------- .nv.constant0._ZN2at6native45_GLOBAL__N__efdd3984_12_NLLLoss2d_cu_e9278b4626nll_loss2d_backward_kernelIfEEvPT_PKS3_PKlS6_S6_biiil --------------------------
	.section	.nv.constant0._ZN2at6native45_GLOBAL__N__efdd3984_12_NLLLoss2d_cu_e9278b4626nll_loss2d_backward_kernelIfEEvPT_PKS3_PKlS6_S6_biiil,"a",@progbits
	.sectionflags	@""
	.align	4
.nv.constant0._ZN2at6native45_GLOBAL__N__efdd3984_12_NLLLoss2d_cu_e9278b4626nll_loss2d_backward_kernelIfEEvPT_PKS3_PKlS6_S6_biiil:
	.zero		960


//--------------------- .nv.constant0._ZN2at6native45_GLOBAL__N__efdd3984_12_NLLLoss2d_cu_e9278b4626nll_loss2d_backward_kernelIdEEvPT_PKS3_PKlS6_S6_biiil --------------------------
	.section	.nv.constant0._ZN2at6native45_GLOBAL__N__efdd3984_12_NLLLoss2d_cu_e9278b4626nll_loss2d_backward_kernelIdEEvPT_PKS3_PKlS6_S6_biiil,"a",@progbits
	.sectionflags	@""
	.align	4
.nv.constant0._ZN2at6native45_GLOBAL__N__efdd3984_12_NLLLoss2d_cu_e9278b4626nll_loss2d_backward_kernelIdEEvPT_PKS3_PKlS6_S6_biiil:
	.zero		960


//--------------------- .nv.constant0._ZN2at6native45_GLOBAL__N__efdd3984_12_NLLLoss2d_cu_e9278b4636nll_loss2d_backward_no_reduce_kernelIN3c108BFloat16EEEvlNS_27GenericPackedTensorAccessorIlLm3ENS_16DefaultPtrTraitsElEENS5_IT_Lm3ES6_lEENS5_IS8_Lm4ES6_lEEPKS8_l --------------------------
	.section	.nv.constant0._ZN2at6native45_GLOBAL__N__efdd3984_12_NLLLoss2d_cu_e9278b4636nll_loss2d_backward_no_reduce_kernelIN3c108BFloat16EEEvlNS_27GenericPackedTensorAccessorIlLm3ENS_16DefaultPtrTraitsElEENS5_IT_Lm3ES6_lEENS5_IS8_Lm4ES6_lEEPKS8_l,"a",@progbits
	.sectionflags	@""
	.align	4
.nv.constant0._ZN2at6native45_GLOBAL__N__efdd3984_12_NLLLoss2d_cu_e9278b4636nll_loss2d_backward_no_reduce_kernelIN3c108BFloat16EEEvlNS_27GenericPackedTensorAccessorIlLm3ENS_16DefaultPtrTraitsElEENS5_IT_Lm3ES6_lEENS5_IS8_Lm4ES6_lEEPKS8_l:
	.zero		1104


//--------------------- .nv.constant0._ZN2at6native45_GLOBAL__N__efdd3984_12_NLLLoss2d_cu_e9278b4636nll_loss2d_backward_no_reduce_kernelIN3c104HalfEEEvlNS_27GenericPackedTensorAccessorIlLm3ENS_16DefaultPtrTraitsElEENS5_IT_Lm3ES6_lEENS5_IS8_Lm4ES6_lEEPKS8_l --------------------------
	.section	.nv.constant0._ZN2at6native45_GLOBAL__N__efdd3984_12_NLLLoss2d_cu_e9278b4636nll_loss2d_backward_no_reduce_kernelIN3c104HalfEEEvlNS_27GenericPackedTensorAccessorIlLm3ENS_16DefaultPtrTraitsElEENS5_IT_Lm3ES6_lEENS5_IS8_Lm4ES6_lEEPKS8_l,"a",@progbits
	.sectionflags	@""
	.align	4
.nv.constant0._ZN2at6native45_GLOBAL__N__efdd3984_12_NLLLoss2d_cu_e9278b4636nll_loss2d_backward_no_reduce_kernelIN3c104HalfEEEvlNS_27GenericPackedTensorAccessorIlLm3ENS_16DefaultPtrTraitsElEENS5_IT_Lm3ES6_lEENS5_IS8_Lm4ES6_lEEPKS8_l:
	.zero		1104


//--------------------- .nv.constant0._ZN2at6native45_GLOBAL__N__efdd3984_12_NLLLoss2d_cu_e9278b4636nll_loss2d_backward_no_reduce_kernelIfEEvlNS_27GenericPackedTensorAccessorIlLm3ENS_16DefaultPtrTraitsElEENS3_IT_Lm3ES4_lEENS3_IS6_Lm4ES4_lEEPKS6_l --------------------------
	.section	.nv.constant0._ZN2at6native45_GLOBAL__N__efdd3984_12_NLLLoss2d_cu_e9278b4636nll_loss2d_backward_no_reduce_kernelIfEEvlNS_27GenericPackedTensorAccessorIlLm3ENS_16DefaultPtrTraitsElEENS3_IT_Lm3ES4_lEENS3_IS6_Lm4ES4_lEEPKS6_l,"a",@progbits
	.sectionflags	@""
	.align	4
.nv.constant0._ZN2at6native45_GLOBAL__N__efdd3984_12_NLLLoss2d_cu_e9278b4636nll_loss2d_backward_no_reduce_kernelIfEEvlNS_27GenericPackedTensorAccessorIlLm3ENS_16DefaultPtrTraitsElEENS3_IT_Lm3ES4_lEENS3_IS6_Lm4ES4_lEEPKS6_l:
	.zero		1104


//--------------------- .nv.constant0._ZN2at6native45_GLOBAL__N__efdd3984_12_NLLLoss2d_cu_e9278b4636nll_loss2d_backward_no_reduce_kernelIdEEvlNS_27GenericPackedTensorAccessorIlLm3ENS_16DefaultPtrTraitsElEENS3_IT_Lm3ES4_lEENS3_IS6_Lm4ES4_lEEPKS6_l --------------------------
	.section	.nv.constant0._ZN2at6native45_GLOBAL__N__efdd3984_12_NLLLoss2d_cu_e9278b4636nll_loss2d_backward_no_reduce_kernelIdEEvlNS_27GenericPackedTensorAccessorIlLm3ENS_16DefaultPtrTraitsElEENS3_IT_Lm3ES4_lEENS3_IS6_Lm4ES4_lEEPKS6_l,"a",@progbits
	.sectionflags	@""
	.align	4
.nv.constant0._ZN2at6native45_GLOBAL__N__efdd3984_12_NLLLoss2d_cu_e9278b4636nll_loss2d_backward_no_reduce_kernelIdEEvlNS_27GenericPackedTensorAccessorIlLm3ENS_16DefaultPtrTraitsElEENS3_IT_Lm3ES4_lEENS3_IS6_Lm4ES4_lEEPKS6_l:
	.zero		1104


//--------------------- .nv.constant0._ZN2at6native45_GLOBAL__N__efdd3984_12_NLLLoss2d_cu_e9278b4625nll_loss2d_forward_kernelIN3c108BFloat16EflEEvPT_S6_PKS5_PKlS8_iiil --------------------------
	.section	.nv.constant0._ZN2at6native45_GLOBAL__N__efdd3984_12_NLLLoss2d_cu_e9278b4625nll_loss2d_forward_kernelIN3c108BFloat16EflEEvPT_S6_PKS5_PKlS8_iiil,"a",@progbits
	.sectionflags	@""
	.align	4
.nv.constant0._ZN2at6native45_GLOBAL__N__efdd3984_12_NLLLoss2d_cu_e9278b4625nll_loss2d_forward_kernelIN3c108BFloat16EflEEvPT_S6_PKS5_PKlS8_iiil:
	.zero		960


//--------------------- .nv.constant0._ZN2at6native45_GLOBAL__N__efdd3984_12_NLLLoss2d_cu_e9278b4638nll_loss2d_forward_size_average_kernelIN3c108BFloat16EEEvPT_PKS5_ --------------------------
	.section	.nv.constant0._ZN2at6native45_GLOBAL__N__efdd3984_12_NLLLoss2d_cu_e9278b4638nll_loss2d_forward_size_average_kernelIN3c108BFloat16EEEvPT_PKS5_,"a",@progbits
	.sectionflags	@""
	.align	4
.nv.constant0._ZN2at6native45_GLOBAL__N__efdd3984_12_NLLLoss2d_cu_e9278b4638nll_loss2d_forward_size_average_kernelIN3c108BFloat16EEEvPT_PKS5_:
	.zero		912


//--------------------- .nv.constant0._ZN2at6native45_GLOBAL__N__efdd3984_12_NLLLoss2d_cu_e9278b4625nll_loss2d_forward_kernelIN3c108BFloat16EfiEEvPT_S6_PKS5_PKlS8_iiil --------------------------
	.section	.nv.constant0._ZN2at6native45_GLOBAL__N__efdd3984_12_NLLLoss2d_cu_e9278b4625nll_loss2d_forward_kernelIN3c108BFloat16EfiEEvPT_S6_PKS5_PKlS8_iiil,"a",@progbits
	.sectionflags	@""
	.align	4
.nv.constant0._ZN2at6native45_GLOBAL__N__efdd3984_12_NLLLoss2d_cu_e9278b4625nll_loss2d_forward_kernelIN3c108BFloat16EfiEEvPT_S6_PKS5_PKlS8_iiil:
	.zero		960


//--------------------- .nv.constant0._ZN2at6native45_GLOBAL__N__efdd3984_12_NLLLoss2d_cu_e9278b4625nll_loss2d_forward_kernelIN3c104HalfEflEEvPT_S6_PKS5_PKlS8_iiil --------------------------
	.section	.nv.constant0._ZN2at6native45_GLOBAL__N__efdd3984_12_NLLLoss2d_cu_e9278b4625nll_loss2d_forward_kernelIN3c104HalfEflEEvPT_S6_PKS5_PKlS8_iiil,"a",@progbits
	.sectionflags	@""
	.align	4
.nv.constant0._ZN2at6native45_GLOBAL__N__efdd3984_12_NLLLoss2d_cu_e9278b4625nll_loss2d_forward_kernelIN3c104HalfEflEEvPT_S6_PKS5_PKlS8_iiil:
	.zero		960


//--------------------- .nv.constant0._ZN2at6native45_GLOBAL__N__efdd3984_12_NLLLoss2d_cu_e9278b4638nll_loss2d_forward_size_average_kernelIN3c104HalfEEEvPT_PKS5_ --------------------------
	.section	.nv.constant0._ZN2at6native45_GLOBAL__N__efdd3984_12_NLLLoss2d_cu_e9278b4638nll_loss2d_forward_size_average_kernelIN3c104HalfEEEvPT_PKS5_,"a",@progbits
	.sectionflags	@""
	.align	4
.nv.constant0._ZN2at6native45_GLOBAL__N__efdd3984_12_NLLLoss2d_cu_e9278b4638nll_loss2d_forward_size_average_kernelIN3c104HalfEEEvPT_PKS5_:
	.zero		912


//--------------------- .nv.constant0._ZN2at6native45_GLOBAL__N__efdd3984_12_NLLLoss2d_cu_e9278b4625nll_loss2d_forward_kernelIN3c104HalfEfiEEvPT_S6_PKS5_PKlS8_iiil --------------------------
	.section	.nv.constant0._ZN2at6native45_GLOBAL__N__efdd3984_12_NLLLoss2d_cu_e9278b4625nll_loss2d_forward_kernelIN3c104HalfEfiEEvPT_S6_PKS5_PKlS8_iiil,"a",@progbits
	.sectionflags	@""
	.align	4
.nv.constant0._ZN2at6native45_GLOBAL__N__efdd3984_12_NLLLoss2d_cu_e9278b4625nll_loss2d_forward_kernelIN3c104HalfEfiEEvPT_S6_PKS5_PKlS8_iiil:
	.zero		960


//--------------------- .nv.constant0._ZN2at6native45_GLOBAL__N__efdd3984_12_NLLLoss2d_cu_e9278b4625nll_loss2d_forward_kernelIfflEEvPT_S4_PKS3_PKlS6_iiil --------------------------
	.section	.nv.constant0._ZN2at6native45_GLOBAL__N__efdd3984_12_NLLLoss2d_cu_e9278b4625nll_loss2d_forward_kernelIfflEEvPT_S4_PKS3_PKlS6_iiil,"a",@progbits
	.sectionflags	@""
	.align	4
.nv.constant0._ZN2at6native45_GLOBAL__N__efdd3984_12_NLLLoss2d_cu_e9278b4625nll_loss2d_forward_kernelIfflEEvPT_S4_PKS3_PKlS6_iiil:
	.zero		960


//--------------------- .nv.constant0._ZN2at6native45_GLOBAL__N__efdd3984_12_NLLLoss2d_cu_e9278b4638nll_loss2d_forward_size_average_kernelIfEEvPT_PKS3_ --------------------------
	.section	.nv.constant0._ZN2at6native45_GLOBAL__N__efdd3984_12_NLLLoss2d_cu_e9278b4638nll_loss2d_forward_size_average_kernelIfEEvPT_PKS3_,"a",@progbits
	.sectionflags	@""
	.align	4
.nv.constant0._ZN2at6native45_GLOBAL__N__efdd3984_12_NLLLoss2d_cu_e9278b4638nll_loss2d_forward_size_average_kernelIfEEvPT_PKS3_:
	.zero		912


//--------------------- .nv.constant0._ZN2at6native45_GLOBAL__N__efdd3984_12_NLLLoss2d_cu_e9278b4625nll_loss2d_forward_kernelIffiEEvPT_S4_PKS3_PKlS6_iiil --------------------------
	.section	.nv.constant0._ZN2at6native45_GLOBAL__N__efdd3984_12_NLLLoss2d_cu_e9278b4625nll_loss2d_forward_kernelIffiEEvPT_S4_PKS3_PKlS6_iiil,"a",@progbits
	.sectionflags	@""
	.align	4
.nv.constant0._ZN2at6native45_GLOBAL__N__efdd3984_12_NLLLoss2d_cu_e9278b4625nll_loss2d_forward_kernelIffiEEvPT_S4_PKS3_PKlS6_iiil:
	.zero		960


//--------------------- .nv.constant0._ZN2at6native45_GLOBAL__N__efdd3984_12_NLLLoss2d_cu_e9278b4625nll_loss2d_forward_kernelIddlEEvPT_S4_PKS3_PKlS6_iiil --------------------------
	.section	.nv.constant0._ZN2at6native45_GLOBAL__N__efdd3984_12_NLLLoss2d_cu_e9278b4625nll_loss2d_forward_kernelIddlEEvPT_S4_PKS3_PKlS6_iiil,"a",@progbits
	.sectionflags	@""
	.align	4
.nv.constant0._ZN2at6native45_GLOBAL__N__efdd3984_12_NLLLoss2d_cu_e9278b4625nll_loss2d_forward_kernelIddlEEvPT_S4_PKS3_PKlS6_iiil:
	.zero		960


//--------------------- .nv.constant0._ZN2at6native45_GLOBAL__N__efdd3984_12_NLLLoss2d_cu_e9278b4638nll_loss2d_forward_size_average_kernelIdEEvPT_PKS3_ --------------------------
	.section	.nv.constant0._ZN2at6native45_GLOBAL__N__efdd3984_12_NLLLoss2d_cu_e9278b4638nll_loss2d_forward_size_average_kernelIdEEvPT_PKS3_,"a",@progbits
	.sectionflags	@""
	.align	4
.nv.constant0._ZN2at6native45_GLOBAL__N__efdd3984_12_NLLLoss2d_cu_e9278b4638nll_loss2d_forward_size_average_kernelIdEEvPT_PKS3_:
	.zero		912


//--------------------- .nv.constant0._ZN2at6native45_GLOBAL__N__efdd3984_12_NLLLoss2d_cu_e9278b4625nll_loss2d_forward_kernelIddiEEvPT_S4_PKS3_PKlS6_iiil --------------------------
	.section	.nv.constant0._ZN2at6native45_GLOBAL__N__efdd3984_12_NLLLoss2d_cu_e9278b4625nll_loss2d_forward_kernelIddiEEvPT_S4_PKS3_PKlS6_iiil,"a",@progbits
	.sectionflags	@""
	.align	4
.nv.constant0._ZN2at6native45_GLOBAL__N__efdd3984_12_NLLLoss2d_cu_e9278b4625nll_loss2d_forward_kernelIddiEEvPT_S4_PKS3_PKlS6_iiil:
	.zero		960


//--------------------- .nv.constant0._ZN2at6native45_GLOBAL__N__efdd3984_12_NLLLoss2d_cu_e9278b4635nll_loss2d_forward_no_reduce_kernelIN3c108BFloat16EEEvlNS_27GenericPackedTensorAccessorIT_Lm4ENS_16DefaultPtrTraitsElEENS5_IlLm3ES7_lEENS5_IS6_Lm3ES7_lEEPKS6_l --------------------------
	.section	.nv.constant0._ZN2at6native45_GLOBAL__N__efdd3984_12_NLLLoss2d_cu_e9278b4635nll_loss2d_forward_no_reduce_kernelIN3c108BFloat16EEEvlNS_27GenericPackedTensorAccessorIT_Lm4ENS_16DefaultPtrTraitsElEENS5_IlLm3ES7_lEENS5_IS6_Lm3ES7_lEEPKS6_l,"a",@progbits
	.sectionflags	@""
	.align	4
.nv.constant0._ZN2at6native45_GLOBAL__N__efdd3984_12_NLLLoss2d_cu_e9278b4635nll_loss2d_forward_no_reduce_kernelIN3c108BFloat16EEEvlNS_27GenericPackedTensorAccessorIT_Lm4ENS_16DefaultPtrTraitsElEENS5_IlLm3ES7_lEENS5_IS6_Lm3ES7_lEEPKS6_l:
	.zero		1104


//--------------------- .nv.constant0._ZN2at6native45_GLOBAL__N__efdd3984_12_NLLLoss2d_cu_e9278b4635nll_loss2d_forward_no_reduce_kernelIN3c104HalfEEEvlNS_27GenericPackedTensorAccessorIT_Lm4ENS_16DefaultPtrTraitsElEENS5_IlLm3ES7_lEENS5_IS6_Lm3ES7_lEEPKS6_l --------------------------
	.section	.nv.constant0._ZN2at6native45_GLOBAL__N__efdd3984_12_NLLLoss2d_cu_e9278b4635nll_loss2d_forward_no_reduce_kernelIN3c104HalfEEEvlNS_27GenericPackedTensorAccessorIT_Lm4ENS_16DefaultPtrTraitsElEENS5_IlLm3ES7_lEENS5_IS6_Lm3ES7_lEEPKS6_l,"a",@progbits
	.sectionflags	@""
	.align	4
.nv.constant0._ZN2at6native45_GLOBAL__N__efdd3984_12_NLLLoss2d_cu_e9278b4635nll_loss2d_forward_no_reduce_kernelIN3c104HalfEEEvlNS_27GenericPackedTensorAccessorIT_Lm4ENS_16DefaultPtrTraitsElEENS5_IlLm3ES7_lEENS5_IS6_Lm3ES7_lEEPKS6_l:
	.zero		1104


//--------------------- .nv.constant0._ZN2at6native45_GLOBAL__N__efdd3984_12_NLLLoss2d_cu_e9278b4635nll_loss2d_forward_no_reduce_kernelIfEEvlNS_27GenericPackedTensorAccessorIT_Lm4ENS_16DefaultPtrTraitsElEENS3_IlLm3ES5_lEENS3_IS4_Lm3ES5_lEEPKS4_l --------------------------
	.section	.nv.constant0._ZN2at6native45_GLOBAL__N__efdd3984_12_NLLLoss2d_cu_e9278b4635nll_loss2d_forward_no_reduce_kernelIfEEvlNS_27GenericPackedTensorAccessorIT_Lm4ENS_16DefaultPtrTraitsElEENS3_IlLm3ES5_lEENS3_IS4_Lm3ES5_lEEPKS4_l,"a",@progbits
	.sectionflags	@""
	.align	4
.nv.constant0._ZN2at6native45_GLOBAL__N__efdd3984_12_NLLLoss2d_cu_e9278b4635nll_loss2d_forward_no_reduce_kernelIfEEvlNS_27GenericPackedTensorAccessorIT_Lm4ENS_16DefaultPtrTraitsElEENS3_IlLm3ES5_lEENS3_IS4_Lm3ES5_lEEPKS4_l:
	.zero		1104


//--------------------- .nv.constant0._ZN2at6native45_GLOBAL__N__efdd3984_12_NLLLoss2d_cu_e9278b4635nll_loss2d_forward_no_reduce_kernelIdEEvlNS_27GenericPackedTensorAccessorIT_Lm4ENS_16DefaultPtrTraitsElEENS3_IlLm3ES5_lEENS3_IS4_Lm3ES5_lEEPKS4_l --------------------------
	.section	.nv.constant0._ZN2at6native45_GLOBAL__N__efdd3984_12_NLLLoss2d_cu_e9278b4635nll_loss2d_forward_no_reduce_kernelIdEEvlNS_27GenericPackedTensorAccessorIT_Lm4ENS_16DefaultPtrTraitsElEENS3_IlLm3ES5_lEENS3_IS4_Lm3ES5_lEEPKS4_l,"a",@progbits
	.sectionflags	@""
	.align	4
.nv.constant0._ZN2at6native45_GLOBAL__N__efdd3984_12_NLLLoss2d_cu_e9278b4635nll_loss2d_forward_no_reduce_kernelIdEEvlNS_27GenericPackedTensorAccessorIT_Lm4ENS_16DefaultPtrTraitsElEENS3_IlLm3ES5_lEENS3_IS4_Lm3ES5_lEEPKS4_l:
	.zero		1104


//--------------------- SYMBOLS --------------------------

	.type		.nv.reservedSmem.offset0,@object
	.size		.nv.reservedSmem.offset0,0x4
	.type		.nv.reservedSmem.cap,@object
	.size		.nv.reservedSmem.cap,0x4
	.type		__assertfail,@function
